	.target	sm_90a

	.elftype	@"ET_EXEC"


//--------------------- .note.nv.tkinfo           --------------------------
	.section	.note.nv.tkinfo,"",@"SHT_NOTE"
	.sectionflags	@"SHF_NOTE_NV_TKINFO"
	.tkinfo
        /*0018*/ 	.word	0x00000002
        /*0030*/ 	.string	""
        /*0030*/ 	.string	"ptxas"
        /*0030*/ 	.string	"Cuda compilation tools, release 13.0, V13.0.88"
        /*0030*/ 	.string	"Build cuda_13.0.r13.0/compiler.36424714_0"
        /*0030*/ 	.string	"-v  -suppress-debug-info  -lineinfo  -arch sm_90a "



//--------------------- .note.nv.cuinfo           --------------------------
	.section	.note.nv.cuinfo,"",@"SHT_NOTE"
	.sectionflags	@"SHF_NOTE_NV_CUINFO"
        /*0018*/ 	.short	0x0002
        /*001a*/ 	.short	0x005a
        /*001c*/ 	.short	0x0082
	.zero		2


//--------------------- .nv.info                  --------------------------
	.section	.nv.info,"",@"SHT_CUDA_INFO"
	.align	4


	//----- nvinfo : EIATTR_REGCOUNT
	.align		4
        /*0000*/ 	.byte	0x04, 0x2f
        /*0002*/ 	.short	(.L_1 - .L_0)
	.align		4
.L_0:
        /*0004*/ 	.word	index@(matmul_kernel)
        /*0008*/ 	.word	0x000000ff


	//----- nvinfo : EIATTR_FRAME_SIZE
	.align		4
.L_1:
        /*000c*/ 	.byte	0x04, 0x11
        /*000e*/ 	.short	(.L_3 - .L_2)
	.align		4
.L_2:
        /*0010*/ 	.word	index@(matmul_kernel)
        /*0014*/ 	.word	0x00002138


	//----- nvinfo : EIATTR_MIN_STACK_SIZE
	.align		4
.L_3:
        /*0018*/ 	.byte	0x04, 0x12
        /*001a*/ 	.short	(.L_5 - .L_4)
	.align		4
.L_4:
        /*001c*/ 	.word	index@(matmul_kernel)
        /*0020*/ 	.word	0x00002138
.L_5:


//--------------------- .nv.compat                --------------------------
	.section	.nv.compat,"",@"SHT_CUDA_COMPAT_INFO"
	.align	4
        /*0000*/ 	.byte	0x02, 0x09, 0x01, 0x00, 0x02, 0x02, 0x04, 0x00, 0x02, 0x05, 0x05, 0x00, 0x03, 0x07, 0x01, 0x01
        /*0010*/ 	.byte	0x02, 0x03, 0x00, 0x00, 0x02, 0x06, 0x01, 0x00, 0x04, 0x0b, 0x08, 0x00, 0x00, 0x00, 0x00, 0x00
        /*0020*/ 	.byte	0x00, 0x00, 0x00, 0x00


//--------------------- .nv.info.matmul_kernel    --------------------------
	.section	.nv.info.matmul_kernel,"",@"SHT_CUDA_INFO"
	.sectionflags	@""
	.align	4


	//----- nvinfo : EIATTR_CUDA_API_VERSION
	.align		4
        /*0000*/ 	.byte	0x04, 0x37
        /*0002*/ 	.short	(.L_7 - .L_6)
.L_6:
        /*0004*/ 	.word	0x00000082


	//----- nvinfo : EIATTR_KPARAM_INFO
	.align		4
.L_7:
        /*0008*/ 	.byte	0x04, 0x17
        /*000a*/ 	.short	(.L_9 - .L_8)
.L_8:
        /*000c*/ 	.word	0x00000000
        /*0010*/ 	.short	0x000d
        /*0012*/ 	.short	0x0048
        /*0014*/ 	.byte	0x00, 0xf4, 0x21, 0x00


	//----- nvinfo : EIATTR_KPARAM_INFO
	.align		4
.L_9:
        /*0018*/ 	.byte	0x04, 0x17
        /*001a*/ 	.short	(.L_11 - .L_10)
.L_10:
        /*001c*/ 	.word	0x00000000
        /*0020*/ 	.short	0x000c
        /*0022*/ 	.short	0x0040
        /*0024*/ 	.byte	0x00, 0xf4, 0x21, 0x00


	//----- nvinfo : EIATTR_KPARAM_INFO
	.align		4
.L_11:
        /*0028*/ 	.byte	0x04, 0x17
        /*002a*/ 	.short	(.L_13 - .L_12)
.L_12:
        /*002c*/ 	.word	0x00000000
        /*0030*/ 	.short	0x000b
        /*0032*/ 	.short	0x0038
        /*0034*/ 	.byte	0x00, 0xf0, 0x11, 0x00


	//----- nvinfo : EIATTR_KPARAM_INFO
	.align		4
.L_13:
        /*0038*/ 	.byte	0x04, 0x17
        /*003a*/ 	.short	(.L_15 - .L_14)
.L_14:
        /*003c*/ 	.word	0x00000000
        /*0040*/ 	.short	0x000a
        /*0042*/ 	.short	0x0034
        /*0044*/ 	.byte	0x00, 0xf0, 0x11, 0x00


	//----- nvinfo : EIATTR_KPARAM_INFO
	.align		4
.L_15:
        /*0048*/ 	.byte	0x04, 0x17
        /*004a*/ 	.short	(.L_17 - .L_16)
.L_16:
        /*004c*/ 	.word	0x00000000
        /*0050*/ 	.short	0x0009
        /*0052*/ 	.short	0x0030
        /*0054*/ 	.byte	0x00, 0xf0, 0x11, 0x00


	//----- nvinfo : EIATTR_KPARAM_INFO
	.align		4
.L_17:
        /*0058*/ 	.byte	0x04, 0x17
        /*005a*/ 	.short	(.L_19 - .L_18)
.L_18:
        /*005c*/ 	.word	0x00000000
        /*0060*/ 	.short	0x0008
        /*0062*/ 	.short	0x002c
        /*0064*/ 	.byte	0x00, 0xf0, 0x11, 0x00


	//----- nvinfo : EIATTR_KPARAM_INFO
	.align		4
.L_19:
        /*0068*/ 	.byte	0x04, 0x17
        /*006a*/ 	.short	(.L_21 - .L_20)
.L_20:
        /*006c*/ 	.word	0x00000000
        /*0070*/ 	.short	0x0007
        /*0072*/ 	.short	0x0028
        /*0074*/ 	.byte	0x00, 0xf0, 0x11, 0x00


	//----- nvinfo : EIATTR_KPARAM_INFO
	.align		4
.L_21:
        /*0078*/ 	.byte	0x04, 0x17
        /*007a*/ 	.short	(.L_23 - .L_22)
.L_22:
        /*007c*/ 	.word	0x00000000
        /*0080*/ 	.short	0x0006
        /*0082*/ 	.short	0x0024
        /*0084*/ 	.byte	0x00, 0xf0, 0x11, 0x00


	//----- nvinfo : EIATTR_KPARAM_INFO
	.align		4
.L_23:
        /*0088*/ 	.byte	0x04, 0x17
        /*008a*/ 	.short	(.L_25 - .L_24)
.L_24:
        /*008c*/ 	.word	0x00000000
        /*0090*/ 	.short	0x0005
        /*0092*/ 	.short	0x0020
        /*0094*/ 	.byte	0x00, 0xf0, 0x11, 0x00


	//----- nvinfo : EIATTR_KPARAM_INFO
	.align		4
.L_25:
        /*0098*/ 	.byte	0x04, 0x17
        /*009a*/ 	.short	(.L_27 - .L_26)
.L_26:
        /*009c*/ 	.word	0x00000000
        /*00a0*/ 	.short	0x0004
        /*00a2*/ 	.short	0x001c
        /*00a4*/ 	.byte	0x00, 0xf0, 0x11, 0x00


	//----- nvinfo : EIATTR_KPARAM_INFO
	.align		4
.L_27:
        /*00a8*/ 	.byte	0x04, 0x17
        /*00aa*/ 	.short	(.L_29 - .L_28)
.L_28:
        /*00ac*/ 	.word	0x00000000
        /*00b0*/ 	.short	0x0003
        /*00b2*/ 	.short	0x0018
        /*00b4*/ 	.byte	0x00, 0xf0, 0x11, 0x00


	//----- nvinfo : EIATTR_KPARAM_INFO
	.align		4
.L_29:
        /*00b8*/ 	.byte	0x04, 0x17
        /*00ba*/ 	.short	(.L_31 - .L_30)
.L_30:
        /*00bc*/ 	.word	0x00000000
        /*00c0*/ 	.short	0x0002
        /*00c2*/ 	.short	0x0010
        /*00c4*/ 	.byte	0x00, 0xf4, 0x21, 0x00


	//----- nvinfo : EIATTR_KPARAM_INFO
	.align		4
.L_31:
        /*00c8*/ 	.byte	0x04, 0x17
        /*00ca*/ 	.short	(.L_33 - .L_32)
.L_32:
        /*00cc*/ 	.word	0x00000000
        /*00d0*/ 	.short	0x0001
        /*00d2*/ 	.short	0x0008
        /*00d4*/ 	.byte	0x00, 0xf4, 0x21, 0x00


	//----- nvinfo : EIATTR_KPARAM_INFO
	.align		4
.L_33:
        /*00d8*/ 	.byte	0x04, 0x17
        /*00da*/ 	.short	(.L_35 - .L_34)
.L_34:
        /*00dc*/ 	.word	0x00000000
        /*00e0*/ 	.short	0x0000
        /*00e2*/ 	.short	0x0000
        /*00e4*/ 	.byte	0x00, 0xf4, 0x21, 0x00


	//----- nvinfo : EIATTR_SPARSE_MMA_MASK
	.align		4
.L_35:
        /*00e8*/ 	.byte	0x03, 0x50
        /*00ea*/ 	.short	0x0000


	//----- nvinfo : EIATTR_MAXREG_COUNT
	.align		4
        /*00ec*/ 	.byte	0x03, 0x1b
        /*00ee*/ 	.short	0x00ff


	//----- nvinfo : EIATTR_NUM_BARRIERS
	.align		4
        /*00f0*/ 	.byte	0x02, 0x4c
        /*00f2*/ 	.byte	0x01
	.zero		1


	//----- nvinfo : EIATTR_ANNOTATIONS
	.align		4
        /*00f4*/ 	.byte	0x04, 0x55
        /*00f6*/ 	.short	(.L_37 - .L_36)


	//   ....[0]....
.L_36:
        /*00f8*/ 	.word	0x00000001
        /*00fc*/ 	.byte	0xf0, 0x08, 0x00, 0x00, 0x01, 0x00, 0x00, 0x00, 0xa0, 0x09, 0x00, 0x00, 0x01, 0x00, 0x00, 0x00
        /* <DEDUP_REMOVED lines=3064> */
        /*c08c*/ 	.byte	0xf0, 0x3d, 0x03, 0x00


	//----- nvinfo : EIATTR_MERCURY_ISA_VERSION
	.align		4
.L_37:
        /*c090*/ 	.byte	0x03, 0x5f
        /*c092*/ 	.short	0x0101


	//----- nvinfo : EIATTR_EXIT_INSTR_OFFSETS
	.align		4
        /*c094*/ 	.byte	0x04, 0x1c
        /*c096*/ 	.short	(.L_39 - .L_38)


	//   ....[0]....
.L_38:
        /*c098*/ 	.word	0x00039e80


	//   ....[1]....
        /*c09c*/ 	.word	0x00039eb0


	//----- nvinfo : EIATTR_REQNTID
	.align		4
.L_39:
        /*c0a0*/ 	.byte	0x04, 0x10
        /*c0a2*/ 	.short	(.L_41 - .L_40)
.L_40:
        /*c0a4*/ 	.word	0x00000080
        /*c0a8*/ 	.word	0x00000001
        /*c0ac*/ 	.word	0x00000001


	//----- nvinfo : EIATTR_CBANK_PARAM_SIZE
	.align		4
.L_41:
        /*c0b0*/ 	.byte	0x03, 0x19
        /*c0b2*/ 	.short	0x0050


	//----- nvinfo : EIATTR_PARAM_CBANK
	.align		4
        /*c0b4*/ 	.byte	0x04, 0x0a
        /*c0b6*/ 	.short	(.L_43 - .L_42)
	.align		4
.L_42:
        /*c0b8*/ 	.word	index@(.nv.constant0.matmul_kernel)
        /*c0bc*/ 	.short	0x0210
        /*c0be*/ 	.short	0x0050


	//----- nvinfo : EIATTR_SW_WAR
	.align		4
.L_43:
        /*c0c0*/ 	.byte	0x04, 0x36
        /*c0c2*/ 	.short	(.L_45 - .L_44)
.L_44:
        /*c0c4*/ 	.word	0x00000008
.L_45:


//--------------------- .nv.callgraph             --------------------------
	.section	.nv.callgraph,"",@"SHT_CUDA_CALLGRAPH"
	.align	4
	.sectionentsize	8
	.align		4
        /*0000*/ 	.word	0x00000000
	.align		4
        /*0004*/ 	.word	0xffffffff
	.align		4
        /*0008*/ 	.word	0x00000000
	.align		4
        /*000c*/ 	.word	0xfffffffe
	.align		4
        /*0010*/ 	.word	0x00000000
	.align		4
        /*0014*/ 	.word	0xfffffffd
	.align		4
        /*0018*/ 	.word	0x00000000
	.align		4
        /*001c*/ 	.word	0xfffffffc


//--------------------- .text.matmul_kernel       --------------------------
	.section	.text.matmul_kernel,"ax",@progbits
	.align	128
        .global         matmul_kernel
        .type           matmul_kernel,@function
        .size           matmul_kernel,(.L_x_3 - matmul_kernel)
        .other          matmul_kernel,@"STO_CUDA_ENTRY STV_DEFAULT"
matmul_kernel:
.text.matmul_kernel:
[----:B------:R-:W0:Y:S08]  /*0000*/  LDC R1, c[0x0][0x28] ;  /* 0x00000a00ff017b82 */ /* 0x000e300000000800 */
[----:B------:R-:W1:Y:S01]  /*0010*/  LDC.64 R2, c[0x0][0x228] ;  /* 0x00008a00ff027b82 */ /* 0x000e620000000a00 */
[----:B------:R-:W2:Y:S01]  /*0020*/  S2R R7, SR_CTAID.X ;  /* 0x0000000000077919 */ /* 0x000ea20000002500 */
[----:B0-----:R-:W-:Y:S01]  /*0030*/  VIADD R1, R1, 0xffffdec8 ;  /* 0xffffdec801017836 */ /* 0x001fe20000000000 */
[----:B------:R-:W-:Y:S01]  /*0040*/  ULDC.64 UR60, c[0x0][0x208] ;  /* 0x00008200003c7ab9 */ /* 0x000fe20000000a00 */
[----:B------:R-:W-:-:S02]  /*0050*/  CS2R R24, SRZ ;  /* 0x0000000000187805 */ /* 0x000fc4000001ff00 */
[----:B------:R-:W-:Y:S02]  /*0060*/  CS2R R26, SRZ ;  /* 0x00000000001a7805 */ /* 0x000fe4000001ff00 */
[----:B------:R-:W-:Y:S02]  /*0070*/  CS2R R88, SRZ ;  /* 0x0000000000587805 */ /* 0x000fe4000001ff00 */
[----:B------:R-:W-:Y:S01]  /*0080*/  CS2R R90, SRZ ;  /* 0x00000000005a7805 */ /* 0x000fe2000001ff00 */
[----:B------:R-:W0:Y:S01]  /*0090*/  LDC R28, c[0x0][0x230] ;  /* 0x00008c00ff1c7b82 */ /* 0x000e220000000800 */
[----:B------:R-:W-:Y:S02]  /*00a0*/  CS2R R92, SRZ ;  /* 0x00000000005c7805 */ /* 0x000fe4000001ff00 */
[----:B------:R-:W-:Y:S02]  /*00b0*/  CS2R R94, SRZ ;  /* 0x00000000005e7805 */ /* 0x000fe4000001ff00 */
[----:B------:R-:W-:-:S02]  /*00c0*/  CS2R R148, SRZ ;  /* 0x0000000000947805 */ /* 0x000fc4000001ff00 */
[----:B------:R-:W-:Y:S02]  /*00d0*/  CS2R R150, SRZ ;  /* 0x0000000000967805 */ /* 0x000fe4000001ff00 */
[----:B------:R-:W-:Y:S02]  /*00e0*/  CS2R R124, SRZ ;  /* 0x00000000007c7805 */ /* 0x000fe4000001ff00 */
[----:B------:R-:W-:Y:S02]  /*00f0*/  CS2R R126, SRZ ;  /* 0x00000000007e7805 */ /* 0x000fe4000001ff00 */
        /* <DEDUP_REMOVED lines=8> */
[----:B------:R-:W-:Y:S01]  /*0180*/  CS2R R32, SRZ ;  /* 0x0000000000207805 */ /* 0x000fe2000001ff00 */
[----:B-1----:R-:W-:Y:S01]  /*0190*/  VIADD R0, R3, 0x3f ;  /* 0x0000003f03007836 */ /* 0x002fe20000000000 */
[----:B------:R-:W-:-:S02]  /*01a0*/  CS2R R34, SRZ ;  /* 0x0000000000227805 */ /* 0x000fc4000001ff00 */
[----:B------:R-:W-:Y:S02]  /*01b0*/  CS2R R132, SRZ ;  /* 0x0000000000847805 */ /* 0x000fe4000001ff00 */
[----:B------:R-:W-:Y:S02]  /*01c0*/  CS2R R134, SRZ ;  /* 0x0000000000867805 */ /* 0x000fe4000001ff00 */
[----:B------:R-:W-:Y:S02]  /*01d0*/  CS2R R100, SRZ ;  /* 0x0000000000647805 */ /* 0x000fe4000001ff00 */
[----:B------:R-:W-:Y:S02]  /*01e0*/  SHF.R.S32.HI R5, RZ, 0x1f, R0 ;  /* 0x0000001fff057819 */ /* 0x000fe40000011400 */
[----:B------:R-:W-:Y:S02]  /*01f0*/  CS2R R102, SRZ ;  /* 0x0000000000667805 */ /* 0x000fe4000001ff00 */
[----:B------:R-:W-:Y:S01]  /*0200*/  CS2R R68, SRZ ;  /* 0x0000000000447805 */ /* 0x000fe2000001ff00 */
[----:B0-----:R-:W-:Y:S01]  /*0210*/  VIADD R28, R28, 0x7f ;  /* 0x0000007f1c1c7836 */ /* 0x001fe20000000000 */
[----:B------:R-:W-:-:S02]  /*0220*/  LEA.HI R5, R5, R0, RZ, 0x6 ;  /* 0x0000000005057211 */ /* 0x000fc400078f30ff */
[----:B------:R-:W-:Y:S02]  /*0230*/  CS2R R70, SRZ ;  /* 0x0000000000467805 */ /* 0x000fe4000001ff00 */
[----:B--2---:R-:W-:Y:S02]  /*0240*/  IABS R10, R7 ;  /* 0x00000007000a7213 */ /* 0x004fe40000000000 */
[----:B------:R-:W-:Y:S02]  /*0250*/  CS2R R36, SRZ ;  /* 0x0000000000247805 */ /* 0x000fe4000001ff00 */
[----:B------:R-:W-:Y:S02]  /*0260*/  SHF.R.S32.HI R5, RZ, 0x6, R5 ;  /* 0x00000006ff057819 */ /* 0x000fe40000011405 */
[----:B------:R-:W-:Y:S02]  /*0270*/  CS2R R38, SRZ ;  /* 0x0000000000267805 */ /* 0x000fe4000001ff00 */
[----:B------:R-:W-:-:S02]  /*0280*/  CS2R R104, SRZ ;  /* 0x0000000000687805 */ /* 0x000fc4000001ff00 */
[----:B------:R-:W-:Y:S02]  /*0290*/  CS2R R106, SRZ ;  /* 0x00000000006a7805 */ /* 0x000fe4000001ff00 */
[----:B------:R-:W-:Y:S01]  /*02a0*/  CS2R R136, SRZ ;  /* 0x0000000000887805 */ /* 0x000fe2000001ff00 */
[----:B------:R-:W-:Y:S01]  /*02b0*/  IMAD.SHL.U32 R6, R5, 0x4, RZ ;  /* 0x0000000405067824 */ /* 0x000fe200078e00ff */
[----:B------:R-:W-:Y:S02]  /*02c0*/  CS2R R138, SRZ ;  /* 0x00000000008a7805 */ /* 0x000fe4000001ff00 */
[----:B------:R-:W-:Y:S02]  /*02d0*/  CS2R R72, SRZ ;  /* 0x0000000000487805 */ /* 0x000fe4000001ff00 */
[----:B------:R-:W-:Y:S02]  /*02e0*/  CS2R R74, SRZ ;  /* 0x00000000004a7805 */ /* 0x000fe4000001ff00 */
[----:B------:R-:W-:-:S02]  /*02f0*/  CS2R R40, SRZ ;  /* 0x0000000000287805 */ /* 0x000fc4000001ff00 */
[-C--:B------:R-:W-:Y:S02]  /*0300*/  IABS R9, R6.reuse ;  /* 0x0000000600097213 */ /* 0x080fe40000000000 */
[----:B------:R-:W-:Y:S02]  /*0310*/  CS2R R42, SRZ ;  /* 0x00000000002a7805 */ /* 0x000fe4000001ff00 */
[----:B------:R-:W-:Y:S02]  /*0320*/  IABS R12, R6 ;  /* 0x00000006000c7213 */ /* 0x000fe40000000000 */
[----:B------:R-:W-:Y:S01]  /*0330*/  CS2R R108, SRZ ;  /* 0x00000000006c7805 */ /* 0x000fe2000001ff00 */
[----:B------:R-:W0:Y:S01]  /*0340*/  I2F.RP R0, R9 ;  /* 0x0000000900007306 */ /* 0x000e220000209400 */
        /* <DEDUP_REMOVED lines=14> */
[----:B0-----:R-:W0:Y:S01]  /*0430*/  MUFU.RCP R0, R0 ;  /* 0x0000000000007308 */ /* 0x001e220000001000 */
[----:B------:R-:W-:-:S02]  /*0440*/  CS2R R50, SRZ ;  /* 0x0000000000327805 */ /* 0x000fc4000001ff00 */
[----:B------:R-:W-:Y:S02]  /*0450*/  CS2R R52, SRZ ;  /* 0x0000000000347805 */ /* 0x000fe4000001ff00 */
[----:B------:R-:W-:Y:S02]  /*0460*/  CS2R R54, SRZ ;  /* 0x0000000000367805 */ /* 0x000fe4000001ff00 */
[----:B------:R-:W-:Y:S02]  /*0470*/  CS2R R20, SRZ ;  /* 0x0000000000147805 */ /* 0x000fe4000001ff00 */
[----:B------:R-:W-:Y:S02]  /*0480*/  CS2R R22, SRZ ;  /* 0x0000000000167805 */ /* 0x000fe4000001ff00 */
[----:B------:R-:W-:Y:S02]  /*0490*/  CS2R R16, SRZ ;  /* 0x0000000000107805 */ /* 0x000fe4000001ff00 */
[----:B------:R-:W-:-:S02]  /*04a0*/  CS2R R18, SRZ ;  /* 0x0000000000127805 */ /* 0x000fc4000001ff00 */
[----:B------:R-:W-:Y:S01]  /*04b0*/  CS2R R14, SRZ ;  /* 0x00000000000e7805 */ /* 0x000fe2000001ff00 */
[----:B0-----:R-:W-:Y:S02]  /*04c0*/  VIADD R4, R0, 0xffffffe ;  /* 0x0ffffffe00047836 */ /* 0x001fe40000000000 */
[----:B------:R-:W-:Y:S02]  /*04d0*/  IMAD.MOV R0, RZ, RZ, -R12 ;  /* 0x000000ffff007224 */ /* 0x000fe400078e0a0c */
[----:B------:R0:W1:Y:S02]  /*04e0*/  F2I.FTZ.U32.TRUNC.NTZ R5, R4 ;  /* 0x0000000400057305 */ /* 0x000064000021f000 */
[----:B0-----:R-:W-:Y:S02]  /*04f0*/  IMAD.MOV.U32 R4, RZ, RZ, RZ ;  /* 0x000000ffff047224 */ /* 0x001fe400078e00ff */
[----:B-1----:R-:W-:-:S04]  /*0500*/  IMAD.MOV R8, RZ, RZ, -R5 ;  /* 0x000000ffff087224 */ /* 0x002fc800078e0a05 */
[----:B------:R-:W-:Y:S02]  /*0510*/  IMAD R11, R8, R9, RZ ;  /* 0x00000009080b7224 */ /* 0x000fe400078e02ff */
[----:B------:R-:W-:Y:S02]  /*0520*/  IMAD.MOV.U32 R8, RZ, RZ, R10 ;  /* 0x000000ffff087224 */ /* 0x000fe400078e000a */
[----:B------:R-:W-:-:S06]  /*0530*/  IMAD.HI.U32 R5, R5, R11, R4 ;  /* 0x0000000b05057227 */ /* 0x000fcc00078e0004 */
[----:B------:R-:W-:-:S04]  /*0540*/  IMAD.HI.U32 R5, R5, R8, RZ ;  /* 0x0000000805057227 */ /* 0x000fc800078e00ff */
[----:B------:R-:W-:-:S05]  /*0550*/  IMAD R0, R5, R0, R8 ;  /* 0x0000000005007224 */ /* 0x000fca00078e0208 */
[----:B------:R-:W-:-:S13]  /*0560*/  ISETP.GT.U32.AND P1, PT, R9, R0, PT ;  /* 0x000000000900720c */ /* 0x000fda0003f24070 */
[----:B------:R-:W-:Y:S02]  /*0570*/  @!P1 IMAD.IADD R0, R0, 0x1, -R9 ;  /* 0x0000000100009824 */ /* 0x000fe400078e0a09 */
[----:B------:R-:W-:Y:S01]  /*0580*/  @!P1 VIADD R5, R5, 0x1 ;  /* 0x0000000105059836 */ /* 0x000fe20000000000 */
[----:B------:R-:W-:Y:S02]  /*0590*/  ISETP.NE.AND P1, PT, R6, RZ, PT ;  /* 0x000000ff0600720c */ /* 0x000fe40003f25270 */
[----:B------:R-:W-:Y:S02]  /*05a0*/  ISETP.GE.U32.AND P0, PT, R0, R9, PT ;  /* 0x000000090000720c */ /* 0x000fe40003f06070 */
[----:B------:R-:W-:-:S04]  /*05b0*/  LOP3.LUT R0, R7, R6, RZ, 0x3c, !PT ;  /* 0x0000000607007212 */ /* 0x000fc800078e3cff */
[----:B------:R-:W-:Y:S01]  /*05c0*/  ISETP.GE.AND P2, PT, R0, RZ, PT ;  /* 0x000000ff0000720c */ /* 0x000fe20003f46270 */
[----:B------:R-:W-:-:S06]  /*05d0*/  VIADD R0, R2, 0x1ff ;  /* 0x000001ff02007836 */ /* 0x000fcc0000000000 */
[----:B------:R-:W-:-:S04]  /*05e0*/  @P0 VIADD R5, R5, 0x1 ;  /* 0x0000000105050836 */ /* 0x000fc80000000000 */
[----:B------:R-:W-:Y:S01]  /*05f0*/  IMAD.MOV.U32 R4, RZ, RZ, R5 ;  /* 0x000000ffff047224 */ /* 0x000fe200078e0005 */
[----:B------:R-:W-:-:S03]  /*0600*/  SHF.R.S32.HI R5, RZ, 0x1f, R0 ;  /* 0x0000001fff057819 */ /* 0x000fc60000011400 */
[----:B------:R-:W-:Y:S01]  /*0610*/  @!P2 IMAD.MOV R4, RZ, RZ, -R4 ;  /* 0x000000ffff04a224 */ /* 0x000fe200078e0a04 */
[----:B------:R-:W-:Y:S02]  /*0620*/  @!P1 LOP3.LUT R4, RZ, R6, RZ, 0x33, !PT ;  /* 0x00000006ff049212 */ /* 0x000fe400078e33ff */
[----:B------:R-:W-:-:S03]  /*0630*/  LEA.HI R5, R5, R0, RZ, 0x9 ;  /* 0x0000000005057211 */ /* 0x000fc600078f48ff */
[----:B------:R-:W-:Y:S02]  /*0640*/  IMAD.SHL.U32 R57, R4, 0x4, RZ ;  /* 0x0000000404397824 */ /* 0x000fe400078e00ff */
[----:B------:R-:W-:-:S03]  /*0650*/  IMAD.MOV R4, RZ, RZ, -R4 ;  /* 0x000000ffff047224 */ /* 0x000fc600078e0a04 */
[----:B------:R-:W-:Y:S01]  /*0660*/  LEA.HI.SX32 R5, R5, -R57, 0x17 ;  /* 0x8000003905057211 */ /* 0x000fe200078fbaff */
[----:B------:R-:W-:-:S03]  /*0670*/  IMAD R8, R6, R4, R7 ;  /* 0x0000000406087224 */ /* 0x000fc600078e0207 */
[----:B------:R-:W-:Y:S02]  /*0680*/  VIMNMX R13, R5, 0x4, PT ;  /* 0x00000004050d7848 */ /* 0x000fe40003fe0100 */
[----:B------:R-:W-:Y:S02]  /*0690*/  IABS R11, R8 ;  /* 0x00000008000b7213 */ /* 0x000fe40000000000 */
[-C--:B------:R-:W-:Y:S02]  /*06a0*/  IABS R9, R13.reuse ;  /* 0x0000000d00097213 */ /* 0x080fe40000000000 */
[----:B------:R-:W-:Y:S02]  /*06b0*/  IABS R6, R13 ;  /* 0x0000000d00067213 */ /* 0x000fe40000000000 */
[----:B------:R-:W0:Y:S08]  /*06c0*/  I2F.RP R0, R9 ;  /* 0x0000000900007306 */ /* 0x000e300000209400 */
[----:B0-----:R-:W0:Y:S02]  /*06d0*/  MUFU.RCP R0, R0 ;  /* 0x0000000000007308 */ /* 0x001e240000001000 */
[----:B0-----:R-:W-:-:S02]  /*06e0*/  VIADD R5, R0, 0xffffffe ;  /* 0x0ffffffe00057836 */ /* 0x001fc40000000000 */
[----:B------:R-:W-:Y:S02]  /*06f0*/  IMAD.MOV R0, RZ, RZ, -R6 ;  /* 0x000000ffff007224 */ /* 0x000fe400078e0a06 */
[----:B------:R-:W0:Y:S02]  /*0700*/  S2R R6, SR_CgaCtaId ;  /* 0x0000000000067919 */ /* 0x000e240000008800 */
[----:B------:R-:W1:Y:S02]  /*0710*/  F2I.FTZ.U32.TRUNC.NTZ R5, R5 ;  /* 0x0000000500057305 */ /* 0x000e64000021f000 */
[----:B-1----:R-:W-:-:S04]  /*0720*/  IMAD.MOV R10, RZ, RZ, -R5 ;  /* 0x000000ffff0a7224 */ /* 0x002fc800078e0a05 */
[----:B------:R-:W-:-:S04]  /*0730*/  IMAD.MOV.U32 R4, RZ, RZ, R10 ;  /* 0x000000ffff047224 */ /* 0x000fc800078e000a */
[----:B------:R-:W-:Y:S02]  /*0740*/  IMAD R7, R4, R9, RZ ;  /* 0x0000000904077224 */ /* 0x000fe400078e02ff */
[----:B------:R-:W-:-:S04]  /*0750*/  IMAD.MOV.U32 R4, RZ, RZ, RZ ;  /* 0x000000ffff047224 */ /* 0x000fc800078e00ff */
[----:B------:R-:W-:Y:S01]  /*0760*/  IMAD.HI.U32 R4, R5, R7, R4 ;  /* 0x0000000705047227 */ /* 0x000fe200078e0004 */
[----:B------:R-:W-:-:S04]  /*0770*/  MOV R5, 0x400 ;  /* 0x0000040000057802 */ /* 0x000fc80000000f00 */
[----:B0-----:R-:W-:Y:S01]  /*0780*/  LEA R248, R6, R5, 0x18 ;  /* 0x0000000506f87211 */ /* 0x001fe200078ec0ff */
[----:B------:R-:W-:Y:S01]  /*0790*/  IMAD.HI.U32 R4, R4, R11, RZ ;  /* 0x0000000b04047227 */ /* 0x000fe200078e00ff */
[----:B------:R-:W-:-:S03]  /*07a0*/  CS2R R6, SRZ ;  /* 0x0000000000067805 */ /* 0x000fc6000001ff00 */
[----:B------:R-:W-:-:S05]  /*07b0*/  IMAD R0, R4, R0, R11 ;  /* 0x0000000004007224 */ /* 0x000fca00078e020b */
[----:B------:R-:W-:-:S13]  /*07c0*/  ISETP.GT.U32.AND P1, PT, R9, R0, PT ;  /* 0x000000000900720c */ /* 0x000fda0003f24070 */
[----:B------:R-:W-:Y:S02]  /*07d0*/  @!P1 IMAD.IADD R0, R0, 0x1, -R9 ;  /* 0x0000000100009824 */ /* 0x000fe400078e0a09 */
[----:B------:R-:W-:Y:S01]  /*07e0*/  @!P1 VIADD R4, R4, 0x1 ;  /* 0x0000000104049836 */ /* 0x000fe20000000000 */
[----:B------:R-:W-:Y:S02]  /*07f0*/  ISETP.NE.AND P1, PT, R13, RZ, PT ;  /* 0x000000ff0d00720c */ /* 0x000fe40003f25270 */
[----:B------:R-:W-:Y:S02]  /*0800*/  ISETP.GE.U32.AND P0, PT, R0, R9, PT ;  /* 0x000000090000720c */ /* 0x000fe40003f06070 */
[----:B------:R-:W-:-:S04]  /*0810*/  LOP3.LUT R0, R8, R13, RZ, 0x3c, !PT ;  /* 0x0000000d08007212 */ /* 0x000fc800078e3cff */
[----:B------:R-:W-:Y:S02]  /*0820*/  ISETP.GE.AND P2, PT, R0, RZ, PT ;  /* 0x000000ff0000720c */ /* 0x000fe40003f46270 */
[----:B------:R-:W0:Y:S05]  /*0830*/  S2R R0, SR_TID.X ;  /* 0x0000000000007919 */ /* 0x000e2a0000002100 */
[----:B------:R-:W-:Y:S01]  /*0840*/  @P0 VIADD R4, R4, 0x1 ;  /* 0x0000000104040836 */ /* 0x000fe20000000000 */
[----:B------:R-:W-:-:S03]  /*0850*/  ISETP.GE.AND P0, PT, R28, 0x80, PT ;  /* 0x000000801c00780c */ /* 0x000fc60003f06270 */
[----:B------:R-:W-:-:S04]  /*0860*/  IMAD.MOV.U32 R11, RZ, RZ, R4 ;  /* 0x000000ffff0b7224 */ /* 0x000fc800078e0004 */
[----:B------:R-:W-:Y:S01]  /*0870*/  @!P2 IMAD.MOV R11, RZ, RZ, -R11 ;  /* 0x000000ffff0ba224 */ /* 0x000fe200078e0a0b */
[----:B------:R-:W-:-:S05]  /*0880*/  @!P1 LOP3.LUT R11, RZ, R13, RZ, 0x33, !PT ;  /* 0x0000000dff0b9212 */ /* 0x000fca00078e33ff */
[----:B------:R-:W-:Y:S02]  /*0890*/  IMAD.MOV R4, RZ, RZ, -R11 ;  /* 0x000000ffff047224 */ /* 0x000fe400078e0a0b */
[----:B------:R-:W-:Y:S01]  /*08a0*/  IMAD.SHL.U32 R197, R11, 0x40, RZ ;  /* 0x000000400bc57824 */ /* 0x000fe200078e00ff */
[----:B------:R-:W-:Y:S01]  /*08b0*/  CS2R R10, SRZ ;  /* 0x00000000000a7805 */ /* 0x000fe2000001ff00 */
[----:B------:R-:W-:Y:S01]  /*08c0*/  IMAD R4, R13, R4, R8 ;  /* 0x000000040d047224 */ /* 0x000fe200078e0208 */
[----:B------:R-:W-:Y:S02]  /*08d0*/  CS2R R12, SRZ ;  /* 0x00000000000c7805 */ /* 0x000fe4000001ff00 */
[----:B------:R-:W-:Y:S01]  /*08e0*/  CS2R R8, SRZ ;  /* 0x0000000000087805 */ /* 0x000fe2000001ff00 */
[----:B------:R1:W-:Y:S01]  /*08f0*/  STL [R1+0x80], R197 ;  /* 0x000080c501007387 */ /* 0x0003e20000100800 */
[----:B------:R-:W-:Y:S01]  /*0900*/  IMAD.IADD R57, R57, 0x1, R4 ;  /* 0x0000000139397824 */ /* 0x000fe200078e0204 */
[----:B------:R-:W-:Y:S01]  /*0910*/  CS2R R4, SRZ ;  /* 0x0000000000047805 */ /* 0x000fe2000001ff00 */
[----:B------:R-:W-:-:S02]  /*0920*/  VIADD R60, R197, 0x1 ;  /* 0x00000001c53c7836 */ /* 0x000fc40000000000 */
[C---:B------:R-:W-:Y:S01]  /*0930*/  VIADD R156, R197.reuse, 0x2 ;  /* 0x00000002c59c7836 */ /* 0x040fe20000000000 */
[----:B0-----:R-:W-:Y:S01]  /*0940*/  LOP3.LUT R196, R0, 0x7f, RZ, 0xc0, !PT ;  /* 0x0000007f00c47812 */ /* 0x001fe200078ec0ff */
[C---:B------:R-:W-:Y:S02]  /*0950*/  VIADD R155, R197.reuse, 0x3 ;  /* 0x00000003c59b7836 */ /* 0x040fe40000000000 */
[----:B------:R-:W-:Y:S02]  /*0960*/  VIADD R154, R197, 0x4 ;  /* 0x00000004c59a7836 */ /* 0x000fe40000000000 */
[----:B------:R-:W-:Y:S02]  /*0970*/  IMAD R201, R57, 0x200, R196 ;  /* 0x0000020039c97824 */ /* 0x000fe400078e02c4 */
[----:B------:R-:W-:Y:S02]  /*0980*/  VIADD R153, R197, 0x5 ;  /* 0x00000005c5997836 */ /* 0x000fe40000000000 */
[C---:B------:R-:W-:Y:S01]  /*0990*/  VIADD R200, R201.reuse, 0x80 ;  /* 0x00000080c9c87836 */ /* 0x040fe20000000000 */
[----:B------:R1:W-:Y:S01]  /*09a0*/  STL [R1+0x1f4], R201 ;  /* 0x0001f4c901007387 */ /* 0x0003e20000100800 */
[----:B------:R-:W-:-:S02]  /*09b0*/  VIADD R198, R201, 0x180 ;  /* 0x00000180c9c67836 */ /* 0x000fc40000000000 */
[----:B------:R-:W-:Y:S01]  /*09c0*/  VIADD R199, R201, 0x100 ;  /* 0x00000100c9c77836 */ /* 0x000fe20000000000 */
[----:B------:R1:W-:Y:S01]  /*09d0*/  STL [R1+0x298], R200 ;  /* 0x000298c801007387 */ /* 0x0003e20000100800 */
[C---:B------:R-:W-:Y:S02]  /*09e0*/  VIADD R152, R197.reuse, 0x6 ;  /* 0x00000006c5987836 */ /* 0x040fe40000000000 */
[C---:B------:R-:W-:Y:S01]  /*09f0*/  VIADD R147, R197.reuse, 0x7 ;  /* 0x00000007c5937836 */ /* 0x040fe20000000000 */
[----:B------:R1:W-:Y:S01]  /*0a00*/  STL [R1+0x278], R198 ;  /* 0x000278c601007387 */ /* 0x0003e20000100800 */
[C---:B------:R-:W-:Y:S02]  /*0a10*/  VIADD R146, R197.reuse, 0x8 ;  /* 0x00000008c5927836 */ /* 0x040fe40000000000 */
[C---:B------:R-:W-:Y:S01]  /*0a20*/  VIADD R145, R197.reuse, 0x9 ;  /* 0x00000009c5917836 */ /* 0x040fe20000000000 */
[----:B------:R1:W-:Y:S01]  /*0a30*/  STL [R1+0x27c], R199 ;  /* 0x00027cc701007387 */ /* 0x0003e20000100800 */
[----:B------:R-:W-:-:S02]  /*0a40*/  VIADD R144, R197, 0xa ;  /* 0x0000000ac5907836 */ /* 0x000fc40000000000 */
[C---:B------:R-:W-:Y:S02]  /*0a50*/  VIADD R123, R197.reuse, 0xb ;  /* 0x0000000bc57b7836 */ /* 0x040fe40000000000 */
[C---:B------:R-:W-:Y:S02]  /*0a60*/  VIADD R122, R197.reuse, 0xc ;  /* 0x0000000cc57a7836 */ /* 0x040fe40000000000 */
[C---:B------:R-:W-:Y:S02]  /*0a70*/  VIADD R121, R197.reuse, 0xd ;  /* 0x0000000dc5797836 */ /* 0x040fe40000000000 */
[C---:B------:R-:W-:Y:S02]  /*0a80*/  VIADD R120, R197.reuse, 0xe ;  /* 0x0000000ec5787836 */ /* 0x040fe40000000000 */
[C---:B------:R-:W-:Y:S02]  /*0a90*/  VIADD R63, R197.reuse, 0xf ;  /* 0x0000000fc53f7836 */ /* 0x040fe40000000000 */
        /* <DEDUP_REMOVED lines=47> */
[----:B------:R-:W-:Y:S01]  /*0d90*/  VIADD R195, R197, 0x3f ;  /* 0x0000003fc5c37836 */ /* 0x000fe20000000000 */
[----:B-1----:R-:W-:Y:S06]  /*0da0*/  @!P0 BRA `(.L_x_0) ;  /* 0x0000032c00e08947 */ /* 0x002fec0003800000 */
[----:B------:R-:W-:Y:S01]  /*0db0*/  IABS R13, R2 ;  /* 0x00000002000d7213 */ /* 0x000fe20000000000 */
[----:B------:R-:W0:Y:S01]  /*0dc0*/  LDC R87, c[0x0][0x234] ;  /* 0x00008d00ff577b82 */ /* 0x000e220000000800 */
[----:B------:R-:W-:Y:S02]  /*0dd0*/  IABS R7, R3 ;  /* 0x0000000300077213 */ /* 0x000fe40000000000 */
[----:B------:R-:W-:Y:S01]  /*0de0*/  CS2R R216, SRZ ;  /* 0x0000000000d87805 */ /* 0x000fe2000001ff00 */
[----:B------:R-:W1:Y:S01]  /*0df0*/  I2F.RP R6, R13 ;  /* 0x0000000d00067306 */ /* 0x000e620000209400 */
[----:B------:R-:W-:Y:S02]  /*0e00*/  IABS R14, R200 ;  /* 0x000000c8000e7213 */ /* 0x000fe40000000000 */
[----:B------:R-:W-:Y:S02]  /*0e10*/  CS2R R218, SRZ ;  /* 0x0000000000da7805 */ /* 0x000fe4000001ff00 */
[----:B------:R-:W-:-:S02]  /*0e20*/  IABS R16, R199 ;  /* 0x000000c700107213 */ /* 0x000fc40000000000 */
[----:B------:R-:W-:Y:S02]  /*0e30*/  CS2R R220, SRZ ;  /* 0x0000000000dc7805 */ /* 0x000fe4000001ff00 */
[----:B------:R-:W-:Y:S02]  /*0e40*/  IABS R18, R198 ;  /* 0x000000c600127213 */ /* 0x000fe40000000000 */
[----:B------:R-:W-:Y:S02]  /*0e50*/  CS2R R222, SRZ ;  /* 0x0000000000de7805 */ /* 0x000fe4000001ff00 */
[----:B------:R-:W-:Y:S01]  /*0e60*/  IABS R17, R57 ;  /* 0x0000003900117213 */ /* 0x000fe20000000000 */
[----:B------:R-:W2:Y:S01]  /*0e70*/  I2F.RP R10, R7 ;  /* 0x00000007000a7306 */ /* 0x000ea20000209400 */
[----:B------:R-:W-:Y:S02]  /*0e80*/  IABS R19, R193 ;  /* 0x000000c100137213 */ /* 0x000fe40000000000 */
[----:B------:R-:W-:-:S02]  /*0e90*/  CS2R R224, SRZ ;  /* 0x0000000000e07805 */ /* 0x000fc4000001ff00 */
[----:B------:R-:W-:Y:S02]  /*0ea0*/  ISETP.GE.AND P5, PT, R195, RZ, PT ;  /* 0x000000ffc300720c */ /* 0x000fe40003fa6270 */
[----:B------:R-:W-:Y:S02]  /*0eb0*/  CS2R R226, SRZ ;  /* 0x0000000000e27805 */ /* 0x000fe4000001ff00 */
[----:B------:R-:W-:Y:S02]  /*0ec0*/  IABS R21, R31 ;  /* 0x0000001f00157213 */ /* 0x000fe40000000000 */
[----:B------:R-:W-:Y:S02]  /*0ed0*/  CS2R R228, SRZ ;  /* 0x0000000000e47805 */ /* 0x000fe4000001ff00 */
[----:B------:R-:W-:Y:S01]  /*0ee0*/  IABS R24, R56 ;  /* 0x0000003800187213 */ /* 0x000fe20000000000 */
[----:B-1----:R-:W1:Y:S01]  /*0ef0*/  MUFU.RCP R6, R6 ;  /* 0x0000000600067308 */ /* 0x002e620000001000 */
[----:B------:R-:W-:-:S02]  /*0f00*/  IABS R25, R189 ;  /* 0x000000bd00197213 */ /* 0x000fc40000000000 */
[----:B------:R-:W-:Y:S02]  /*0f10*/  CS2R R230, SRZ ;  /* 0x0000000000e67805 */ /* 0x000fe4000001ff00 */
[----:B------:R-:W-:Y:S02]  /*0f20*/  IABS R26, R185 ;  /* 0x000000b9001a7213 */ /* 0x000fe40000000000 */
[----:B------:R-:W-:Y:S02]  /*0f30*/  CS2R R232, SRZ ;  /* 0x0000000000e87805 */ /* 0x000fe4000001ff00 */
[----:B------:R-:W-:Y:S02]  /*0f40*/  IABS R27, R186 ;  /* 0x000000ba001b7213 */ /* 0x000fe40000000000 */
[----:B------:R-:W-:Y:S02]  /*0f50*/  CS2R R234, SRZ ;  /* 0x0000000000ea7805 */ /* 0x000fe4000001ff00 */
[----:B------:R-:W-:Y:S01]  /*0f60*/  IABS R32, R188 ;  /* 0x000000bc00207213 */ /* 0x000fe20000000000 */
[----:B--2---:R-:W2:Y:S01]  /*0f70*/  MUFU.RCP R10, R10 ;  /* 0x0000000a000a7308 */ /* 0x004ea20000001000 */
[----:B------:R-:W-:-:S02]  /*0f80*/  IABS R33, R181 ;  /* 0x000000b500217213 */ /* 0x000fc40000000000 */
[----:B------:R-:W-:Y:S02]  /*0f90*/  CS2R R236, SRZ ;  /* 0x0000000000ec7805 */ /* 0x000fe4000001ff00 */
[----:B------:R-:W-:Y:S02]  /*0fa0*/  IABS R34, R182 ;  /* 0x000000b600227213 */ /* 0x000fe40000000000 */
[----:B------:R-:W-:Y:S02]  /*0fb0*/  CS2R R238, SRZ ;  /* 0x0000000000ee7805 */ /* 0x000fe4000001ff00 */
[----:B------:R-:W-:Y:S02]  /*0fc0*/  IABS R35, R179 ;  /* 0x000000b300237213 */ /* 0x000fe40000000000 */
[----:B------:R-:W-:Y:S02]  /*0fd0*/  CS2R R240, SRZ ;  /* 0x0000000000f07805 */ /* 0x000fe4000001ff00 */
[----:B------:R-:W-:-:S02]  /*0fe0*/  IABS R36, R180 ;  /* 0x000000b400247213 */ /* 0x000fc40000000000 */
[----:B------:R-:W-:Y:S01]  /*0ff0*/  CS2R R242, SRZ ;  /* 0x0000000000f27805 */ /* 0x000fe2000001ff00 */
[----:B-1----:R-:W-:Y:S01]  /*1000*/  VIADD R4, R6, 0xffffffe ;  /* 0x0ffffffe06047836 */ /* 0x002fe20000000000 */
[----:B------:R-:W-:Y:S02]  /*1010*/  IABS R37, R29 ;  /* 0x0000001d00257213 */ /* 0x000fe40000000000 */
[----:B------:R-:W-:Y:S02]  /*1020*/  CS2R R244, SRZ ;  /* 0x0000000000f47805 */ /* 0x000fe4000001ff00 */
[----:B------:R-:W-:Y:S01]  /*1030*/  IABS R41, R175 ;  /* 0x000000af00297213 */ /* 0x000fe20000000000 */
[----:B------:R1:W3:Y:S01]  /*1040*/  F2I.FTZ.U32.TRUNC.NTZ R5, R4 ;  /* 0x0000000400057305 */ /* 0x0002e2000021f000 */
[----:B------:R-:W-:Y:S02]  /*1050*/  IABS R38, R30 ;  /* 0x0000001e00267213 */ /* 0x000fe40000000000 */
[----:B------:R-:W-:-:S02]  /*1060*/  CS2R R246, SRZ ;  /* 0x0000000000f67805 */ /* 0x000fc4000001ff00 */
[----:B------:R-:W-:Y:S01]  /*1070*/  IABS R40, R174 ;  /* 0x000000ae00287213 */ /* 0x000fe20000000000 */
[----:B--2---:R-:W-:Y:S01]  /*1080*/  VIADD R8, R10, 0xffffffe ;  /* 0x0ffffffe0a087836 */ /* 0x004fe20000000000 */
[----:B------:R-:W-:Y:S02]  /*1090*/  IABS R39, R178 ;  /* 0x000000b200277213 */ /* 0x000fe40000000000 */
[----:B------:R-:W-:Y:S02]  /*10a0*/  CS2R R202, SRZ ;  /* 0x0000000000ca7805 */ /* 0x000fe4000001ff00 */
[----:B------:R-:W-:Y:S01]  /*10b0*/  IABS R42, R176 ;  /* 0x000000b0002a7213 */ /* 0x000fe20000000000 */
[----:B------:R2:W4:Y:S01]  /*10c0*/  F2I.FTZ.U32.TRUNC.NTZ R9, R8 ;  /* 0x0000000800097305 */ /* 0x000522000021f000 */
[----:B-1----:R-:W-:Y:S01]  /*10d0*/  IMAD.MOV.U32 R4, RZ, RZ, RZ ;  /* 0x000000ffff047224 */ /* 0x002fe200078e00ff */
[----:B------:R-:W-:Y:S02]  /*10e0*/  IABS R44, R170 ;  /* 0x000000aa002c7213 */ /* 0x000fe40000000000 */
[----:B------:R-:W-:-:S02]  /*10f0*/  CS2R R204, SRZ ;  /* 0x0000000000cc7805 */ /* 0x000fc4000001ff00 */
[----:B------:R-:W-:Y:S02]  /*1100*/  IABS R43, R177 ;  /* 0x000000b1002b7213 */ /* 0x000fe40000000000 */
[----:B------:R-:W-:Y:S02]  /*1110*/  CS2R R206, SRZ ;  /* 0x0000000000ce7805 */ /* 0x000fe4000001ff00 */
[----:B------:R-:W-:Y:S01]  /*1120*/  IABS R45, R171 ;  /* 0x000000ab002d7213 */ /* 0x000fe20000000000 */
[----:B---3--:R-:W-:Y:S01]  /*1130*/  IMAD.MOV R12, RZ, RZ, -R5 ;  /* 0x000000ffff0c7224 */ /* 0x008fe200078e0a05 */
[----:B------:R-:W-:Y:S01]  /*1140*/  IABS R46, R172 ;  /* 0x000000ac002e7213 */ /* 0x000fe20000000000 */
[----:B--2---:R-:W-:Y:S01]  /*1150*/  IMAD.MOV.U32 R8, RZ, RZ, RZ ;  /* 0x000000ffff087224 */ /* 0x004fe200078e00ff */
[----:B------:R-:W-:Y:S01]  /*1160*/  IABS R47, R173 ;  /* 0x000000ad002f7213 */ /* 0x000fe20000000000 */
[----:B------:R-:W-:Y:S01]  /*1170*/  IMAD R11, R12, R13, RZ ;  /* 0x0000000d0c0b7224 */ /* 0x000fe200078e02ff */
[----:B------:R-:W-:-:S02]  /*1180*/  IABS R12, R201 ;  /* 0x000000c9000c7213 */ /* 0x000fc40000000000 */
[----:B------:R-:W-:Y:S02]  /*1190*/  CS2R R208, SRZ ;  /* 0x0000000000d07805 */ /* 0x000fe4000001ff00 */
[----:B------:R-:W-:Y:S01]  /*11a0*/  IABS R48, R168 ;  /* 0x000000a800307213 */ /* 0x000fe20000000000 */
[----:B------:R-:W-:Y:S01]  /*11b0*/  IMAD.HI.U32 R5, R5, R11, R4 ;  /* 0x0000000b05057227 */ /* 0x000fe200078e0004 */
[----:B------:R-:W-:Y:S02]  /*11c0*/  IABS R50, R169 ;  /* 0x000000a900327213 */ /* 0x000fe40000000000 */
[----:B------:R-:W-:Y:S02]  /*11d0*/  CS2R R210, SRZ ;  /* 0x0000000000d27805 */ /* 0x000fe4000001ff00 */
[----:B------:R-:W-:Y:S01]  /*11e0*/  IABS R49, R167 ;  /* 0x000000a700317213 */ /* 0x000fe20000000000 */
[----:B----4-:R-:W-:Y:S01]  /*11f0*/  IMAD.MOV R20, RZ, RZ, -R9 ;  /* 0x000000ffff147224 */ /* 0x010fe200078e0a09 */
[----:B------:R-:W-:Y:S01]  /*1200*/  IABS R51, R166 ;  /* 0x000000a600337213 */ /* 0x000fe20000000000 */
[----:B------:R-:W-:Y:S01]  /*1210*/  IMAD.HI.U32 R6, R5, R14, RZ ;  /* 0x0000000e05067227 */ /* 0x000fe200078e00ff */
[----:B------:R-:W-:-:S02]  /*1220*/  IABS R52, R165 ;  /* 0x000000a500347213 */ /* 0x000fc40000000000 */
[----:B------:R-:W-:Y:S02]  /*1230*/  CS2R R212, SRZ ;  /* 0x0000000000d47805 */ /* 0x000fe4000001ff00 */
[----:B------:R-:W-:Y:S01]  /*1240*/  IABS R53, R164 ;  /* 0x000000a400357213 */ /* 0x000fe20000000000 */
[C---:B------:R-:W-:Y:S01]  /*1250*/  IMAD.HI.U32 R4, R5.reuse, R12, RZ ;  /* 0x0000000c05047227 */ /* 0x040fe200078e00ff */
[----:B------:R-:W-:Y:S02]  /*1260*/  IABS R54, R163 ;  /* 0x000000a300367213 */ /* 0x000fe40000000000 */
[----:B------:R-:W-:Y:S02]  /*1270*/  CS2R R214, SRZ ;  /* 0x0000000000d67805 */ /* 0x000fe4000001ff00 */
[----:B------:R-:W-:Y:S01]  /*1280*/  IABS R55, R161 ;  /* 0x000000a100377213 */ /* 0x000fe20000000000 */
[----:B------:R-:W-:Y:S01]  /*1290*/  IMAD.HI.U32 R10, R5, R16, RZ ;  /* 0x00000010050a7227 */ /* 0x000fe200078e00ff */
[----:B------:R-:W-:-:S02]  /*12a0*/  IABS R64, R59 ;  /* 0x0000003b00407213 */ /* 0x000fc40000000000 */
[----:B------:R-:W-:Y:S02]  /*12b0*/  CS2R R124, SRZ ;  /* 0x00000000007c7805 */ /* 0x000fe4000001ff00 */
[----:B------:R-:W-:Y:S01]  /*12c0*/  IABS R66, R157 ;  /* 0x0000009d00427213 */ /* 0x000fe20000000000 */
[----:B------:R-:W-:Y:S01]  /*12d0*/  IMAD.HI.U32 R5, R5, R18, RZ ;  /* 0x0000001205057227 */ /* 0x000fe200078e00ff */
[----:B------:R-:W-:Y:S02]  /*12e0*/  IABS R23, R62 ;  /* 0x0000003e00177213 */ /* 0x000fe40000000000 */
[----:B------:R-:W-:Y:S02]  /*12f0*/  CS2R R126, SRZ ;  /* 0x00000000007e7805 */ /* 0x000fe4000001ff00 */
[----:B------:R-:W-:Y:S01]  /*1300*/  IABS R76, R153 ;  /* 0x00000099004c7213 */ /* 0x000fe20000000000 */
[----:B------:R-:W-:Y:S01]  /*1310*/  IMAD.MOV R6, RZ, RZ, -R6 ;  /* 0x000000ffff067224 */ /* 0x000fe200078e0a06 */
[----:B------:R-:W-:Y:S01]  /*1320*/  IABS R77, R154 ;  /* 0x0000009a004d7213 */ /* 0x000fe20000000000 */
[----:B------:R-:W-:Y:S01]  /*1330*/  IMAD.MOV R11, RZ, RZ, -R5 ;  /* 0x000000ffff0b7224 */ /* 0x000fe200078e0a05 */
[----:B------:R-:W-:Y:S01]  /*1340*/  IABS R80, R156 ;  /* 0x0000009c00507213 */ /* 0x000fe20000000000 */
[----:B------:R-:W-:Y:S01]  /*1350*/  IMAD.MOV R4, RZ, RZ, -R4 ;  /* 0x000000ffff047224 */ /* 0x000fe200078e0a04 */
[----:B------:R-:W-:Y:S01]  /*1360*/  IABS R82, R60 ;  /* 0x0000003c00527213 */ /* 0x000fe20000000000 */
[C---:B------:R-:W-:Y:S01]  /*1370*/  IMAD R5, R13.reuse, R6, R14 ;  /* 0x000000060d057224 */ /* 0x040fe200078e020e */
[----:B------:R-:W-:Y:S01]  /*1380*/  IABS R14, R195 ;  /* 0x000000c3000e7213 */ /* 0x000fe20000000000 */
[----:B------:R-:W-:Y:S01]  /*1390*/  IMAD.MOV R10, RZ, RZ, -R10 ;  /* 0x000000ffff0a7224 */ /* 0x000fe200078e0a0a */
[----:B------:R-:W-:Y:S01]  /*13a0*/  CS2R R128, SRZ ;  /* 0x0000000000807805 */ /* 0x000fe2000001ff00 */
[C---:B------:R-:W-:Y:S01]  /*13b0*/  IMAD R4, R13.reuse, R4, R12 ;  /* 0x000000040d047224 */ /* 0x040fe200078e020c */
[C---:B------:R-:W-:Y:S01]  /*13c0*/  ISETP.GT.U32.AND P1, PT, R13.reuse, R5, PT ;  /* 0x000000050d00720c */ /* 0x040fe20003f24070 */
[C---:B------:R-:W-:Y:S01]  /*13d0*/  IMAD R10, R13.reuse, R10, R16 ;  /* 0x0000000a0d0a7224 */ /* 0x040fe200078e0210 */
[----:B------:R-:W-:Y:S01]  /*13e0*/  CS2R R130, SRZ ;  /* 0x0000000000827805 */ /* 0x000fe2000001ff00 */
[C---:B------:R-:W-:Y:S01]  /*13f0*/  IMAD R11, R13.reuse, R11, R18 ;  /* 0x0000000b0d0b7224 */ /* 0x040fe200078e0212 */
[C---:B------:R-:W-:Y:S01]  /*1400*/  ISETP.GT.U32.AND P0, PT, R13.reuse, R4, PT ;  /* 0x000000040d00720c */ /* 0x040fe20003f04070 */
[----:B------:R-:W-:Y:S01]  /*1410*/  IMAD R15, R20, R7, RZ ;  /* 0x00000007140f7224 */ /* 0x000fe200078e02ff */
[----:B------:R-:W-:-:S02]  /*1420*/  ISETP.GT.U32.AND P2, PT, R13, R10, PT ;  /* 0x0000000a0d00720c */ /* 0x000fc40003f44070 */
[----:B------:R-:W-:Y:S02]  /*1430*/  CS2R R132, SRZ ;  /* 0x0000000000847805 */ /* 0x000fe4000001ff00 */
[----:B------:R-:W-:Y:S01]  /*1440*/  ISETP.GT.U32.AND P3, PT, R13, R11, PT ;  /* 0x0000000b0d00720c */ /* 0x000fe20003f64070 */
[----:B------:R-:W-:Y:S01]  /*1450*/  IMAD.HI.U32 R8, R9, R15, R8 ;  /* 0x0000000f09087227 */ /* 0x000fe200078e0008 */
[----:B------:R-:W-:Y:S02]  /*1460*/  IABS R15, R194 ;  /* 0x000000c2000f7213 */ /* 0x000fe40000000000 */
[----:B------:R-:W-:Y:S02]  /*1470*/  CS2R R134, SRZ ;  /* 0x0000000000867805 */ /* 0x000fe4000001ff00 */
[----:B------:R-:W-:Y:S01]  /*1480*/  IABS R20, R190 ;  /* 0x000000be00147213 */ /* 0x000fe20000000000 */
[----:B------:R-:W-:Y:S01]  /*1490*/  @!P1 IMAD.IADD R5, R5, 0x1, -R13 ;  /* 0x0000000105059824 */ /* 0x000fe200078e0a0d */
[----:B------:R-:W-:Y:S01]  /*14a0*/  CS2R R136, SRZ ;  /* 0x0000000000887805 */ /* 0x000fe2000001ff00 */
[----:B------:R-:W-:Y:S01]  /*14b0*/  IMAD.HI.U32 R6, R8, R14, RZ ;  /* 0x0000000e08067227 */ /* 0x000fe200078e00ff */
[----:B------:R-:W-:-:S02]  /*14c0*/  CS2R R138, SRZ ;  /* 0x00000000008a7805 */ /* 0x000fc4000001ff00 */
[----:B------:R-:W-:Y:S02]  /*14d0*/  CS2R R140, SRZ ;  /* 0x00000000008c7805 */ /* 0x000fe4000001ff00 */
[C---:B------:R-:W-:Y:S01]  /*14e0*/  ISETP.GT.U32.AND P6, PT, R13.reuse, R5, PT ;  /* 0x000000050d00720c */ /* 0x040fe20003fc4070 */
[--C-:B------:R-:W-:Y:S01]  /*14f0*/  @!P0 IMAD.IADD R4, R4, 0x1, -R13.reuse ;  /* 0x0000000104048824 */ /* 0x100fe200078e0a0d */
[----:B------:R-:W-:Y:S01]  /*1500*/  CS2R R142, SRZ ;  /* 0x00000000008e7805 */ /* 0x000fe2000001ff00 */
[----:B------:R-:W-:Y:S01]  /*1510*/  @!P2 IMAD.IADD R10, R10, 0x1, -R13 ;  /* 0x000000010a0aa824 */ /* 0x000fe200078e0a0d */
[----:B------:R-:W-:Y:S01]  /*1520*/  ISETP.GE.AND P2, PT, R194, RZ, PT ;  /* 0x000000ffc200720c */ /* 0x000fe20003f46270 */
[----:B------:R-:W-:Y:S01]  /*1530*/  IMAD.HI.U32 R12, R8, R17, RZ ;  /* 0x00000011080c7227 */ /* 0x000fe200078e00ff */
[----:B------:R-:W-:Y:S02]  /*1540*/  ISETP.GT.U32.AND P4, PT, R13, R4, PT ;  /* 0x000000040d00720c */ /* 0x000fe40003f84070 */
[----:B------:R-:W-:-:S02]  /*1550*/  CS2R R194, SRZ ;  /* 0x0000000000c27805 */ /* 0x000fc4000001ff00 */
[----:B------:R-:W-:Y:S01]  /*1560*/  ISETP.GT.U32.AND P0, PT, R13, R10, PT ;  /* 0x0000000a0d00720c */ /* 0x000fe20003f04070 */
[----:B------:R-:W-:Y:S01]  /*1570*/  IMAD.MOV R6, RZ, RZ, -R6 ;  /* 0x000000ffff067224 */ /* 0x000fe200078e0a06 */
[----:B------:R-:W-:Y:S01]  /*1580*/  CS2R R148, SRZ ;  /* 0x0000000000947805 */ /* 0x000fe2000001ff00 */
[--C-:B------:R-:W-:Y:S01]  /*1590*/  @!P3 IMAD.IADD R11, R11, 0x1, -R13.reuse ;  /* 0x000000010b0bb824 */ /* 0x100fe200078e0a0d */
[----:B------:R-:W-:Y:S01]  /*15a0*/  ISETP.GE.AND P3, PT, R201, RZ, PT ;  /* 0x000000ffc900720c */ /* 0x000fe20003f66270 */
[----:B------:R-:W-:Y:S01]  /*15b0*/  IMAD.MOV R18, RZ, RZ, -R12 ;  /* 0x000000ffff127224 */ /* 0x000fe200078e0a0c */
[----:B------:R-:W-:Y:S01]  /*15c0*/  CS2R R150, SRZ ;  /* 0x0000000000967805 */ /* 0x000fe2000001ff00 */
[----:B------:R-:W-:Y:S01]  /*15d0*/  IMAD R12, R7, R6, R14 ;  /* 0x00000006070c7224 */ /* 0x000fe200078e020e */
[----:B------:R-:W-:Y:S01]  /*15e0*/  ISETP.GT.U32.AND P1, PT, R13, R11, PT ;  /* 0x0000000b0d00720c */ /* 0x000fe20003f24070 */
[----:B------:R-:W-:Y:S01]  /*15f0*/  @!P6 IMAD.IADD R5, R5, 0x1, -R13 ;  /* 0x000000010505e824 */ /* 0x000fe200078e0a0d */
[----:B------:R-:W-:Y:S01]  /*1600*/  CS2R R88, SRZ ;  /* 0x0000000000587805 */ /* 0x000fe2000001ff00 */
[----:B------:R-:W-:Y:S01]  /*1610*/  IMAD.HI.U32 R9, R8, R15, RZ ;  /* 0x0000000f08097227 */ /* 0x000fe200078e00ff */
[----:B------:R-:W-:-:S02]  /*1620*/  ISETP.GT.U32.AND P6, PT, R7, R12, PT ;  /* 0x0000000c0700720c */ /* 0x000fc40003fc4070 */
[----:B------:R-:W-:Y:S02]  /*1630*/  CS2R R90, SRZ ;  /* 0x00000000005a7805 */ /* 0x000fe4000001ff00 */
[----:B------:R-:W-:Y:S01]  /*1640*/  CS2R R92, SRZ ;  /* 0x00000000005c7805 */ /* 0x000fe2000001ff00 */
[----:B------:R-:W-:Y:S01]  /*1650*/  @!P4 IMAD.IADD R4, R4, 0x1, -R13 ;  /* 0x000000010404c824 */ /* 0x000fe200078e0a0d */
[----:B------:R-:W-:Y:S01]  /*1660*/  ISETP.GE.AND P4, PT, R200, RZ, PT ;  /* 0x000000ffc800720c */ /* 0x000fe20003f86270 */
[----:B------:R-:W-:Y:S01]  /*1670*/  IMAD.MOV R16, RZ, RZ, -R9 ;  /* 0x000000ffff107224 */ /* 0x000fe200078e0a09 */
[----:B------:R-:W-:Y:S01]  /*1680*/  CS2R R200, SRZ ;  /* 0x0000000000c87805 */ /* 0x000fe2000001ff00 */
[----:B------:R-:W-:Y:S01]  /*1690*/  IMAD.MOV.U32 R9, RZ, RZ, R19 ;  /* 0x000000ffff097224 */ /* 0x000fe200078e0013 */
[----:B------:R-:W-:Y:S01]  /*16a0*/  IABS R19, R191 ;  /* 0x000000bf00137213 */ /* 0x000fe20000000000 */
[----:B------:R-:W-:Y:S01]  /*16b0*/  @!P0 IMAD.IADD R10, R10, 0x1, -R13 ;  /* 0x000000010a0a8824 */ /* 0x000fe200078e0a0d */
[----:B------:R-:W-:Y:S01]  /*16c0*/  ISETP.GE.AND P0, PT, R199, RZ, PT ;  /* 0x000000ffc700720c */ /* 0x000fe20003f06270 */
[----:B------:R-:W-:Y:S01]  /*16d0*/  @!P3 IMAD.MOV R4, RZ, RZ, -R4 ;  /* 0x000000ffff04b224 */ /* 0x000fe200078e0a04 */
[----:B------:R-:W-:Y:S01]  /*16e0*/  ISETP.GE.AND P3, PT, R198, RZ, PT ;  /* 0x000000ffc600720c */ /* 0x000fe20003f66270 */
[----:B------:R-:W-:Y:S01]  /*16f0*/  IMAD.HI.U32 R6, R8, R9, RZ ;  /* 0x0000000908067227 */ /* 0x000fe200078e00ff */
[----:B------:R-:W-:-:S02]  /*1700*/  CS2R R198, SRZ ;  /* 0x0000000000c67805 */ /* 0x000fc4000001ff00 */
[----:B------:R-:W-:Y:S02]  /*1710*/  CS2R R94, SRZ ;  /* 0x00000000005e7805 */ /* 0x000fe4000001ff00 */
[----:B------:R-:W-:Y:S01]  /*1720*/  CS2R R96, SRZ ;  /* 0x0000000000607805 */ /* 0x000fe2000001ff00 */
[C---:B------:R-:W-:Y:S01]  /*1730*/  IMAD R14, R7.reuse, R16, R15 ;  /* 0x00000010070e7224 */ /* 0x040fe200078e020f */
[----:B------:R-:W-:Y:S01]  /*1740*/  IABS R15, R159 ;  /* 0x0000009f000f7213 */ /* 0x000fe20000000000 */
[C---:B------:R-:W-:Y:S01]  /*1750*/  IMAD R16, R7.reuse, R18, R17 ;  /* 0x0000001207107224 */ /* 0x040fe200078e0211 */
[----:B------:R-:W-:Y:S01]  /*1760*/  CS2R R98, SRZ ;  /* 0x0000000000627805 */ /* 0x000fe2000001ff00 */
[----:B------:R-:W-:Y:S01]  /*1770*/  @!P6 IMAD.IADD R12, R12, 0x1, -R7 ;  /* 0x000000010c0ce824 */ /* 0x000fe200078e0a07 */
[----:B------:R-:W-:Y:S01]  /*1780*/  CS2R R100, SRZ ;  /* 0x0000000000647805 */ /* 0x000fe2000001ff00 */
[----:B------:R-:W-:Y:S01]  /*1790*/  IMAD.MOV R18, RZ, RZ, -R6 ;  /* 0x000000ffff127224 */ /* 0x000fe200078e0a06 */
[----:B------:R-:W-:Y:S01]  /*17a0*/  CS2R R102, SRZ ;  /* 0x0000000000667805 */ /* 0x000fe2000001ff00 */
[----:B------:R-:W-:Y:S01]  /*17b0*/  IMAD.MOV.U32 R6, RZ, RZ, R5 ;  /* 0x000000ffff067224 */ /* 0x000fe200078e0005 */
[----:B------:R-:W-:Y:S01]  /*17c0*/  ISETP.GT.U32.AND P6, PT, R7, R12, PT ;  /* 0x0000000c0700720c */ /* 0x000fe20003fc4070 */
[----:B------:R-:W-:Y:S01]  /*17d0*/  @!P1 IMAD.IADD R11, R11, 0x1, -R13 ;  /* 0x000000010b0b9824 */ /* 0x000fe200078e0a0d */
[C---:B------:R-:W-:Y:S01]  /*17e0*/  ISETP.GT.U32.AND P1, PT, R7.reuse, R14, PT ;  /* 0x0000000e0700720c */ /* 0x040fe20003f24070 */
[C---:B------:R-:W-:Y:S01]  /*17f0*/  IMAD R17, R7.reuse, R18, R9 ;  /* 0x0000001207117224 */ /* 0x040fe200078e0209 */
[----:B------:R-:W-:Y:S01]  /*1800*/  LOP3.LUT R9, RZ, R2, RZ, 0x33, !PT ;  /* 0x00000002ff097212 */ /* 0x000fe200078e33ff */
[----:B------:R-:W-:Y:S01]  /*1810*/  @!P4 IMAD.MOV R6, RZ, RZ, -R6 ;  /* 0x000000ffff06c224 */ /* 0x000fe200078e0a06 */
[----:B------:R-:W-:Y:S01]  /*1820*/  ISETP.NE.AND P4, PT, R2, RZ, PT ;  /* 0x000000ff0200720c */ /* 0x000fe20003f85270 */
[----:B------:R-:W-:Y:S01]  /*1830*/  @!P0 IMAD.MOV R10, RZ, RZ, -R10 ;  /* 0x000000ffff0a8224 */ /* 0x000fe200078e0a0a */
[----:B------:R-:W-:Y:S01]  /*1840*/  IABS R18, R192 ;  /* 0x000000c000127213 */ /* 0x000fe20000000000 */
[----:B------:R-:W-:Y:S01]  /*1850*/  @!P3 IMAD.MOV R11, RZ, RZ, -R11 ;  /* 0x000000ffff0bb224 */ /* 0x000fe200078e0a0b */
[----:B------:R-:W-:Y:S01]  /*1860*/  ISETP.GT.U32.AND P0, PT, R7, R16, PT ;  /* 0x000000100700720c */ /* 0x000fe20003f04070 */
[----:B------:R-:W-:Y:S01]  /*1870*/  IMAD.HI.U32 R13, R8, R27, RZ ;  /* 0x0000001b080d7227 */ /* 0x000fe200078e00ff */
[----:B------:R-:W-:-:S02]  /*1880*/  SEL R5, R9, R4, !P4 ;  /* 0x0000000409057207 */ /* 0x000fc40006000000 */
[----:B------:R-:W-:Y:S02]  /*1890*/  CS2R R104, SRZ ;  /* 0x0000000000687805 */ /* 0x000fe4000001ff00 */
[C---:B------:R-:W-:Y:S01]  /*18a0*/  SEL R4, R9.reuse, R6, !P4 ;  /* 0x0000000609047207 */ /* 0x040fe20006000000 */
[--C-:B------:R-:W-:Y:S01]  /*18b0*/  @!P1 IMAD.IADD R14, R14, 0x1, -R7.reuse ;  /* 0x000000010e0e9824 */ /* 0x100fe200078e0a07 */
[C---:B------:R-:W-:Y:S01]  /*18c0*/  SEL R2, R9.reuse, R10, !P4 ;  /* 0x0000000a09027207 */ /* 0x040fe20006000000 */
[----:B------:R-:W-:Y:S01]  /*18d0*/  @!P6 IMAD.IADD R12, R12, 0x1, -R7 ;  /* 0x000000010c0ce824 */ /* 0x000fe200078e0a07 */
[----:B------:R-:W-:Y:S01]  /*18e0*/  SEL R6, R9, R11, !P4 ;  /* 0x0000000b09067207 */ /* 0x000fe20006000000 */
[----:B------:R-:W-:Y:S01]  /*18f0*/  IMAD.HI.U32 R9, R8, R18, RZ ;  /* 0x0000001208097227 */ /* 0x000fe200078e00ff */
[----:B------:R-:W-:Y:S02]  /*1900*/  ISETP.GT.U32.AND P3, PT, R7, R17, PT ;  /* 0x000000110700720c */ /* 0x000fe40003f64070 */
[----:B------:R-:W-:-:S02]  /*1910*/  CS2R R106, SRZ ;  /* 0x00000000006a7805 */ /* 0x000fc4000001ff00 */
[----:B------:R-:W-:Y:S01]  /*1920*/  ISETP.GT.U32.AND P4, PT, R7, R14, PT ;  /* 0x0000000e0700720c */ /* 0x000fe20003f84070 */
[----:B------:R-:W-:Y:S01]  /*1930*/  IMAD.MOV R9, RZ, RZ, -R9 ;  /* 0x000000ffff097224 */ /* 0x000fe200078e0a09 */
[----:B------:R-:W-:Y:S01]  /*1940*/  ISETP.GE.AND P1, PT, R57, RZ, PT ;  /* 0x000000ff3900720c */ /* 0x000fe20003f26270 */
[----:B------:R-:W-:Y:S01]  /*1950*/  @!P0 IMAD.IADD R16, R16, 0x1, -R7 ;  /* 0x0000000110108824 */ /* 0x000fe200078e0a07 */
[----:B------:R-:W-:Y:S01]  /*1960*/  ISETP.GE.AND P6, PT, R193, RZ, PT ;  /* 0x000000ffc100720c */ /* 0x000fe20003fc6270 */
[----:B------:R-:W-:Y:S01]  /*1970*/  IMAD R18, R7, R9, R18 ;  /* 0x0000000907127224 */ /* 0x000fe200078e0212 */
[----:B------:R-:W-:Y:S01]  /*1980*/  ISETP.GE.AND P0, PT, R192, RZ, PT ;  /* 0x000000ffc000720c */ /* 0x000fe20003f06270 */
[----:B------:R-:W-:Y:S01]  /*1990*/  IMAD.MOV.U32 R11, RZ, RZ, R12 ;  /* 0x000000ffff0b7224 */ /* 0x000fe200078e000c */
[----:B------:R-:W-:Y:S01]  /*19a0*/  IABS R57, R158 ;  /* 0x0000009e00397213 */ /* 0x000fe20000000000 */
[----:B------:R-:W-:Y:S01]  /*19b0*/  IMAD.HI.U32 R9, R8, R19, RZ ;  /* 0x0000001308097227 */ /* 0x000fe200078e00ff */
[----:B------:R-:W-:-:S02]  /*19c0*/  CS2R R192, SRZ ;  /* 0x0000000000c07805 */ /* 0x000fc4000001ff00 */
[----:B------:R-:W-:Y:S02]  /*19d0*/  CS2R R108, SRZ ;  /* 0x00000000006c7805 */ /* 0x000fe4000001ff00 */
[----:B------:R-:W-:Y:S01]  /*19e0*/  CS2R R110, SRZ ;  /* 0x00000000006e7805 */ /* 0x000fe2000001ff00 */
[----:B------:R-:W-:Y:S01]  /*19f0*/  @!P3 IMAD.IADD R17, R17, 0x1, -R7 ;  /* 0x000000011111b824 */ /* 0x000fe200078e0a07 */
[C---:B------:R-:W-:Y:S01]  /*1a00*/  ISETP.GT.U32.AND P3, PT, R7.reuse, R16, PT ;  /* 0x000000100700720c */ /* 0x040fe20003f64070 */
[----:B------:R-:W-:Y:S01]  /*1a10*/  @!P5 IMAD.MOV R11, RZ, RZ, -R11 ;  /* 0x000000ffff0bd224 */ /* 0x000fe200078e0a0b */
[C---:B------:R-:W-:Y:S01]  /*1a20*/  ISETP.GT.U32.AND P5, PT, R7.reuse, R18, PT ;  /* 0x000000120700720c */ /* 0x040fe20003fa4070 */
[----:B------:R-:W-:Y:S01]  /*1a30*/  @!P4 IMAD.IADD R14, R14, 0x1, -R7 ;  /* 0x000000010e0ec824 */ /* 0x000fe200078e0a07 */
[----:B------:R-:W-:Y:S01]  /*1a40*/  ISETP.GT.U32.AND P4, PT, R7, R17, PT ;  /* 0x000000110700720c */ /* 0x000fe20003f84070 */
[----:B------:R-:W-:Y:S01]  /*1a50*/  IMAD.HI.U32 R12, R8, R20, RZ ;  /* 0x00000014080c7227 */ /* 0x000fe200078e00ff */
[----:B------:R-:W-:-:S02]  /*1a60*/  CS2R R112, SRZ ;  /* 0x0000000000707805 */ /* 0x000fc4000001ff00 */
[----:B------:R-:W-:Y:S02]  /*1a70*/  CS2R R114, SRZ ;  /* 0x0000000000727805 */ /* 0x000fe4000001ff00 */
[----:B------:R-:W-:Y:S01]  /*1a80*/  CS2R R116, SRZ ;  /* 0x0000000000747805 */ /* 0x000fe2000001ff00 */
[----:B------:R-:W-:Y:S01]  /*1a90*/  IMAD.MOV.U32 R10, RZ, RZ, R14 ;  /* 0x000000ffff0a7224 */ /* 0x000fe200078e000e */
[----:B------:R-:W-:Y:S01]  /*1aa0*/  CS2R R118, SRZ ;  /* 0x0000000000767805 */ /* 0x000fe2000001ff00 */
[----:B------:R-:W-:Y:S01]  /*1ab0*/  IMAD.MOV R14, RZ, RZ, -R9 ;  /* 0x000000ffff0e7224 */ /* 0x000fe200078e0a09 */
[----:B------:R-:W-:Y:S01]  /*1ac0*/  UMOV UR35, 0x40000040 ;  /* 0x4000004000237882 */ /* 0x000fe20000000000 */
[--C-:B------:R-:W-:Y:S01]  /*1ad0*/  @!P3 IMAD.IADD R16, R16, 0x1, -R7.reuse ;  /* 0x000000011010b824 */ /* 0x100fe200078e0a07 */
[----:B------:R-:W-:Y:S01]  /*1ae0*/  ISETP.GE.AND P3, PT, R190, RZ, PT ;  /* 0x000000ffbe00720c */ /* 0x000fe20003f66270 */
[----:B------:R-:W-:Y:S01]  /*1af0*/  @!P5 IMAD.IADD R18, R18, 0x1, -R7 ;  /* 0x000000011212d824 */ /* 0x000fe200078e0a07 */
[----:B------:R-:W-:Y:S01]  /*1b00*/  ISETP.GE.AND P5, PT, R56, RZ, PT ;  /* 0x000000ff3800720c */ /* 0x000fe20003fa6270 */
[----:B------:R-:W-:Y:S01]  /*1b10*/  @!P1 IMAD.MOV R16, RZ, RZ, -R16 ;  /* 0x000000ffff109224 */ /* 0x000fe200078e0a10 */
[----:B------:R-:W-:Y:S01]  /*1b20*/  IABS R56, R162 ;  /* 0x000000a200387213 */ /* 0x000fe20000000000 */
[----:B------:R-:W-:Y:S01]  /*1b30*/  IMAD.MOV R12, RZ, RZ, -R12 ;  /* 0x000000ffff0c7224 */ /* 0x000fe200078e0a0c */
[C---:B------:R-:W-:Y:S01]  /*1b40*/  ISETP.GT.U32.AND P1, PT, R7.reuse, R18, PT ;  /* 0x000000120700720c */ /* 0x040fe20003f24070 */
[----:B------:R-:W-:-:S02]  /*1b50*/  IMAD R19, R7, R14, R19 ;  /* 0x0000000e07137224 */ /* 0x000fc400078e0213 */
[----:B------:R-:W-:Y:S01]  /*1b60*/  @!P4 IMAD.IADD R17, R17, 0x1, -R7 ;  /* 0x000000011111c824 */ /* 0x000fe200078e0a07 */
[----:B------:R-:W-:Y:S01]  /*1b70*/  ISETP.GE.AND P4, PT, R31, RZ, PT ;  /* 0x000000ff1f00720c */ /* 0x000fe20003f86270 */
[C---:B------:R-:W-:Y:S01]  /*1b80*/  IMAD R20, R7.reuse, R12, R20 ;  /* 0x0000000c07147224 */ /* 0x040fe200078e0214 */
[----:B------:R-:W-:Y:S01]  /*1b90*/  IABS R31, R187 ;  /* 0x000000bb001f7213 */ /* 0x000fe20000000000 */
[----:B------:R-:W-:Y:S01]  /*1ba0*/  @!P6 IMAD.MOV R17, RZ, RZ, -R17 ;  /* 0x000000ffff11e224 */ /* 0x000fe200078e0a11 */
[----:B------:R-:W-:Y:S01]  /*1bb0*/  ISETP.GT.U32.AND P6, PT, R7, R19, PT ;  /* 0x000000130700720c */ /* 0x000fe20003fc4070 */
[----:B------:R-:W-:-:S04]  /*1bc0*/  IMAD.HI.U32 R9, R8, R21, RZ ;  /* 0x0000001508097227 */ /* 0x000fc800078e00ff */
[----:B------:R-:W-:Y:S01]  /*1bd0*/  @!P1 IMAD.IADD R18, R18, 0x1, -R7 ;  /* 0x0000000112129824 */ /* 0x000fe200078e0a07 */
[----:B------:R-:W-:Y:S01]  /*1be0*/  ISETP.GT.U32.AND P1, PT, R7, R20, PT ;  /* 0x000000140700720c */ /* 0x000fe20003f24070 */
[----:B------:R-:W-:Y:S02]  /*1bf0*/  IMAD.MOV R14, RZ, RZ, -R9 ;  /* 0x000000ffff0e7224 */ /* 0x000fe400078e0a09 */
[----:B------:R-:W-:-:S04]  /*1c00*/  IMAD.HI.U32 R12, R8, R24, RZ ;  /* 0x00000018080c7227 */ /* 0x000fc800078e00ff */
[----:B------:R-:W-:Y:S02]  /*1c10*/  IMAD R21, R7, R14, R21 ;  /* 0x0000000e07157224 */ /* 0x000fe400078e0215 */
[--C-:B------:R-:W-:Y:S02]  /*1c20*/  @!P6 IMAD.IADD R19, R19, 0x1, -R7.reuse ;  /* 0x000000011313e824 */ /* 0x100fe400078e0a07 */
[----:B------:R-:W-:Y:S01]  /*1c30*/  @!P2 IMAD.MOV R10, RZ, RZ, -R10 ;  /* 0x000000ffff0aa224 */ /* 0x000fe200078e0a0a */
[C---:B------:R-:W-:Y:S01]  /*1c40*/  ISETP.GT.U32.AND P6, PT, R7.reuse, R21, PT ;  /* 0x000000150700720c */ /* 0x040fe20003fc4070 */
[----:B------:R-:W-:Y:S01]  /*1c50*/  @!P1 IMAD.IADD R20, R20, 0x1, -R7 ;  /* 0x0000000114149824 */ /* 0x000fe200078e0a07 */
[----:B------:R-:W-:Y:S01]  /*1c60*/  ISETP.GT.U32.AND P1, PT, R7, R19, PT ;  /* 0x000000130700720c */ /* 0x000fe20003f24070 */
[----:B------:R-:W-:Y:S01]  /*1c70*/  IMAD.MOV R12, RZ, RZ, -R12 ;  /* 0x000000ffff0c7224 */ /* 0x000fe200078e0a0c */
[----:B------:R-:W-:Y:S01]  /*1c80*/  ISETP.GE.AND P2, PT, R191, RZ, PT ;  /* 0x000000ffbf00720c */ /* 0x000fe20003f46270 */
[----:B------:R-:W-:Y:S01]  /*1c90*/  IMAD.HI.U32 R9, R8, R25, RZ ;  /* 0x0000001908097227 */ /* 0x000fe200078e00ff */
[----:B------:R-:W-:-:S03]  /*1ca0*/  CS2R R190, SRZ ;  /* 0x0000000000be7805 */ /* 0x000fc6000001ff00 */
[----:B------:R-:W-:Y:S01]  /*1cb0*/  @!P0 IMAD.MOV R18, RZ, RZ, -R18 ;  /* 0x000000ffff128224 */ /* 0x000fe200078e0a12 */
[C---:B------:R-:W-:Y:S01]  /*1cc0*/  ISETP.GT.U32.AND P0, PT, R7.reuse, R20, PT ;  /* 0x000000140700720c */ /* 0x040fe20003f04070 */
[----:B------:R-:W-:Y:S02]  /*1cd0*/  IMAD R24, R7, R12, R24 ;  /* 0x0000000c07187224 */ /* 0x000fe400078e0218 */
[----:B------:R-:W-:-:S04]  /*1ce0*/  IMAD.HI.U32 R12, R8, R26, RZ ;  /* 0x0000001a080c7227 */ /* 0x000fc800078e00ff */
[----:B------:R-:W-:Y:S02]  /*1cf0*/  IMAD.MOV R14, RZ, RZ, -R9 ;  /* 0x000000ffff0e7224 */ /* 0x000fe400078e0a09 */
[----:B------:R-:W-:Y:S02]  /*1d00*/  @!P6 IMAD.IADD R21, R21, 0x1, -R7 ;  /* 0x000000011515e824 */ /* 0x000fe400078e0a07 */
[----:B------:R-:W-:Y:S02]  /*1d10*/  IMAD.MOV R12, RZ, RZ, -R12 ;  /* 0x000000ffff0c7224 */ /* 0x000fe400078e0a0c */
[C---:B------:R-:W-:Y:S01]  /*1d20*/  IMAD R25, R7.reuse, R14, R25 ;  /* 0x0000000e07197224 */ /* 0x040fe200078e0219 */
[----:B------:R-:W-:Y:S01]  /*1d30*/  ISETP.GT.U32.AND P6, PT, R7, R21, PT ;  /* 0x000000150700720c */ /* 0x000fe20003fc4070 */
[----:B------:R-:W-:Y:S01]  /*1d40*/  @!P1 IMAD.IADD R19, R19, 0x1, -R7 ;  /* 0x0000000113139824 */ /* 0x000fe200078e0a07 */
[C---:B------:R-:W-:Y:S01]  /*1d50*/  ISETP.GT.U32.AND P1, PT, R7.reuse, R24, PT ;  /* 0x000000180700720c */ /* 0x040fe20003f24070 */
[----:B------:R-:W-:-:S02]  /*1d60*/  IMAD R26, R7, R12, R26 ;  /* 0x0000000c071a7224 */ /* 0x000fc400078e021a */
[----:B------:R-:W-:Y:S01]  /*1d70*/  @!P2 IMAD.MOV R19, RZ, RZ, -R19 ;  /* 0x000000ffff13a224 */ /* 0x000fe200078e0a13 */
[----:B------:R-:W-:Y:S01]  /*1d80*/  ISETP.GT.U32.AND P2, PT, R7, R25, PT ;  /* 0x000000190700720c */ /* 0x000fe20003f44070 */
[----:B------:R-:W-:-:S04]  /*1d90*/  IMAD.HI.U32 R9, R8, R31, RZ ;  /* 0x0000001f08097227 */ /* 0x000fc800078e00ff */
[----:B------:R-:W-:Y:S02]  /*1da0*/  IMAD.MOV R22, RZ, RZ, -R13 ;  /* 0x000000ffff167224 */ /* 0x000fe400078e0a0d */
[----:B------:R-:W-:Y:S01]  /*1db0*/  @!P0 IMAD.IADD R20, R20, 0x1, -R7 ;  /* 0x0000000114148824 */ /* 0x000fe200078e0a07 */
[C---:B------:R-:W-:Y:S01]  /*1dc0*/  ISETP.GT.U32.AND P0, PT, R7.reuse, R26, PT ;  /* 0x0000001a0700720c */ /* 0x040fe20003f04070 */
[----:B------:R-:W-:Y:S02]  /*1dd0*/  IMAD.MOV R14, RZ, RZ, -R9 ;  /* 0x000000ffff0e7224 */ /* 0x000fe400078e0a09 */
[----:B------:R-:W-:Y:S02]  /*1de0*/  IMAD R27, R7, R22, R27 ;  /* 0x00000016071b7224 */ /* 0x000fe400078e021b */
[--C-:B------:R-:W-:Y:S02]  /*1df0*/  @!P6 IMAD.IADD R21, R21, 0x1, -R7.reuse ;  /* 0x000000011515e824 */ /* 0x100fe400078e0a07 */
[----:B------:R-:W-:Y:S01]  /*1e00*/  @!P1 IMAD.IADD R24, R24, 0x1, -R7 ;  /* 0x0000000118189824 */ /* 0x000fe200078e0a07 */
[C---:B------:R-:W-:Y:S01]  /*1e10*/  ISETP.GT.U32.AND P6, PT, R7.reuse, R27, PT ;  /* 0x0000001b0700720c */ /* 0x040fe20003fc4070 */
[----:B------:R-:W-:Y:S01]  /*1e20*/  IMAD R31, R7, R14, R31 ;  /* 0x0000000e071f7224 */ /* 0x000fe200078e021f */
[----:B------:R-:W-:Y:S01]  /*1e30*/  ISETP.GE.AND P1, PT, R189, RZ, PT ;  /* 0x000000ffbd00720c */ /* 0x000fe20003f26270 */
[----:B------:R-:W-:Y:S01]  /*1e40*/  @!P2 IMAD.IADD R25, R25, 0x1, -R7 ;  /* 0x000000011919a824 */ /* 0x000fe200078e0a07 */
[C---:B------:R-:W-:Y:S01]  /*1e50*/  ISETP.GT.U32.AND P2, PT, R7.reuse, R24, PT ;  /* 0x000000180700720c */ /* 0x040fe20003f44070 */
[----:B------:R-:W-:Y:S01]  /*1e60*/  @!P4 IMAD.MOV R21, RZ, RZ, -R21 ;  /* 0x000000ffff15c224 */ /* 0x000fe200078e0a15 */
[----:B------:R-:W-:Y:S01]  /*1e70*/  ISETP.GT.U32.AND P4, PT, R7, R31, PT ;  /* 0x0000001f0700720c */ /* 0x000fe20003f84070 */
[----:B------:R-:W-:Y:S01]  /*1e80*/  IMAD.HI.U32 R12, R8, R32, RZ ;  /* 0x00000020080c7227 */ /* 0x000fe200078e00ff */
[----:B------:R-:W-:-:S03]  /*1e90*/  IABS R14, R184 ;  /* 0x000000b8000e7213 */ /* 0x000fc60000000000 */
[----:B------:R-:W-:Y:S01]  /*1ea0*/  @!P0 IMAD.IADD R26, R26, 0x1, -R7 ;  /* 0x000000011a1a8824 */ /* 0x000fe200078e0a07 */
[----:B------:R-:W-:Y:S01]  /*1eb0*/  ISETP.GT.U32.AND P0, PT, R7, R25, PT ;  /* 0x000000190700720c */ /* 0x000fe20003f04070 */
[----:B------:R-:W-:Y:S02]  /*1ec0*/  IMAD.MOV R12, RZ, RZ, -R12 ;  /* 0x000000ffff0c7224 */ /* 0x000fe400078e0a0c */
[----:B------:R-:W-:-:S04]  /*1ed0*/  IMAD.HI.U32 R13, R8, R33, RZ ;  /* 0x00000021080d7227 */ /* 0x000fc800078e00ff */
[----:B------:R-:W-:Y:S02]  /*1ee0*/  IMAD R32, R7, R12, R32 ;  /* 0x0000000c07207224 */ /* 0x000fe400078e0220 */
[----:B------:R-:W-:Y:S01]  /*1ef0*/  @!P6 IMAD.IADD R27, R27, 0x1, -R7 ;  /* 0x000000011b1be824 */ /* 0x000fe200078e0a07 */
[C---:B------:R-:W-:Y:S01]  /*1f00*/  ISETP.GT.U32.AND P6, PT, R7.reuse, R26, PT ;  /* 0x0000001a0700720c */ /* 0x040fe20003fc4070 */
[----:B------:R-:W-:Y:S01]  /*1f10*/  IMAD.MOV R22, RZ, RZ, -R13 ;  /* 0x000000ffff167224 */ /* 0x000fe200078e0a0d */
[----:B------:R-:W-:Y:S01]  /*1f20*/  IABS R13, R183 ;  /* 0x000000b7000d7213 */ /* 0x000fe20000000000 */
[--C-:B------:R-:W-:Y:S01]  /*1f30*/  @!P2 IMAD.IADD R24, R24, 0x1, -R7.reuse ;  /* 0x000000011818a824 */ /* 0x100fe200078e0a07 */
[----:B------:R-:W-:Y:S01]  /*1f40*/  ISETP.GT.U32.AND P2, PT, R7, R32, PT ;  /* 0x000000200700720c */ /* 0x000fe20003f44070 */
[----:B------:R-:W-:Y:S01]  /*1f50*/  @!P4 IMAD.IADD R31, R31, 0x1, -R7 ;  /* 0x000000011f1fc824 */ /* 0x000fe200078e0a07 */
[----:B------:R-:W-:Y:S01]  /*1f60*/  ISETP.GE.AND P4, PT, R187, RZ, PT ;  /* 0x000000ffbb00720c */ /* 0x000fe20003f86270 */
[----:B------:R-:W-:-:S04]  /*1f70*/  IMAD.HI.U32 R9, R8, R34, RZ ;  /* 0x0000002208097227 */ /* 0x000fc800078e00ff */
[----:B------:R-:W-:Y:S01]  /*1f80*/  @!P0 IMAD.IADD R25, R25, 0x1, -R7 ;  /* 0x0000000119198824 */ /* 0x000fe200078e0a07 */
[----:B------:R-:W-:Y:S01]  /*1f90*/  ISETP.GE.AND P0, PT, R185, RZ, PT ;  /* 0x000000ffb900720c */ /* 0x000fe20003f06270 */
[----:B------:R-:W-:Y:S01]  /*1fa0*/  @!P5 IMAD.MOV R24, RZ, RZ, -R24 ;  /* 0x000000ffff18d224 */ /* 0x000fe200078e0a18 */
[----:B------:R-:W-:Y:S01]  /*1fb0*/  ISETP.GT.U32.AND P5, PT, R7, R31, PT ;  /* 0x0000001f0700720c */ /* 0x000fe20003fa4070 */
[----:B------:R-:W-:Y:S02]  /*1fc0*/  IMAD.MOV R12, RZ, RZ, -R9 ;  /* 0x000000ffff0c7224 */ /* 0x000fe400078e0a09 */
[----:B------:R-:W-:-:S04]  /*1fd0*/  IMAD.HI.U32 R9, R8, R13, RZ ;  /* 0x0000000d08097227 */ /* 0x000fc800078e00ff */
[C---:B------:R-:W-:Y:S02]  /*1fe0*/  IMAD R33, R7.reuse, R22, R33 ;  /* 0x0000001607217224 */ /* 0x040fe400078e0221 */
[C---:B------:R-:W-:Y:S02]  /*1ff0*/  IMAD R34, R7.reuse, R12, R34 ;  /* 0x0000000c07227224 */ /* 0x040fe400078e0222 */
[----:B------:R-:W-:Y:S02]  /*2000*/  IMAD.MOV R12, RZ, RZ, -R9 ;  /* 0x000000ffff0c7224 */ /* 0x000fe400078e0a09 */
[--C-:B------:R-:W-:Y:S01]  /*2010*/  @!P6 IMAD.IADD R26, R26, 0x1, -R7.reuse ;  /* 0x000000011a1ae824 */ /* 0x100fe200078e0a07 */
[C---:B------:R-:W-:Y:S01]  /*2020*/  ISETP.GT.U32.AND P6, PT, R7.reuse, R33, PT ;  /* 0x000000210700720c */ /* 0x040fe20003fc4070 */
[----:B------:R-:W-:Y:S01]  /*2030*/  @!P2 IMAD.IADD R32, R32, 0x1, -R7 ;  /* 0x000000012020a824 */ /* 0x000fe200078e0a07 */
[----:B------:R-:W-:Y:S01]  /*2040*/  ISETP.GE.AND P2, PT, R188, RZ, PT ;  /* 0x000000ffbc00720c */ /* 0x000fe20003f46270 */
[C---:B------:R-:W-:Y:S01]  /*2050*/  IMAD R12, R7.reuse, R12, R13 ;  /* 0x0000000c070c7224 */ /* 0x040fe200078e020d */
[----:B------:R-:W-:Y:S01]  /*2060*/  CS2R R188, SRZ ;  /* 0x0000000000bc7805 */ /* 0x000fe2000001ff00 */
[----:B------:R-:W-:Y:S01]  /*2070*/  @!P1 IMAD.MOV R25, RZ, RZ, -R25 ;  /* 0x000000ffff199224 */ /* 0x000fe200078e0a19 */
[C---:B------:R-:W-:Y:S01]  /*2080*/  ISETP.GT.U32.AND P1, PT, R7.reuse, R32, PT ;  /* 0x000000200700720c */ /* 0x040fe20003f24070 */
[----:B------:R-:W-:Y:S01]  /*2090*/  @!P0 IMAD.MOV R26, RZ, RZ, -R26 ;  /* 0x000000ffff1a8224 */ /* 0x000fe200078e0a1a */
[----:B------:R-:W-:Y:S01]  /*20a0*/  ISETP.GT.U32.AND P0, PT, R7, R34, PT ;  /* 0x000000220700720c */ /* 0x000fe20003f04070 */
[----:B------:R-:W-:Y:S01]  /*20b0*/  @!P5 IMAD.IADD R31, R31, 0x1, -R7 ;  /* 0x000000011f1fd824 */ /* 0x000fe200078e0a07 */
[----:B------:R-:W-:Y:S01]  /*20c0*/  ISETP.GT.U32.AND P5, PT, R7, R12, PT ;  /* 0x0000000c0700720c */ /* 0x000fe20003fa4070 */
[----:B------:R-:W-:-:S04]  /*20d0*/  IMAD.HI.U32 R9, R8, R14, RZ ;  /* 0x0000000e08097227 */ /* 0x000fc800078e00ff */
[----:B------:R-:W-:Y:S02]  /*20e0*/  @!P6 IMAD.IADD R33, R33, 0x1, -R7 ;  /* 0x000000012121e824 */ /* 0x000fe400078e0a07 */
[----:B------:R-:W-:Y:S02]  /*20f0*/  IMAD.MOV R9, RZ, RZ, -R9 ;  /* 0x000000ffff097224 */ /* 0x000fe400078e0a09 */
[--C-:B------:R-:W-:Y:S01]  /*2100*/  @!P1 IMAD.IADD R32, R32, 0x1, -R7.reuse ;  /* 0x0000000120209824 */ /* 0x100fe200078e0a07 */
[C---:B------:R-:W-:Y:S01]  /*2110*/  ISETP.GT.U32.AND P6, PT, R7.reuse, R33, PT ;  /* 0x000000210700720c */ /* 0x040fe20003fc4070 */
[--C-:B------:R-:W-:Y:S01]  /*2120*/  @!P0 IMAD.IADD R34, R34, 0x1, -R7.reuse ;  /* 0x0000000122228824 */ /* 0x100fe200078e0a07 */
[----:B------:R-:W-:Y:S01]  /*2130*/  ISETP.GE.AND P1, PT, R182, RZ, PT ;  /* 0x000000ffb600720c */ /* 0x000fe20003f26270 */
[----:B------:R-:W-:Y:S01]  /*2140*/  @!P5 IMAD.IADD R12, R12, 0x1, -R7 ;  /* 0x000000010c0cd824 */ /* 0x000fe200078e0a07 */
[----:B------:R-:W-:Y:S01]  /*2150*/  ISETP.GE.AND P0, PT, R184, RZ, PT ;  /* 0x000000ffb800720c */ /* 0x000fe20003f06270 */
[C---:B------:R-:W-:Y:S01]  /*2160*/  IMAD R14, R7.reuse, R9, R14 ;  /* 0x00000009070e7224 */ /* 0x040fe200078e020e */
[----:B------:R-:W-:Y:S01]  /*2170*/  CS2R R184, SRZ ;  /* 0x0000000000b87805 */ /* 0x000fe2000001ff00 */
[----:B------:R-:W-:Y:S01]  /*2180*/  @!P4 IMAD.MOV R31, RZ, RZ, -R31 ;  /* 0x000000ffff1fc224 */ /* 0x000fe200078e0a1f */
[C---:B------:R-:W-:Y:S01]  /*2190*/  ISETP.GT.U32.AND P4, PT, R7.reuse, R34, PT ;  /* 0x000000220700720c */ /* 0x040fe20003f84070 */
[----:B------:R-:W-:Y:S01]  /*21a0*/  @!P2 IMAD.MOV R32, RZ, RZ, -R32 ;  /* 0x000000ffff20a224 */ /* 0x000fe200078e0a20 */
[C---:B------:R-:W-:Y:S01]  /*21b0*/  ISETP.GT.U32.AND P5, PT, R7.reuse, R12, PT ;  /* 0x0000000c0700720c */ /* 0x040fe20003fa4070 */
[----:B------:R-:W-:Y:S01]  /*21c0*/  IMAD.HI.U32 R9, R8, R35, RZ ;  /* 0x0000002308097227 */ /* 0x000fe200078e00ff */
[----:B------:R-:W-:-:S03]  /*21d0*/  ISETP.GT.U32.AND P2, PT, R7, R14, PT ;  /* 0x0000000e0700720c */ /* 0x000fc60003f44070 */
[----:B------:R-:W-:Y:S01]  /*21e0*/  @!P6 IMAD.IADD R33, R33, 0x1, -R7 ;  /* 0x000000012121e824 */ /* 0x000fe200078e0a07 */
[----:B------:R-:W-:Y:S01]  /*21f0*/  ISETP.GE.AND P6, PT, R183, RZ, PT ;  /* 0x000000ffb700720c */ /* 0x000fe20003fc6270 */
[----:B------:R-:W-:Y:S01]  /*2200*/  IMAD.MOV R22, RZ, RZ, -R9 ;  /* 0x000000ffff167224 */ /* 0x000fe200078e0a09 */
[----:B------:R-:W-:Y:S01]  /*2210*/  CS2R R182, SRZ ;  /* 0x0000000000b67805 */ /* 0x000fe2000001ff00 */
[----:B------:R-:W-:-:S04]  /*2220*/  IMAD.HI.U32 R13, R8, R36, RZ ;  /* 0x00000024080d7227 */ /* 0x000fc800078e00ff */
[--C-:B------:R-:W-:Y:S01]  /*2230*/  @!P4 IMAD.IADD R34, R34, 0x1, -R7.reuse ;  /* 0x000000012222c824 */ /* 0x100fe200078e0a07 */
[----:B------:R-:W-:Y:S01]  /*2240*/  ISETP.GE.AND P4, PT, R180, RZ, PT ;  /* 0x000000ffb400720c */ /* 0x000fe20003f86270 */
[--C-:B------:R-:W-:Y:S01]  /*2250*/  @!P5 IMAD.IADD R12, R12, 0x1, -R7.reuse ;  /* 0x000000010c0cd824 */ /* 0x100fe200078e0a07 */
[----:B------:R-:W-:Y:S01]  /*2260*/  ISETP.GE.AND P5, PT, R29, RZ, PT ;  /* 0x000000ff1d00720c */ /* 0x000fe20003fa6270 */
[----:B------:R-:W-:Y:S01]  /*2270*/  @!P2 IMAD.IADD R14, R14, 0x1, -R7 ;  /* 0x000000010e0ea824 */ /* 0x000fe200078e0a07 */
[----:B------:R-:W-:Y:S01]  /*2280*/  ISETP.GE.AND P2, PT, R30, RZ, PT ;  /* 0x000000ff1e00720c */ /* 0x000fe20003f46270 */
[C---:B------:R-:W-:Y:S02]  /*2290*/  IMAD R35, R7.reuse, R22, R35 ;  /* 0x0000001607237224 */ /* 0x040fe400078e0223 */
[----:B------:R-:W-:Y:S01]  /*22a0*/  @!P1 IMAD.MOV R34, RZ, RZ, -R34 ;  /* 0x000000ffff229224 */ /* 0x000fe200078e0a22 */
[----:B------:R-:W-:Y:S01]  /*22b0*/  ISETP.GT.U32.AND P1, PT, R7, R14, PT ;  /* 0x0000000e0700720c */ /* 0x000fe20003f24070 */
[----:B------:R-:W-:-:S02]  /*22c0*/  IMAD.MOV.U32 R29, RZ, RZ, R12 ;  /* 0x000000ffff1d7224 */ /* 0x000fc400078e000c */
[----:B------:R-:W-:Y:S02]  /*22d0*/  IMAD.MOV R13, RZ, RZ, -R13 ;  /* 0x000000ffff0d7224 */ /* 0x000fe400078e0a0d */
[----:B------:R-:W-:Y:S01]  /*22e0*/  @!P6 IMAD.MOV R29, RZ, RZ, -R29 ;  /* 0x000000ffff1de224 */ /* 0x000fe200078e0a1d */
[----:B------:R-:W-:Y:S01]  /*22f0*/  ISETP.GT.U32.AND P6, PT, R7, R35, PT ;  /* 0x000000230700720c */ /* 0x000fe20003fc4070 */
[----:B------:R-:W-:-:S04]  /*2300*/  IMAD.HI.U32 R9, R8, R37, RZ ;  /* 0x0000002508097227 */ /* 0x000fc800078e00ff */
[----:B------:R-:W-:Y:S01]  /*2310*/  @!P3 IMAD.MOV R20, RZ, RZ, -R20 ;  /* 0x000000ffff14b224 */ /* 0x000fe200078e0a14 */
[C---:B------:R-:W-:Y:S01]  /*2320*/  ISETP.GT.U32.AND P3, PT, R7.reuse, R27, PT ;  /* 0x0000001b0700720c */ /* 0x040fe20003f64070 */
[C---:B------:R-:W-:Y:S02]  /*2330*/  IMAD R36, R7.reuse, R13, R36 ;  /* 0x0000000d07247224 */ /* 0x040fe400078e0224 */
[----:B------:R-:W-:Y:S02]  /*2340*/  IMAD.MOV R22, RZ, RZ, -R9 ;  /* 0x000000ffff167224 */ /* 0x000fe400078e0a09 */
[----:B------:R-:W-:Y:S01]  /*2350*/  @!P1 IMAD.IADD R14, R14, 0x1, -R7 ;  /* 0x000000010e0e9824 */ /* 0x000fe200078e0a07 */
[C---:B------:R-:W-:Y:S01]  /*2360*/  ISETP.GT.U32.AND P1, PT, R7.reuse, R36, PT ;  /* 0x000000240700720c */ /* 0x040fe20003f24070 */
[----:B------:R-:W-:Y:S02]  /*2370*/  IMAD R37, R7, R22, R37 ;  /* 0x0000001607257224 */ /* 0x000fe400078e0225 */
[----:B------:R-:W-:-:S02]  /*2380*/  @!P6 IMAD.IADD R35, R35, 0x1, -R7 ;  /* 0x000000012323e824 */ /* 0x000fc400078e0a07 */
[----:B------:R-:W-:Y:S01]  /*2390*/  IMAD.HI.U32 R13, R8, R41, RZ ;  /* 0x00000029080d7227 */ /* 0x000fe200078e00ff */
[----:B------:R-:W-:-:S03]  /*23a0*/  ISETP.GT.U32.AND P6, PT, R7, R37, PT ;  /* 0x000000250700720c */ /* 0x000fc60003fc4070 */
[----:B------:R-:W-:Y:S01]  /*23b0*/  @!P3 IMAD.IADD R27, R27, 0x1, -R7 ;  /* 0x000000011b1bb824 */ /* 0x000fe200078e0a07 */
[----:B------:R-:W-:Y:S01]  /*23c0*/  ISETP.GE.AND P3, PT, R186, RZ, PT ;  /* 0x000000ffba00720c */ /* 0x000fe20003f66270 */
[----:B------:R-:W-:Y:S01]  /*23d0*/  IMAD.MOV R30, RZ, RZ, -R13 ;  /* 0x000000ffff1e7224 */ /* 0x000fe200078e0a0d */
[----:B------:R-:W-:Y:S01]  /*23e0*/  CS2R R186, SRZ ;  /* 0x0000000000ba7805 */ /* 0x000fe2000001ff00 */
[----:B------:R-:W-:-:S04]  /*23f0*/  IMAD.HI.U32 R12, R8, R38, RZ ;  /* 0x00000026080c7227 */ /* 0x000fc800078e00ff */
[C---:B------:R-:W-:Y:S02]  /*2400*/  IMAD R41, R7.reuse, R30, R41 ;  /* 0x0000001e07297224 */ /* 0x040fe400078e0229 */
[--C-:B------:R-:W-:Y:S01]  /*2410*/  @!P1 IMAD.IADD R36, R36, 0x1, -R7.reuse ;  /* 0x0000000124249824 */ /* 0x100fe200078e0a07 */
[----:B------:R-:W-:Y:S01]  /*2420*/  ISETP.GT.U32.AND P1, PT, R7, R35, PT ;  /* 0x000000230700720c */ /* 0x000fe20003f24070 */
[----:B------:R-:W-:Y:S02]  /*2430*/  IMAD.MOV.U32 R30, RZ, RZ, R14 ;  /* 0x000000ffff1e7224 */ /* 0x000fe400078e000e */
[----:B------:R-:W-:Y:S02]  /*2440*/  IMAD.MOV R12, RZ, RZ, -R12 ;  /* 0x000000ffff0c7224 */ /* 0x000fe400078e0a0c */
[----:B------:R-:W-:Y:S02]  /*2450*/  @!P6 IMAD.IADD R37, R37, 0x1, -R7 ;  /* 0x000000012525e824 */ /* 0x000fe400078e0a07 */
[----:B------:R-:W-:Y:S01]  /*2460*/  @!P0 IMAD.MOV R30, RZ, RZ, -R30 ;  /* 0x000000ffff1e8224 */ /* 0x000fe200078e0a1e */
[C---:B------:R-:W-:Y:S01]  /*2470*/  ISETP.GT.U32.AND P0, PT, R7.reuse, R36, PT ;  /* 0x000000240700720c */ /* 0x040fe20003f04070 */
[C---:B------:R-:W-:Y:S01]  /*2480*/  IMAD R38, R7.reuse, R12, R38 ;  /* 0x0000000c07267224 */ /* 0x040fe200078e0226 */
[----:B------:R-:W-:Y:S01]  /*2490*/  ISETP.GT.U32.AND P6, PT, R7, R37, PT ;  /* 0x000000250700720c */ /* 0x000fe20003fc4070 */
[----:B------:R-:W-:-:S04]  /*24a0*/  IMAD.HI.U32 R12, R8, R40, RZ ;  /* 0x00000028080c7227 */ /* 0x000fc800078e00ff */
[----:B------:R-:W-:Y:S01]  /*24b0*/  @!P3 IMAD.MOV R27, RZ, RZ, -R27 ;  /* 0x000000ffff1bb224 */ /* 0x000fe200078e0a1b */
[----:B------:R-:W-:Y:S01]  /*24c0*/  ISETP.GE.AND P3, PT, R181, RZ, PT ;  /* 0x000000ffb500720c */ /* 0x000fe20003f66270 */
[----:B------:R-:W-:Y:S01]  /*24d0*/  IMAD.MOV R12, RZ, RZ, -R12 ;  /* 0x000000ffff0c7224 */ /* 0x000fe200078e0a0c */
[----:B------:R-:W-:Y:S01]  /*24e0*/  CS2R R180, SRZ ;  /* 0x0000000000b47805 */ /* 0x000fe2000001ff00 */
[----:B------:R-:W-:-:S04]  /*24f0*/  IMAD.HI.U32 R9, R8, R39, RZ ;  /* 0x0000002708097227 */ /* 0x000fc800078e00ff */
[----:B------:R-:W-:Y:S02]  /*2500*/  IMAD R40, R7, R12, R40 ;  /* 0x0000000c07287224 */ /* 0x000fe400078e0228 */
[--C-:B------:R-:W-:Y:S02]  /*2510*/  @!P0 IMAD.IADD R36, R36, 0x1, -R7.reuse ;  /* 0x0000000124248824 */ /* 0x100fe400078e0a07 */
[----:B------:R-:W-:Y:S01]  /*2520*/  @!P6 IMAD.IADD R37, R37, 0x1, -R7 ;  /* 0x000000012525e824 */ /* 0x000fe200078e0a07 */
[----:B------:R-:W-:Y:S01]  /*2530*/  ISETP.GT.U32.AND P0, PT, R7, R40, PT ;  /* 0x000000280700720c */ /* 0x000fe20003f04070 */
[----:B------:R-:W-:Y:S01]  /*2540*/  @!P3 IMAD.MOV R33, RZ, RZ, -R33 ;  /* 0x000000ffff21b224 */ /* 0x000fe200078e0a21 */
[----:B------:R-:W-:Y:S01]  /*2550*/  ISETP.GE.AND P3, PT, R179, RZ, PT ;  /* 0x000000ffb300720c */ /* 0x000fe20003f66270 */
[----:B------:R-:W-:Y:S01]  /*2560*/  IMAD.MOV R22, RZ, RZ, -R9 ;  /* 0x000000ffff167224 */ /* 0x000fe200078e0a09 */
[----:B------:R-:W-:Y:S01]  /*2570*/  ISETP.GT.U32.AND P6, PT, R7, R41, PT ;  /* 0x000000290700720c */ /* 0x000fe20003fc4070 */
[----:B------:R-:W-:Y:S01]  /*2580*/  @!P1 IMAD.IADD R35, R35, 0x1, -R7 ;  /* 0x0000000123239824 */ /* 0x000fe200078e0a07 */
[C---:B------:R-:W-:Y:S01]  /*2590*/  ISETP.GT.U32.AND P1, PT, R7.reuse, R38, PT ;  /* 0x000000260700720c */ /* 0x040fe20003f24070 */
[----:B------:R-:W-:-:S02]  /*25a0*/  IMAD R39, R7, R22, R39 ;  /* 0x0000001607277224 */ /* 0x000fc400078e0227 */
[----:B------:R-:W-:-:S04]  /*25b0*/  IMAD.HI.U32 R9, R8, R42, RZ ;  /* 0x0000002a08097227 */ /* 0x000fc800078e00ff */
[----:B------:R-:W-:Y:S02]  /*25c0*/  @!P0 IMAD.IADD R40, R40, 0x1, -R7 ;  /* 0x0000000128288824 */ /* 0x000fe400078e0a07 */
[----:B------:R-:W-:Y:S01]  /*25d0*/  @!P3 IMAD.MOV R35, RZ, RZ, -R35 ;  /* 0x000000ffff23b224 */ /* 0x000fe200078e0a23 */
[----:B------:R-:W-:Y:S01]  /*25e0*/  ISETP.GT.U32.AND P3, PT, R7, R39, PT ;  /* 0x000000270700720c */ /* 0x000fe20003f64070 */
[----:B------:R-:W-:Y:S01]  /*25f0*/  @!P6 IMAD.IADD R41, R41, 0x1, -R7 ;  /* 0x000000012929e824 */ /* 0x000fe200078e0a07 */
[----:B------:R-:W-:Y:S01]  /*2600*/  ISETP.GT.U32.AND P6, PT, R7, R40, PT ;  /* 0x000000280700720c */ /* 0x000fe20003fc4070 */
[----:B------:R-:W-:-:S04]  /*2610*/  IMAD.HI.U32 R13, R8, R44, RZ ;  /* 0x0000002c080d7227 */ /* 0x000fc800078e00ff */
[----:B------:R-:W-:Y:S02]  /*2620*/  IMAD.MOV R9, RZ, RZ, -R9 ;  /* 0x000000ffff097224 */ /* 0x000fe400078e0a09 */
[----:B------:R-:W-:Y:S02]  /*2630*/  IMAD.MOV R13, RZ, RZ, -R13 ;  /* 0x000000ffff0d7224 */ /* 0x000fe400078e0a0d */
[C---:B------:R-:W-:Y:S02]  /*2640*/  IMAD R42, R7.reuse, R9, R42 ;  /* 0x00000009072a7224 */ /* 0x040fe400078e022a */
[C---:B------:R-:W-:Y:S02]  /*2650*/  IMAD R44, R7.reuse, R13, R44 ;  /* 0x0000000d072c7224 */ /* 0x040fe400078e022c */
[----:B------:R-:W-:Y:S01]  /*2660*/  @!P5 IMAD.MOV R37, RZ, RZ, -R37 ;  /* 0x000000ffff25d224 */ /* 0x000fe200078e0a25 */
[----:B------:R-:W-:Y:S01]  /*2670*/  ISETP.GT.U32.AND P5, PT, R7, R42, PT ;  /* 0x0000002a0700720c */ /* 0x000fe20003fa4070 */
[----:B------:R-:W-:-:S02]  /*2680*/  @!P3 IMAD.IADD R39, R39, 0x1, -R7 ;  /* 0x000000012727b824 */ /* 0x000fc400078e0a07 */
[----:B------:R-:W-:Y:S01]  /*2690*/  @!P6 IMAD.IADD R40, R40, 0x1, -R7 ;  /* 0x000000012828e824 */ /* 0x000fe200078e0a07 */
[C---:B------:R-:W-:Y:S01]  /*26a0*/  ISETP.GT.U32.AND P6, PT, R7.reuse, R44, PT ;  /* 0x0000002c0700720c */ /* 0x040fe20003fc4070 */
[----:B------:R-:W-:Y:S01]  /*26b0*/  IMAD.HI.U32 R12, R8, R43, RZ ;  /* 0x0000002b080c7227 */ /* 0x000fe200078e00ff */
[----:B------:R-:W-:-:S03]  /*26c0*/  ISETP.GT.U32.AND P0, PT, R7, R39, PT ;  /* 0x000000270700720c */ /* 0x000fc60003f04070 */
[----:B------:R-:W-:Y:S02]  /*26d0*/  IMAD.MOV R12, RZ, RZ, -R12 ;  /* 0x000000ffff0c7224 */ /* 0x000fe400078e0a0c */
[----:B------:R-:W-:-:S04]  /*26e0*/  IMAD.HI.U32 R9, R8, R45, RZ ;  /* 0x0000002d08097227 */ /* 0x000fc800078e00ff */
[----:B------:R-:W-:Y:S01]  /*26f0*/  @!P5 IMAD.IADD R42, R42, 0x1, -R7 ;  /* 0x000000012a2ad824 */ /* 0x000fe200078e0a07 */
[----:B------:R-:W-:Y:S01]  /*2700*/  ISETP.GE.AND P5, PT, R176, RZ, PT ;  /* 0x000000ffb000720c */ /* 0x000fe20003fa6270 */
[C---:B------:R-:W-:Y:S02]  /*2710*/  IMAD R43, R7.reuse, R12, R43 ;  /* 0x0000000c072b7224 */ /* 0x040fe400078e022b */
[----:B------:R-:W-:Y:S01]  /*2720*/  @!P6 IMAD.IADD R44, R44, 0x1, -R7 ;  /* 0x000000012c2ce824 */ /* 0x000fe200078e0a07 */
[----:B------:R-:W-:Y:S01]  /*2730*/  ISETP.GT.U32.AND P6, PT, R7, R42, PT ;  /* 0x0000002a0700720c */ /* 0x000fe20003fc4070 */
[----:B------:R-:W-:Y:S02]  /*2740*/  IMAD.MOV R12, RZ, RZ, -R9 ;  /* 0x000000ffff0c7224 */ /* 0x000fe400078e0a09 */
[----:B------:R-:W-:-:S04]  /*2750*/  IMAD.HI.U32 R9, R8, R46, RZ ;  /* 0x0000002e08097227 */ /* 0x000fc800078e00ff */
[----:B------:R-:W-:Y:S01]  /*2760*/  @!P0 IMAD.IADD R39, R39, 0x1, -R7 ;  /* 0x0000000127278824 */ /* 0x000fe200078e0a07 */
[----:B------:R-:W-:Y:S01]  /*2770*/  ISETP.GE.AND P0, PT, R174, RZ, PT ;  /* 0x000000ffae00720c */ /* 0x000fe20003f06270 */
[----:B------:R-:W-:Y:S02]  /*2780*/  IMAD.MOV R9, RZ, RZ, -R9 ;  /* 0x000000ffff097224 */ /* 0x000fe400078e0a09 */
[----:B------:R-:W-:Y:S01]  /*2790*/  @!P1 IMAD.IADD R38, R38, 0x1, -R7 ;  /* 0x0000000126269824 */ /* 0x000fe200078e0a07 */
[----:B------:R-:W-:Y:S01]  /*27a0*/  ISETP.GE.AND P1, PT, R178, RZ, PT ;  /* 0x000000ffb200720c */ /* 0x000fe20003f26270 */
[C---:B------:R-:W-:Y:S01]  /*27b0*/  IMAD R46, R7.reuse, R9, R46 ;  /* 0x00000009072e7224 */ /* 0x040fe200078e022e */
[----:B------:R-:W-:Y:S01]  /*27c0*/  CS2R R178, SRZ ;  /* 0x0000000000b27805 */ /* 0x000fe2000001ff00 */
[C---:B------:R-:W-:Y:S01]  /*27d0*/  IMAD R45, R7.reuse, R12, R45 ;  /* 0x0000000c072d7224 */ /* 0x040fe200078e022d */
[C---:B------:R-:W-:Y:S01]  /*27e0*/  ISETP.GT.U32.AND P3, PT, R7.reuse, R38, PT ;  /* 0x000000260700720c */ /* 0x040fe20003f64070 */
[----:B------:R-:W-:Y:S01]  /*27f0*/  @!P6 IMAD.IADD R42, R42, 0x1, -R7 ;  /* 0x000000012a2ae824 */ /* 0x000fe200078e0a07 */
[----:B------:R-:W-:Y:S01]  /*2800*/  ISETP.GT.U32.AND P6, PT, R7, R46, PT ;  /* 0x0000002e0700720c */ /* 0x000fe20003fc4070 */
[----:B------:R-:W-:-:S04]  /*2810*/  IMAD.HI.U32 R9, R8, R47, RZ ;  /* 0x0000002f08097227 */ /* 0x000fc800078e00ff */
[----:B------:R-:W-:Y:S01]  /*2820*/  @!P0 IMAD.MOV R40, RZ, RZ, -R40 ;  /* 0x000000ffff288224 */ /* 0x000fe200078e0a28 */
[C---:B------:R-:W-:Y:S01]  /*2830*/  ISETP.GT.U32.AND P0, PT, R7.reuse, R45, PT ;  /* 0x0000002d0700720c */ /* 0x040fe20003f04070 */
[----:B------:R-:W-:Y:S01]  /*2840*/  @!P1 IMAD.MOV R39, RZ, RZ, -R39 ;  /* 0x000000ffff279224 */ /* 0x000fe200078e0a27 */
[----:B------:R-:W-:Y:S01]  /*2850*/  ISETP.GT.U32.AND P1, PT, R7, R44, PT ;  /* 0x0000002c0700720c */ /* 0x000fe20003f24070 */
[----:B------:R-:W-:Y:S02]  /*2860*/  IMAD.MOV R12, RZ, RZ, -R9 ;  /* 0x000000ffff0c7224 */ /* 0x000fe400078e0a09 */
[----:B------:R-:W-:-:S04]  /*2870*/  IMAD.HI.U32 R9, R8, R48, RZ ;  /* 0x0000003008097227 */ /* 0x000fc800078e00ff */
[----:B------:R-:W-:Y:S02]  /*2880*/  @!P6 IMAD.IADD R46, R46, 0x1, -R7 ;  /* 0x000000012e2ee824 */ /* 0x000fe400078e0a07 */
[----:B------:R-:W-:Y:S02]  /*2890*/  IMAD.MOV R9, RZ, RZ, -R9 ;  /* 0x000000ffff097224 */ /* 0x000fe400078e0a09 */
[--C-:B------:R-:W-:Y:S01]  /*28a0*/  @!P0 IMAD.IADD R45, R45, 0x1, -R7.reuse ;  /* 0x000000012d2d8824 */ /* 0x100fe200078e0a07 */
[C---:B------:R-:W-:Y:S01]  /*28b0*/  ISETP.GT.U32.AND P6, PT, R7.reuse, R46, PT ;  /* 0x0000002e0700720c */ /* 0x040fe20003fc4070 */
[----:B------:R-:W-:Y:S01]  /*28c0*/  @!P1 IMAD.IADD R44, R44, 0x1, -R7 ;  /* 0x000000012c2c9824 */ /* 0x000fe200078e0a07 */
[----:B------:R-:W-:Y:S01]  /*28d0*/  ISETP.GE.AND P1, PT, R172, RZ, PT ;  /* 0x000000ffac00720c */ /* 0x000fe20003f26270 */
[----:B------:R-:W-:Y:S01]  /*28e0*/  @!P5 IMAD.MOV R42, RZ, RZ, -R42 ;  /* 0x000000ffff2ad224 */ /* 0x000fe200078e0a2a */
[C---:B------:R-:W-:Y:S01]  /*28f0*/  ISETP.GT.U32.AND P5, PT, R7.reuse, R45, PT ;  /* 0x0000002d0700720c */ /* 0x040fe20003fa4070 */
[----:B------:R-:W-:Y:S01]  /*2900*/  IMAD R48, R7, R9, R48 ;  /* 0x0000000907307224 */ /* 0x000fe200078e0230 */
[----:B------:R-:W-:Y:S01]  /*2910*/  ISETP.GE.AND P0, PT, R173, RZ, PT ;  /* 0x000000ffad00720c */ /* 0x000fe20003f06270 */
[----:B------:R-:W-:Y:S01]  /*2920*/  IMAD.HI.U32 R9, R8, R50, RZ ;  /* 0x0000003208097227 */ /* 0x000fe200078e00ff */
[----:B------:R-:W-:-:S03]  /*2930*/  CS2R R172, SRZ ;  /* 0x0000000000ac7805 */ /* 0x000fc6000001ff00 */
[----:B------:R-:W-:Y:S02]  /*2940*/  IMAD.MOV R9, RZ, RZ, -R9 ;  /* 0x000000ffff097224 */ /* 0x000fe400078e0a09 */
[--C-:B------:R-:W-:Y:S01]  /*2950*/  @!P6 IMAD.IADD R46, R46, 0x1, -R7.reuse ;  /* 0x000000012e2ee824 */ /* 0x100fe200078e0a07 */
[----:B------:R-:W-:Y:S01]  /*2960*/  ISETP.GE.AND P6, PT, R169, RZ, PT ;  /* 0x000000ffa900720c */ /* 0x000fe20003fc6270 */
[C---:B------:R-:W-:Y:S02]  /*2970*/  IMAD R50, R7.reuse, R9, R50 ;  /* 0x0000000907327224 */ /* 0x040fe400078e0232 */
[--C-:B------:R-:W-:Y:S01]  /*2980*/  @!P3 IMAD.IADD R38, R38, 0x1, -R7.reuse ;  /* 0x000000012626b824 */ /* 0x100fe200078e0a07 */
[----:B------:R-:W-:Y:S01]  /*2990*/  ISETP.GT.U32.AND P3, PT, R7, R43, PT ;  /* 0x0000002b0700720c */ /* 0x000fe20003f64070 */
[----:B------:R-:W-:Y:S01]  /*29a0*/  @!P5 IMAD.IADD R45, R45, 0x1, -R7 ;  /* 0x000000012d2dd824 */ /* 0x000fe200078e0a07 */
[C---:B------:R-:W-:Y:S01]  /*29b0*/  ISETP.GT.U32.AND P5, PT, R7.reuse, R48, PT ;  /* 0x000000300700720c */ /* 0x040fe20003fa4070 */
[----:B------:R-:W-:Y:S01]  /*29c0*/  @!P1 IMAD.MOV R46, RZ, RZ, -R46 ;  /* 0x000000ffff2e9224 */ /* 0x000fe200078e0a2e */
[----:B------:R-:W-:Y:S01]  /*29d0*/  ISETP.GT.U32.AND P1, PT, R7, R50, PT ;  /* 0x000000320700720c */ /* 0x000fe20003f24070 */
[----:B------:R-:W-:-:S04]  /*29e0*/  IMAD.HI.U32 R9, R8, R49, RZ ;  /* 0x0000003108097227 */ /* 0x000fc800078e00ff */
[----:B------:R-:W-:Y:S02]  /*29f0*/  @!P2 IMAD.MOV R38, RZ, RZ, -R38 ;  /* 0x000000ffff26a224 */ /* 0x000fe400078e0a26 */
[----:B------:R-:W-:Y:S02]  /*2a00*/  IMAD R47, R7, R12, R47 ;  /* 0x0000000c072f7224 */ /* 0x000fe400078e022f */
[--C-:B------:R-:W-:Y:S01]  /*2a10*/  @!P3 IMAD.IADD R43, R43, 0x1, -R7.reuse ;  /* 0x000000012b2bb824 */ /* 0x100fe200078e0a07 */
[----:B------:R-:W-:Y:S01]  /*2a20*/  ISETP.GE.AND P3, PT, R177, RZ, PT ;  /* 0x000000ffb100720c */ /* 0x000fe20003f66270 */
[--C-:B------:R-:W-:Y:S01]  /*2a30*/  @!P5 IMAD.IADD R48, R48, 0x1, -R7.reuse ;  /* 0x000000013030d824 */ /* 0x100fe200078e0a07 */
[----:B------:R-:W-:Y:S01]  /*2a40*/  CS2R R176, SRZ ;  /* 0x0000000000b07805 */ /* 0x000fe2000001ff00 */
[----:B------:R-:W-:Y:S01]  /*2a50*/  @!P1 IMAD.IADD R50, R50, 0x1, -R7 ;  /* 0x0000000132329824 */ /* 0x000fe200078e0a07 */
[C---:B------:R-:W-:Y:S01]  /*2a60*/  ISETP.GT.U32.AND P2, PT, R7.reuse, R43, PT ;  /* 0x0000002b0700720c */ /* 0x040fe20003f44070 */
[----:B------:R-:W-:Y:S01]  /*2a70*/  IMAD.MOV R12, RZ, RZ, -R9 ;  /* 0x000000ffff0c7224 */ /* 0x000fe200078e0a09 */
[C---:B------:R-:W-:Y:S01]  /*2a80*/  ISETP.GT.U32.AND P5, PT, R7.reuse, R48, PT ;  /* 0x000000300700720c */ /* 0x040fe20003fa4070 */
[----:B------:R-:W-:Y:S01]  /*2a90*/  IMAD.HI.U32 R9, R8, R51, RZ ;  /* 0x0000003308097227 */ /* 0x000fe200078e00ff */
[----:B------:R-:W-:-:S03]  /*2aa0*/  ISETP.GT.U32.AND P1, PT, R7, R50, PT ;  /* 0x000000320700720c */ /* 0x000fc60003f24070 */
[----:B------:R-:W-:Y:S02]  /*2ab0*/  IMAD.MOV R14, RZ, RZ, -R9 ;  /* 0x000000ffff0e7224 */ /* 0x000fe400078e0a09 */
[C---:B------:R-:W-:Y:S02]  /*2ac0*/  IMAD R49, R7.reuse, R12, R49 ;  /* 0x0000000c07317224 */ /* 0x040fe400078e0231 */
[C---:B------:R-:W-:Y:S02]  /*2ad0*/  IMAD R51, R7.reuse, R14, R51 ;  /* 0x0000000e07337224 */ /* 0x040fe400078e0233 */
[----:B------:R-:W-:Y:S01]  /*2ae0*/  @!P4 IMAD.MOV R36, RZ, RZ, -R36 ;  /* 0x000000ffff24c224 */ /* 0x000fe200078e0a24 */
[----:B------:R-:W-:Y:S01]  /*2af0*/  ISETP.GT.U32.AND P4, PT, R7, R41, PT ;  /* 0x000000290700720c */ /* 0x000fe20003f84070 */
[--C-:B------:R-:W-:Y:S01]  /*2b00*/  @!P2 IMAD.IADD R43, R43, 0x1, -R7.reuse ;  /* 0x000000012b2ba824 */ /* 0x100fe200078e0a07 */
[----:B------:R-:W-:Y:S01]  /*2b10*/  ISETP.GE.AND P2, PT, R171, RZ, PT ;  /* 0x000000ffab00720c */ /* 0x000fe20003f46270 */
[--C-:B------:R-:W-:Y:S01]  /*2b20*/  @!P5 IMAD.IADD R48, R48, 0x1, -R7.reuse ;  /* 0x000000013030d824 */ /* 0x100fe200078e0a07 */
[C---:B------:R-:W-:Y:S01]  /*2b30*/  ISETP.GT.U32.AND P5, PT, R7.reuse, R49, PT ;  /* 0x000000310700720c */ /* 0x040fe20003fa4070 */
[----:B------:R-:W-:Y:S01]  /*2b40*/  @!P1 IMAD.IADD R50, R50, 0x1, -R7 ;  /* 0x0000000132329824 */ /* 0x000fe200078e0a07 */
[C---:B------:R-:W-:Y:S01]  /*2b50*/  ISETP.GT.U32.AND P1, PT, R7.reuse, R51, PT ;  /* 0x000000330700720c */ /* 0x040fe20003f24070 */
[----:B------:R-:W-:Y:S01]  /*2b60*/  @!P3 IMAD.MOV R43, RZ, RZ, -R43 ;  /* 0x000000ffff2bb224 */ /* 0x000fe200078e0a2b */
[----:B------:R-:W-:Y:S01]  /*2b70*/  ISETP.GT.U32.AND P3, PT, R7, R47, PT ;  /* 0x0000002f0700720c */ /* 0x000fe20003f64070 */
[----:B------:R-:W-:-:S04]  /*2b80*/  IMAD.HI.U32 R12, R8, R52, RZ ;  /* 0x00000034080c7227 */ /* 0x000fc800078e00ff */
[--C-:B------:R-:W-:Y:S01]  /*2b90*/  @!P4 IMAD.IADD R41, R41, 0x1, -R7.reuse ;  /* 0x000000012929c824 */ /* 0x100fe200078e0a07 */
[----:B------:R-:W-:Y:S01]  /*2ba0*/  ISETP.GE.AND P4, PT, R175, RZ, PT ;  /* 0x000000ffaf00720c */ /* 0x000fe20003f86270 */
[----:B------:R-:W-:Y:S01]  /*2bb0*/  IMAD.MOV R12, RZ, RZ, -R12 ;  /* 0x000000ffff0c7224 */ /* 0x000fe200078e0a0c */
[----:B------:R-:W-:Y:S01]  /*2bc0*/  CS2R R174, SRZ ;  /* 0x0000000000ae7805 */ /* 0x000fe2000001ff00 */
[--C-:B------:R-:W-:Y:S02]  /*2bd0*/  @!P5 IMAD.IADD R49, R49, 0x1, -R7.reuse ;  /* 0x000000013131d824 */ /* 0x100fe400078e0a07 */
[--C-:B------:R-:W-:Y:S02]  /*2be0*/  @!P1 IMAD.IADD R51, R51, 0x1, -R7.reuse ;  /* 0x0000000133339824 */ /* 0x100fe400078e0a07 */
[----:B------:R-:W-:Y:S01]  /*2bf0*/  @!P3 IMAD.IADD R47, R47, 0x1, -R7 ;  /* 0x000000012f2fb824 */ /* 0x000fe200078e0a07 */
[C---:B------:R-:W-:Y:S01]  /*2c00*/  ISETP.GT.U32.AND P5, PT, R7.reuse, R49, PT ;  /* 0x000000310700720c */ /* 0x040fe20003fa4070 */
[----:B------:R-:W-:Y:S01]  /*2c10*/  IMAD.HI.U32 R13, R8, R53, RZ ;  /* 0x00000035080d7227 */ /* 0x000fe200078e00ff */
[----:B------:R-:W-:-:S02]  /*2c20*/  ISETP.GT.U32.AND P1, PT, R7, R51, PT ;  /* 0x000000330700720c */ /* 0x000fc40003f24070 */
[----:B------:R-:W-:Y:S01]  /*2c30*/  ISETP.GE.AND P3, PT, R167, RZ, PT ;  /* 0x000000ffa700720c */ /* 0x000fe20003f66270 */
[----:B------:R-:W-:-:S04]  /*2c40*/  IMAD.HI.U32 R9, R8, R54, RZ ;  /* 0x0000003608097227 */ /* 0x000fc800078e00ff */
[----:B------:R-:W-:Y:S01]  /*2c50*/  @!P2 IMAD.MOV R45, RZ, RZ, -R45 ;  /* 0x000000ffff2da224 */ /* 0x000fe200078e0a2d */
[C---:B------:R-:W-:Y:S01]  /*2c60*/  ISETP.GT.U32.AND P2, PT, R7.reuse, R47, PT ;  /* 0x0000002f0700720c */ /* 0x040fe20003f44070 */
[C---:B------:R-:W-:Y:S02]  /*2c70*/  IMAD R52, R7.reuse, R12, R52 ;  /* 0x0000000c07347224 */ /* 0x040fe400078e0234 */
[----:B------:R-:W-:Y:S02]  /*2c80*/  IMAD.MOV R22, RZ, RZ, -R13 ;  /* 0x000000ffff167224 */ /* 0x000fe400078e0a0d */
[----:B------:R-:W-:Y:S02]  /*2c90*/  IMAD.MOV R9, RZ, RZ, -R9 ;  /* 0x000000ffff097224 */ /* 0x000fe400078e0a09 */
[----:B------:R-:W-:Y:S01]  /*2ca0*/  @!P4 IMAD.MOV R41, RZ, RZ, -R41 ;  /* 0x000000ffff29c224 */ /* 0x000fe200078e0a29 */
[----:B------:R-:W-:Y:S01]  /*2cb0*/  ISETP.GE.AND P4, PT, R170, RZ, PT ;  /* 0x000000ffaa00720c */ /* 0x000fe20003f86270 */
[----:B------:R-:W-:Y:S01]  /*2cc0*/  @!P6 IMAD.MOV R50, RZ, RZ, -R50 ;  /* 0x000000ffff32e224 */ /* 0x000fe200078e0a32 */
[C---:B------:R-:W-:Y:S01]  /*2cd0*/  ISETP.GT.U32.AND P6, PT, R7.reuse, R52, PT ;  /* 0x000000340700720c */ /* 0x040fe20003fc4070 */
[C---:B------:R-:W-:Y:S01]  /*2ce0*/  IMAD R53, R7.reuse, R22, R53 ;  /* 0x0000001607357224 */ /* 0x040fe200078e0235 */
[----:B------:R-:W-:Y:S01]  /*2cf0*/  IABS R22, R160 ;  /* 0x000000a000167213 */ /* 0x000fe20000000000 */
[----:B------:R-:W-:Y:S01]  /*2d00*/  IMAD R54, R7, R9, R54 ;  /* 0x0000000907367224 */ /* 0x000fe200078e0236 */
[----:B------:R-:W-:Y:S01]  /*2d10*/  CS2R R170, SRZ ;  /* 0x0000000000aa7805 */ /* 0x000fe2000001ff00 */
[--C-:B------:R-:W-:Y:S01]  /*2d20*/  @!P5 IMAD.IADD R49, R49, 0x1, -R7.reuse ;  /* 0x000000013131d824 */ /* 0x100fe200078e0a07 */
[----:B------:R-:W-:Y:S01]  /*2d30*/  ISETP.GT.U32.AND P5, PT, R7, R53, PT ;  /* 0x000000350700720c */ /* 0x000fe20003fa4070 */
[--C-:B------:R-:W-:Y:S01]  /*2d40*/  @!P1 IMAD.IADD R51, R51, 0x1, -R7.reuse ;  /* 0x0000000133339824 */ /* 0x100fe200078e0a07 */
[----:B------:R-:W-:Y:S01]  /*2d50*/  ISETP.GT.U32.AND P1, PT, R7, R54, PT ;  /* 0x000000360700720c */ /* 0x000fe20003f24070 */
[--C-:B------:R-:W-:Y:S01]  /*2d60*/  @!P2 IMAD.IADD R47, R47, 0x1, -R7.reuse ;  /* 0x000000012f2fa824 */ /* 0x100fe200078e0a07 */
[----:B------:R-:W-:Y:S01]  /*2d70*/  ISETP.GE.AND P2, PT, R166, RZ, PT ;  /* 0x000000ffa600720c */ /* 0x000fe20003f46270 */
[----:B------:R-:W-:Y:S01]  /*2d80*/  @!P4 IMAD.MOV R44, RZ, RZ, -R44 ;  /* 0x000000ffff2cc224 */ /* 0x000fe200078e0a2c */
[----:B------:R-:W-:Y:S01]  /*2d90*/  ISETP.GE.AND P4, PT, R168, RZ, PT ;  /* 0x000000ffa800720c */ /* 0x000fe20003f86270 */
[----:B------:R-:W-:Y:S01]  /*2da0*/  @!P6 IMAD.IADD R52, R52, 0x1, -R7 ;  /* 0x000000013434e824 */ /* 0x000fe200078e0a07 */
[----:B------:R-:W-:Y:S01]  /*2db0*/  CS2R R166, SRZ ;  /* 0x0000000000a67805 */ /* 0x000fe2000001ff00 */
[----:B------:R-:W-:Y:S01]  /*2dc0*/  IMAD.HI.U32 R9, R8, R56, RZ ;  /* 0x0000003808097227 */ /* 0x000fe200078e00ff */
[----:B------:R-:W-:-:S02]  /*2dd0*/  CS2R R168, SRZ ;  /* 0x0000000000a87805 */ /* 0x000fc4000001ff00 */
[----:B------:R-:W-:Y:S01]  /*2de0*/  ISETP.GT.U32.AND P6, PT, R7, R52, PT ;  /* 0x000000340700720c */ /* 0x000fe20003fc4070 */
[--C-:B------:R-:W-:Y:S02]  /*2df0*/  @!P5 IMAD.IADD R53, R53, 0x1, -R7.reuse ;  /* 0x000000013535d824 */ /* 0x100fe400078e0a07 */
[----:B------:R-:W-:Y:S01]  /*2e00*/  @!P1 IMAD.IADD R54, R54, 0x1, -R7 ;  /* 0x0000000136369824 */ /* 0x000fe200078e0a07 */
[----:B------:R-:W-:Y:S01]  /*2e10*/  ISETP.GE.AND P1, PT, R161, RZ, PT ;  /* 0x000000ffa100720c */ /* 0x000fe20003f26270 */
[----:B------:R-:W-:Y:S01]  /*2e20*/  IMAD.HI.U32 R12, R8, R55, RZ ;  /* 0x00000037080c7227 */ /* 0x000fe200078e00ff */
[----:B------:R-:W-:-:S03]  /*2e30*/  ISETP.GT.U32.AND P5, PT, R7, R53, PT ;  /* 0x000000350700720c */ /* 0x000fc60003fa4070 */
[----:B------:R-:W-:Y:S02]  /*2e40*/  IMAD.MOV R9, RZ, RZ, -R9 ;  /* 0x000000ffff097224 */ /* 0x000fe400078e0a09 */
[----:B------:R-:W-:Y:S01]  /*2e50*/  @!P2 IMAD.MOV R51, RZ, RZ, -R51 ;  /* 0x000000ffff33a224 */ /* 0x000fe200078e0a33 */
[C---:B------:R-:W-:Y:S01]  /*2e60*/  ISETP.GT.U32.AND P2, PT, R7.reuse, R54, PT ;  /* 0x000000360700720c */ /* 0x040fe20003f44070 */
[----:B------:R-:W-:Y:S02]  /*2e70*/  IMAD.MOV R12, RZ, RZ, -R12 ;  /* 0x000000ffff0c7224 */ /* 0x000fe400078e0a0c */
[----:B------:R-:W-:Y:S02]  /*2e80*/  IMAD R56, R7, R9, R56 ;  /* 0x0000000907387224 */ /* 0x000fe400078e0238 */
[----:B------:R-:W-:-:S04]  /*2e90*/  IMAD.HI.U32 R9, R8, R57, RZ ;  /* 0x0000003908097227 */ /* 0x000fc800078e00ff */
[----:B------:R-:W-:Y:S01]  /*2ea0*/  @!P4 IMAD.MOV R48, RZ, RZ, -R48 ;  /* 0x000000ffff30c224 */ /* 0x000fe200078e0a30 */
[----:B------:R-:W-:Y:S01]  /*2eb0*/  ISETP.GE.AND P4, PT, R164, RZ, PT ;  /* 0x000000ffa400720c */ /* 0x000fe20003f86270 */
[----:B------:R-:W-:Y:S02]  /*2ec0*/  IMAD R55, R7, R12, R55 ;  /* 0x0000000c07377224 */ /* 0x000fe400078e0237 */
[----:B------:R-:W-:-:S04]  /*2ed0*/  IMAD.HI.U32 R12, R8, R15, RZ ;  /* 0x0000000f080c7227 */ /* 0x000fc800078e00ff */
[----:B------:R-:W-:Y:S02]  /*2ee0*/  IMAD.MOV R14, RZ, RZ, -R9 ;  /* 0x000000ffff0e7224 */ /* 0x000fe400078e0a09 */
[----:B------:R-:W-:Y:S01]  /*2ef0*/  @!P6 IMAD.IADD R52, R52, 0x1, -R7 ;  /* 0x000000013434e824 */ /* 0x000fe200078e0a07 */
[C---:B------:R-:W-:Y:S01]  /*2f00*/  ISETP.GT.U32.AND P6, PT, R7.reuse, R55, PT ;  /* 0x000000370700720c */ /* 0x040fe20003fc4070 */
[----:B------:R-:W-:Y:S02]  /*2f10*/  IMAD.MOV R12, RZ, RZ, -R12 ;  /* 0x000000ffff0c7224 */ /* 0x000fe400078e0a0c */
[----:B------:R-:W-:Y:S02]  /*2f20*/  IMAD R57, R7, R14, R57 ;  /* 0x0000000e07397224 */ /* 0x000fe400078e0239 */
[----:B------:R-:W-:Y:S01]  /*2f30*/  @!P0 IMAD.MOV R47, RZ, RZ, -R47 ;  /* 0x000000ffff2f8224 */ /* 0x000fe200078e0a2f */
[----:B------:R-:W-:Y:S01]  /*2f40*/  ISETP.GE.AND P0, PT, R165, RZ, PT ;  /* 0x000000ffa500720c */ /* 0x000fe20003f06270 */
[----:B------:R-:W-:Y:S01]  /*2f50*/  @!P5 IMAD.IADD R53, R53, 0x1, -R7 ;  /* 0x000000013535d824 */ /* 0x000fe200078e0a07 */
[C---:B------:R-:W-:Y:S01]  /*2f60*/  ISETP.GT.U32.AND P5, PT, R7.reuse, R56, PT ;  /* 0x000000380700720c */ /* 0x040fe20003fa4070 */
[C---:B------:R-:W-:Y:S01]  /*2f70*/  IMAD R12, R7.reuse, R12, R15 ;  /* 0x0000000c070c7224 */ /* 0x040fe200078e020f */
[----:B------:R-:W-:Y:S01]  /*2f80*/  IABS R15, R61 ;  /* 0x0000003d000f7213 */ /* 0x000fe20000000000 */
[----:B------:R-:W-:Y:S01]  /*2f90*/  @!P2 IMAD.IADD R54, R54, 0x1, -R7 ;  /* 0x000000013636a824 */ /* 0x000fe200078e0a07 */
[C---:B------:R-:W-:Y:S01]  /*2fa0*/  ISETP.GT.U32.AND P2, PT, R7.reuse, R57, PT ;  /* 0x000000390700720c */ /* 0x040fe20003f44070 */
[----:B------:R-:W-:Y:S01]  /*2fb0*/  @!P4 IMAD.MOV R53, RZ, RZ, -R53 ;  /* 0x000000ffff35c224 */ /* 0x000fe200078e0a35 */
[----:B------:R-:W-:Y:S01]  /*2fc0*/  ISETP.GT.U32.AND P4, PT, R7, R12, PT ;  /* 0x0000000c0700720c */ /* 0x000fe20003f84070 */
[----:B------:R-:W-:Y:S01]  /*2fd0*/  IMAD.HI.U32 R13, R8, R22, RZ ;  /* 0x00000016080d7227 */ /* 0x000fe200078e00ff */
[----:B------:R-:W-:-:S03]  /*2fe0*/  CS2R R164, SRZ ;  /* 0x0000000000a47805 */ /* 0x000fc6000001ff00 */
[----:B------:R-:W-:Y:S01]  /*2ff0*/  @!P6 IMAD.IADD R55, R55, 0x1, -R7 ;  /* 0x000000013737e824 */ /* 0x000fe200078e0a07 */
[----:B------:R-:W-:Y:S01]  /*3000*/  ISETP.GE.AND P6, PT, R162, RZ, PT ;  /* 0x000000ffa200720c */ /* 0x000fe20003fc6270 */
[----:B------:R-:W-:Y:S02]  /*3010*/  IMAD.MOV R13, RZ, RZ, -R13 ;  /* 0x000000ffff0d7224 */ /* 0x000fe400078e0a0d */
[----:B------:R-:W-:Y:S01]  /*3020*/  @!P0 IMAD.MOV R52, RZ, RZ, -R52 ;  /* 0x000000ffff348224 */ /* 0x000fe200078e0a34 */
[C---:B------:R-:W-:Y:S01]  /*3030*/  ISETP.GT.U32.AND P0, PT, R7.reuse, R55, PT ;  /* 0x000000370700720c */ /* 0x040fe20003f04070 */
[----:B------:R-:W-:Y:S01]  /*3040*/  IMAD R14, R7, R13, R22 ;  /* 0x0000000d070e7224 */ /* 0x000fe200078e0216 */
[----:B------:R-:W-:Y:S01]  /*3050*/  IABS R22, R58 ;  /* 0x0000003a00167213 */ /* 0x000fe20000000000 */
[--C-:B------:R-:W-:Y:S01]  /*3060*/  @!P2 IMAD.IADD R57, R57, 0x1, -R7.reuse ;  /* 0x000000013939a824 */ /* 0x100fe200078e0a07 */
[----:B------:R-:W-:Y:S01]  /*3070*/  ISETP.GE.AND P2, PT, R160, RZ, PT ;  /* 0x000000ffa000720c */ /* 0x000fe20003f46270 */
[----:B------:R-:W-:Y:S01]  /*3080*/  @!P4 IMAD.IADD R12, R12, 0x1, -R7 ;  /* 0x000000010c0cc824 */ /* 0x000fe200078e0a07 */
[----:B------:R-:W-:Y:S01]  /*3090*/  CS2R R160, SRZ ;  /* 0x0000000000a07805 */ /* 0x000fe2000001ff00 */
[----:B------:R-:W-:Y:S01]  /*30a0*/  IMAD.HI.U32 R9, R8, R22, RZ ;  /* 0x0000001608097227 */ /* 0x000fe200078e00ff */
[----:B------:R-:W-:-:S03]  /*30b0*/  ISETP.GT.U32.AND P4, PT, R7, R57, PT ;  /* 0x000000390700720c */ /* 0x000fc60003f84070 */
[----:B------:R-:W-:Y:S01]  /*30c0*/  @!P3 IMAD.MOV R49, RZ, RZ, -R49 ;  /* 0x000000ffff31b224 */ /* 0x000fe200078e0a31 */
[----:B------:R-:W-:Y:S01]  /*30d0*/  ISETP.GE.AND P3, PT, R163, RZ, PT ;  /* 0x000000ffa300720c */ /* 0x000fe20003f66270 */
[----:B------:R-:W-:Y:S01]  /*30e0*/  IMAD.MOV R9, RZ, RZ, -R9 ;  /* 0x000000ffff097224 */ /* 0x000fe200078e0a09 */
[----:B------:R-:W-:Y:S01]  /*30f0*/  CS2R R162, SRZ ;  /* 0x0000000000a27805 */ /* 0x000fe2000001ff00 */
[--C-:B------:R-:W-:Y:S01]  /*3100*/  @!P0 IMAD.IADD R55, R55, 0x1, -R7.reuse ;  /* 0x0000000137378824 */ /* 0x100fe200078e0a07 */
[C---:B------:R-:W-:Y:S01]  /*3110*/  ISETP.GT.U32.AND P0, PT, R7.reuse, R14, PT ;  /* 0x0000000e0700720c */ /* 0x040fe20003f04070 */
[----:B------:R-:W-:Y:S02]  /*3120*/  IMAD R22, R7, R9, R22 ;  /* 0x0000000907167224 */ /* 0x000fe400078e0216 */
[--C-:B------:R-:W-:Y:S02]  /*3130*/  @!P5 IMAD.IADD R56, R56, 0x1, -R7.reuse ;  /* 0x000000013838d824 */ /* 0x100fe400078e0a07 */
[----:B------:R-:W-:Y:S01]  /*3140*/  @!P4 IMAD.IADD R57, R57, 0x1, -R7 ;  /* 0x000000013939c824 */ /* 0x000fe200078e0a07 */
[C---:B------:R-:W-:Y:S01]  /*3150*/  ISETP.GT.U32.AND P4, PT, R7.reuse, R22, PT ;  /* 0x000000160700720c */ /* 0x040fe20003f84070 */
[----:B------:R-:W-:Y:S01]  /*3160*/  IMAD.HI.U32 R9, R8, R64, RZ ;  /* 0x0000004008097227 */ /* 0x000fe200078e00ff */
[----:B------:R-:W-:-:S03]  /*3170*/  ISETP.GT.U32.AND P5, PT, R7, R56, PT ;  /* 0x000000380700720c */ /* 0x000fc60003fa4070 */
[----:B------:R-:W-:Y:S01]  /*3180*/  @!P3 IMAD.MOV R54, RZ, RZ, -R54 ;  /* 0x000000ffff36b224 */ /* 0x000fe200078e0a36 */
[----:B------:R-:W-:Y:S01]  /*3190*/  ISETP.GE.AND P3, PT, R158, RZ, PT ;  /* 0x000000ff9e00720c */ /* 0x000fe20003f66270 */
[----:B------:R-:W-:Y:S01]  /*31a0*/  @!P0 IMAD.IADD R14, R14, 0x1, -R7 ;  /* 0x000000010e0e8824 */ /* 0x000fe200078e0a07 */
[C---:B------:R-:W-:Y:S01]  /*31b0*/  ISETP.GT.U32.AND P0, PT, R7.reuse, R12, PT ;  /* 0x0000000c0700720c */ /* 0x040fe20003f04070 */
[----:B------:R-:W-:Y:S02]  /*31c0*/  IMAD.MOV R9, RZ, RZ, -R9 ;  /* 0x000000ffff097224 */ /* 0x000fe400078e0a09 */
[----:B------:R-:W-:Y:S01]  /*31d0*/  @!P1 IMAD.MOV R55, RZ, RZ, -R55 ;  /* 0x000000ffff379224 */ /* 0x000fe200078e0a37 */
[C---:B------:R-:W-:Y:S01]  /*31e0*/  ISETP.GT.U32.AND P1, PT, R7.reuse, R14, PT ;  /* 0x0000000e0700720c */ /* 0x040fe20003f24070 */
[----:B------:R-:W-:Y:S02]  /*31f0*/  IMAD R64, R7, R9, R64 ;  /* 0x0000000907407224 */ /* 0x000fe400078e0240 */
[----:B------:R-:W-:Y:S01]  /*3200*/  @!P4 IMAD.IADD R22, R22, 0x1, -R7 ;  /* 0x000000011616c824 */ /* 0x000fe200078e0a07 */
[----:B------:R-:W-:Y:S01]  /*3210*/  ISETP.GE.AND P4, PT, R157, RZ, PT ;  /* 0x000000ff9d00720c */ /* 0x000fe20003f86270 */
[----:B------:R-:W-:-:S04]  /*3220*/  IMAD.HI.U32 R9, R8, R66, RZ ;  /* 0x0000004208097227 */ /* 0x000fc800078e00ff */
[----:B------:R-:W-:Y:S01]  /*3230*/  @!P3 IMAD.MOV R57, RZ, RZ, -R57 ;  /* 0x000000ffff39b224 */ /* 0x000fe200078e0a39 */
[----:B------:R-:W-:Y:S01]  /*3240*/  ISETP.GT.U32.AND P3, PT, R7, R22, PT ;  /* 0x000000160700720c */ /* 0x000fe20003f64070 */
[----:B------:R-:W-:Y:S02]  /*3250*/  IMAD.MOV R13, RZ, RZ, -R9 ;  /* 0x000000ffff0d7224 */ /* 0x000fe400078e0a09 */
[----:B------:R-:W-:-:S04]  /*3260*/  IMAD.HI.U32 R9, R8, R15, RZ ;  /* 0x0000000f08097227 */ /* 0x000fc800078e00ff */
[--C-:B------:R-:W-:Y:S01]  /*3270*/  @!P5 IMAD.IADD R56, R56, 0x1, -R7.reuse ;  /* 0x000000013838d824 */ /* 0x100fe200078e0a07 */
[----:B------:R-:W-:Y:S01]  /*3280*/  ISETP.GE.AND P5, PT, R159, RZ, PT ;  /* 0x000000ff9f00720c */ /* 0x000fe20003fa6270 */
[----:B------:R-:W-:Y:S01]  /*3290*/  @!P0 IMAD.IADD R12, R12, 0x1, -R7 ;  /* 0x000000010c0c8824 */ /* 0x000fe200078e0a07 */
[C---:B------:R-:W-:Y:S01]  /*32a0*/  ISETP.GT.U32.AND P0, PT, R7.reuse, R64, PT ;  /* 0x000000400700720c */ /* 0x040fe20003f04070 */
[----:B------:R-:W-:Y:S01]  /*32b0*/  IMAD.MOV R68, RZ, RZ, -R9 ;  /* 0x000000ffff447224 */ /* 0x000fe200078e0a09 */
[----:B------:R-:W-:Y:S01]  /*32c0*/  CS2R R158, SRZ ;  /* 0x00000000009e7805 */ /* 0x000fe2000001ff00 */
[----:B------:R-:W-:Y:S01]  /*32d0*/  @!P6 IMAD.MOV R56, RZ, RZ, -R56 ;  /* 0x000000ffff38e224 */ /* 0x000fe200078e0a38 */
[----:B------:R-:W-:Y:S01]  /*32e0*/  ISETP.GE.AND P6, PT, R58, RZ, PT ;  /* 0x000000ff3a00720c */ /* 0x000fe20003fc6270 */
[----:B------:R-:W-:Y:S02]  /*32f0*/  IMAD.MOV.U32 R58, RZ, RZ, R12 ;  /* 0x000000ffff3a7224 */ /* 0x000fe400078e000c */
[----:B------:R-:W-:Y:S01]  /*3300*/  IMAD R12, R7, R68, R15 ;  /* 0x00000044070c7224 */ /* 0x000fe200078e020f */
[----:B------:R-:W-:Y:S01]  /*3310*/  IABS R15, R63 ;  /* 0x0000003f000f7213 */ /* 0x000fe20000000000 */
[--C-:B------:R-:W-:Y:S01]  /*3320*/  @!P1 IMAD.IADD R14, R14, 0x1, -R7.reuse ;  /* 0x000000010e0e9824 */ /* 0x100fe200078e0a07 */
[----:B------:R-:W-:Y:S01]  /*3330*/  ISETP.GE.AND P1, PT, R59, RZ, PT ;  /* 0x000000ff3b00720c */ /* 0x000fe20003f26270 */
[----:B------:R-:W-:Y:S01]  /*3340*/  @!P3 IMAD.IADD R22, R22, 0x1, -R7 ;  /* 0x000000011616b824 */ /* 0x000fe200078e0a07 */
[C---:B------:R-:W-:Y:S01]  /*3350*/  ISETP.GT.U32.AND P3, PT, R7.reuse, R12, PT ;  /* 0x0000000c0700720c */ /* 0x040fe20003f64070 */
[----:B------:R-:W-:Y:S01]  /*3360*/  IMAD R66, R7, R13, R66 ;  /* 0x0000000d07427224 */ /* 0x000fe200078e0242 */
[----:B------:R-:W-:Y:S01]  /*3370*/  IABS R68, R121 ;  /* 0x0000007900447213 */ /* 0x000fe20000000000 */
[----:B------:R-:W-:-:S02]  /*3380*/  IMAD.MOV.U32 R59, RZ, RZ, R14 ;  /* 0x000000ffff3b7224 */ /* 0x000fc400078e000e */
[----:B------:R-:W-:-:S04]  /*3390*/  IMAD.HI.U32 R13, R8, R23, RZ ;  /* 0x00000017080d7227 */ /* 0x000fc800078e00ff */
[----:B------:R-:W-:Y:S01]  /*33a0*/  @!P2 IMAD.MOV R59, RZ, RZ, -R59 ;  /* 0x000000ffff3ba224 */ /* 0x000fe200078e0a3b */
[C---:B------:R-:W-:Y:S01]  /*33b0*/  ISETP.GT.U32.AND P2, PT, R7.reuse, R66, PT ;  /* 0x000000420700720c */ /* 0x040fe20003f44070 */
[----:B------:R-:W-:Y:S02]  /*33c0*/  IMAD.MOV R70, RZ, RZ, -R13 ;  /* 0x000000ffff467224 */ /* 0x000fe400078e0a0d */
[----:B------:R-:W-:Y:S02]  /*33d0*/  IMAD.MOV.U32 R65, RZ, RZ, R22 ;  /* 0x000000ffff417224 */ /* 0x000fe400078e0016 */
[----:B------:R-:W-:Y:S01]  /*33e0*/  IMAD R14, R7, R70, R23 ;  /* 0x00000046070e7224 */ /* 0x000fe200078e0217 */
[----:B------:R-:W-:Y:S01]  /*33f0*/  IABS R23, R120 ;  /* 0x0000007800177213 */ /* 0x000fe20000000000 */
[----:B------:R-:W-:Y:S01]  /*3400*/  @!P3 IMAD.IADD R12, R12, 0x1, -R7 ;  /* 0x000000010c0cb824 */ /* 0x000fe200078e0a07 */
[----:B------:R-:W-:Y:S01]  /*3410*/  IABS R70, R122 ;  /* 0x0000007a00467213 */ /* 0x000fe20000000000 */
[----:B------:R-:W-:-:S02]  /*3420*/  @!P6 IMAD.MOV R65, RZ, RZ, -R65 ;  /* 0x000000ffff41e224 */ /* 0x000fc400078e0a41 */
[----:B------:R-:W-:Y:S01]  /*3430*/  IMAD.HI.U32 R13, R8, R23, RZ ;  /* 0x00000017080d7227 */ /* 0x000fe200078e00ff */
[----:B------:R-:W-:-:S03]  /*3440*/  ISETP.GT.U32.AND P6, PT, R7, R12, PT ;  /* 0x0000000c0700720c */ /* 0x000fc60003fc4070 */
[--C-:B------:R-:W-:Y:S01]  /*3450*/  @!P2 IMAD.IADD R66, R66, 0x1, -R7.reuse ;  /* 0x000000014242a824 */ /* 0x100fe200078e0a07 */
[----:B------:R-:W-:Y:S01]  /*3460*/  ISETP.GE.AND P2, PT, R62, RZ, PT ;  /* 0x000000ff3e00720c */ /* 0x000fe20003f46270 */
[----:B------:R-:W-:Y:S02]  /*3470*/  @!P0 IMAD.IADD R64, R64, 0x1, -R7 ;  /* 0x0000000140408824 */ /* 0x000fe400078e0a07 */
[----:B------:R-:W-:Y:S01]  /*3480*/  IMAD.MOV R62, RZ, RZ, -R13 ;  /* 0x000000ffff3e7224 */ /* 0x000fe200078e0a0d */
[C---:B------:R-:W-:Y:S01]  /*3490*/  ISETP.GT.U32.AND P3, PT, R7.reuse, R66, PT ;  /* 0x000000420700720c */ /* 0x040fe20003f64070 */
[----:B------:R-:W-:Y:S01]  /*34a0*/  IMAD.HI.U32 R9, R8, R15, RZ ;  /* 0x0000000f08097227 */ /* 0x000fe200078e00ff */
[----:B------:R-:W-:-:S03]  /*34b0*/  ISETP.GT.U32.AND P0, PT, R7, R64, PT ;  /* 0x000000400700720c */ /* 0x000fc60003f04070 */
[C---:B------:R-:W-:Y:S02]  /*34c0*/  IMAD R62, R7.reuse, R62, R23 ;  /* 0x0000003e073e7224 */ /* 0x040fe400078e0217 */
[----:B------:R-:W-:Y:S02]  /*34d0*/  @!P6 IMAD.IADD R12, R12, 0x1, -R7 ;  /* 0x000000010c0ce824 */ /* 0x000fe400078e0a07 */
[----:B------:R-:W-:Y:S01]  /*34e0*/  IMAD.MOV R22, RZ, RZ, -R9 ;  /* 0x000000ffff167224 */ /* 0x000fe200078e0a09 */
[----:B------:R-:W-:Y:S01]  /*34f0*/  ISETP.GT.U32.AND P6, PT, R7, R62, PT ;  /* 0x0000003e0700720c */ /* 0x000fe20003fc4070 */
[----:B------:R-:W-:-:S04]  /*3500*/  IMAD.HI.U32 R9, R8, R68, RZ ;  /* 0x0000004408097227 */ /* 0x000fc800078e00ff */
[----:B------:R-:W-:Y:S01]  /*3510*/  @!P0 IMAD.IADD R64, R64, 0x1, -R7 ;  /* 0x0000000140408824 */ /* 0x000fe200078e0a07 */
[C---:B------:R-:W-:Y:S01]  /*3520*/  ISETP.GT.U32.AND P0, PT, R7.reuse, R14, PT ;  /* 0x0000000e0700720c */ /* 0x040fe20003f04070 */
[----:B------:R-:W-:Y:S02]  /*3530*/  IMAD.MOV R9, RZ, RZ, -R9 ;  /* 0x000000ffff097224 */ /* 0x000fe400078e0a09 */
[C---:B------:R-:W-:Y:S01]  /*3540*/  IMAD R22, R7.reuse, R22, R15 ;  /* 0x0000001607167224 */ /* 0x040fe200078e020f */
[----:B------:R-:W-:Y:S01]  /*3550*/  IABS R15, R123 ;  /* 0x0000007b000f7213 */ /* 0x000fe20000000000 */
[----:B------:R-:W-:Y:S02]  /*3560*/  IMAD R68, R7, R9, R68 ;  /* 0x0000000907447224 */ /* 0x000fe400078e0244 */
[----:B------:R-:W-:Y:S02]  /*3570*/  @!P6 IMAD.IADD R62, R62, 0x1, -R7 ;  /* 0x000000013e3ee824 */ /* 0x000fe400078e0a07 */
[----:B------:R-:W-:-:S03]  /*3580*/  IMAD.HI.U32 R9, R8, R70, RZ ;  /* 0x0000004608097227 */ /* 0x000fc600078e00ff */
[----:B------:R-:W-:Y:S01]  /*3590*/  ISETP.GT.U32.AND P6, PT, R7, R62, PT ;  /* 0x0000003e0700720c */ /* 0x000fe20003fc4070 */
[----:B------:R-:W-:Y:S02]  /*35a0*/  IMAD.MOV R13, RZ, RZ, -R9 ;  /* 0x000000ffff0d7224 */ /* 0x000fe400078e0a09 */
[----:B------:R-:W-:-:S04]  /*35b0*/  IMAD.HI.U32 R9, R8, R15, RZ ;  /* 0x0000000f08097227 */ /* 0x000fc800078e00ff */
[----:B------:R-:W-:Y:S02]  /*35c0*/  IMAD.MOV.U32 R67, RZ, RZ, R12 ;  /* 0x000000ffff437224 */ /* 0x000fe400078e000c */
[----:B------:R-:W-:Y:S02]  /*35d0*/  @!P0 IMAD.IADD R14, R14, 0x1, -R7 ;  /* 0x000000010e0e8824 */ /* 0x000fe400078e0a07 */
[----:B------:R-:W-:Y:S02]  /*35e0*/  IMAD.MOV R12, RZ, RZ, -R9 ;  /* 0x000000ffff0c7224 */ /* 0x000fe400078e0a09 */
[----:B------:R-:W-:Y:S01]  /*35f0*/  @!P1 IMAD.MOV R64, RZ, RZ, -R64 ;  /* 0x000000ffff409224 */ /* 0x000fe200078e0a40 */
[C---:B------:R-:W-:Y:S01]  /*3600*/  ISETP.GT.U32.AND P0, PT, R7.reuse, R14, PT ;  /* 0x0000000e0700720c */ /* 0x040fe20003f04070 */
[C---:B------:R-:W-:Y:S01]  /*3610*/  IMAD R12, R7.reuse, R12, R15 ;  /* 0x0000000c070c7224 */ /* 0x040fe200078e020f */
[----:B------:R-:W-:Y:S01]  /*3620*/  ISETP.GT.U32.AND P1, PT, R7, R22, PT ;  /* 0x000000160700720c */ /* 0x000fe20003f24070 */
[----:B------:R-:W-:-:S02]  /*3630*/  @!P6 IMAD.IADD R62, R62, 0x1, -R7 ;  /* 0x000000013e3ee824 */ /* 0x000fc400078e0a07 */
[--C-:B------:R-:W-:Y:S01]  /*3640*/  @!P3 IMAD.IADD R66, R66, 0x1, -R7.reuse ;  /* 0x000000014242b824 */ /* 0x100fe200078e0a07 */
[----:B------:R-:W-:Y:S01]  /*3650*/  ISETP.GT.U32.AND P6, PT, R7, R12, PT ;  /* 0x0000000c0700720c */ /* 0x000fe20003fc4070 */
[----:B------:R-:W-:Y:S01]  /*3660*/  @!P5 IMAD.MOV R58, RZ, RZ, -R58 ;  /* 0x000000ffff3ad224 */ /* 0x000fe200078e0a3a */
[----:B------:R-:W-:Y:S01]  /*3670*/  ISETP.GE.AND P5, PT, R61, RZ, PT ;  /* 0x000000ff3d00720c */ /* 0x000fe20003fa6270 */
[----:B------:R-:W-:Y:S01]  /*3680*/  @!P4 IMAD.MOV R66, RZ, RZ, -R66 ;  /* 0x000000ffff42c224 */ /* 0x000fe200078e0a42 */
[----:B------:R-:W-:Y:S01]  /*3690*/  IABS R61, R147 ;  /* 0x00000093003d7213 */ /* 0x000fe20000000000 */
[----:B------:R-:W-:Y:S01]  /*36a0*/  IMAD R70, R7, R13, R70 ;  /* 0x0000000d07467224 */ /* 0x000fe200078e0246 */
[----:B------:R-:W-:Y:S01]  /*36b0*/  ISETP.GE.AND P3, PT, R63, RZ, PT ;  /* 0x000000ff3f00720c */ /* 0x000fe20003f66270 */
[--C-:B------:R-:W-:Y:S01]  /*36c0*/  @!P0 IMAD.IADD R14, R14, 0x1, -R7.reuse ;  /* 0x000000010e0e8824 */ /* 0x100fe200078e0a07 */
[----:B------:R-:W-:Y:S01]  /*36d0*/  IABS R63, R152 ;  /* 0x00000098003f7213 */ /* 0x000fe20000000000 */
[--C-:B------:R-:W-:Y:S01]  /*36e0*/  @!P1 IMAD.IADD R22, R22, 0x1, -R7.reuse ;  /* 0x0000000116169824 */ /* 0x100fe200078e0a07 */
[C---:B------:R-:W-:Y:S01]  /*36f0*/  ISETP.GT.U32.AND P1, PT, R7.reuse, R68, PT ;  /* 0x000000440700720c */ /* 0x040fe20003f24070 */
[----:B------:R-:W-:Y:S01]  /*3700*/  IMAD.MOV.U32 R69, RZ, RZ, R14 ;  /* 0x000000ffff457224 */ /* 0x000fe200078e000e */
[----:B------:R-:W-:Y:S01]  /*3710*/  IABS R14, R144 ;  /* 0x00000090000e7213 */ /* 0x000fe20000000000 */
[----:B------:R-:W-:Y:S01]  /*3720*/  @!P6 IMAD.IADD R12, R12, 0x1, -R7 ;  /* 0x000000010c0ce824 */ /* 0x000fe200078e0a07 */
[----:B------:R-:W-:Y:S01]  /*3730*/  ISETP.GT.U32.AND P4, PT, R7, R22, PT ;  /* 0x000000160700720c */ /* 0x000fe20003f84070 */
[----:B------:R-:W-:Y:S01]  /*3740*/  @!P2 IMAD.MOV R69, RZ, RZ, -R69 ;  /* 0x000000ffff45a224 */ /* 0x000fe200078e0a45 */
[----:B------:R-:W-:Y:S01]  /*3750*/  ISETP.GE.AND P2, PT, R121, RZ, PT ;  /* 0x000000ff7900720c */ /* 0x000fe20003f46270 */
[----:B------:R-:W-:Y:S01]  /*3760*/  IMAD.HI.U32 R9, R8, R14, RZ ;  /* 0x0000000e08097227 */ /* 0x000fe200078e00ff */
[----:B------:R-:W-:-:S02]  /*3770*/  ISETP.GT.U32.AND P6, PT, R7, R12, PT ;  /* 0x0000000c0700720c */ /* 0x000fc40003fc4070 */
[----:B------:R-:W-:Y:S01]  /*3780*/  ISETP.GE.AND P0, PT, R120, RZ, PT ;  /* 0x000000ff7800720c */ /* 0x000fe20003f06270 */
[----:B------:R-:W-:Y:S01]  /*3790*/  IMAD.MOV R9, RZ, RZ, -R9 ;  /* 0x000000ffff097224 */ /* 0x000fe200078e0a09 */
[----:B------:R-:W-:Y:S01]  /*37a0*/  CS2R R120, SRZ ;  /* 0x0000000000787805 */ /* 0x000fe2000001ff00 */
[--C-:B------:R-:W-:Y:S02]  /*37b0*/  @!P1 IMAD.IADD R68, R68, 0x1, -R7.reuse ;  /* 0x0000000144449824 */ /* 0x100fe400078e0a07 */
[C---:B------:R-:W-:Y:S02]  /*37c0*/  IMAD R14, R7.reuse, R9, R14 ;  /* 0x00000009070e7224 */ /* 0x040fe400078e020e */
[--C-:B------:R-:W-:Y:S01]  /*37d0*/  @!P4 IMAD.IADD R22, R22, 0x1, -R7.reuse ;  /* 0x000000011616c824 */ /* 0x100fe200078e0a07 */
[C---:B------:R-:W-:Y:S01]  /*37e0*/  ISETP.GT.U32.AND P1, PT, R7.reuse, R68, PT ;  /* 0x000000440700720c */ /* 0x040fe20003f24070 */
[----:B------:R-:W-:Y:S01]  /*37f0*/  IMAD.MOV.U32 R73, RZ, RZ, R62 ;  /* 0x000000ffff497224 */ /* 0x000fe200078e003e */
[----:B------:R-:W-:Y:S01]  /*3800*/  IABS R62, R146 ;  /* 0x00000092003e7213 */ /* 0x000fe20000000000 */
[----:B------:R-:W-:Y:S01]  /*3810*/  @!P6 IMAD.IADD R12, R12, 0x1, -R7 ;  /* 0x000000010c0ce824 */ /* 0x000fe200078e0a07 */
[----:B------:R-:W-:Y:S01]  /*3820*/  ISETP.GT.U32.AND P6, PT, R7, R14, PT ;  /* 0x0000000e0700720c */ /* 0x000fe20003fc4070 */
[----:B------:R-:W-:Y:S01]  /*3830*/  IMAD.MOV.U32 R71, RZ, RZ, R22 ;  /* 0x000000ffff477224 */ /* 0x000fe200078e0016 */
[----:B------:R-:W-:Y:S01]  /*3840*/  IABS R22, R145 ;  /* 0x0000009100167213 */ /* 0x000fe20000000000 */
[----:B------:R-:W-:Y:S01]  /*3850*/  IMAD.HI.U32 R9, R8, R62, RZ ;  /* 0x0000003e08097227 */ /* 0x000fe200078e00ff */
[----:B------:R-:W-:-:S03]  /*3860*/  ISETP.GE.AND P4, PT, R122, RZ, PT ;  /* 0x000000ff7a00720c */ /* 0x000fc60003f86270 */
[----:B------:R-:W-:-:S04]  /*3870*/  IMAD.HI.U32 R13, R8, R22, RZ ;  /* 0x00000016080d7227 */ /* 0x000fc800078e00ff */
[----:B------:R-:W-:Y:S01]  /*3880*/  @!P1 IMAD.IADD R68, R68, 0x1, -R7 ;  /* 0x0000000144449824 */ /* 0x000fe200078e0a07 */
[----:B------:R-:W-:Y:S01]  /*3890*/  ISETP.GE.AND P1, PT, R144, RZ, PT ;  /* 0x000000ff9000720c */ /* 0x000fe20003f26270 */
[----:B------:R-:W-:Y:S02]  /*38a0*/  IMAD.MOV R13, RZ, RZ, -R13 ;  /* 0x000000ffff0d7224 */ /* 0x000fe400078e0a0d */
[----:B------:R-:W-:Y:S02]  /*38b0*/  @!P6 IMAD.IADD R14, R14, 0x1, -R7 ;  /* 0x000000010e0ee824 */ /* 0x000fe400078e0a07 */
[C---:B------:R-:W-:Y:S02]  /*38c0*/  IMAD R22, R7.reuse, R13, R22 ;  /* 0x0000000d07167224 */ /* 0x040fe400078e0216 */
[----:B------:R-:W-:Y:S01]  /*38d0*/  @!P2 IMAD.MOV R68, RZ, RZ, -R68 ;  /* 0x000000ffff44a224 */ /* 0x000fe200078e0a44 */
[C---:B------:R-:W-:Y:S01]  /*38e0*/  ISETP.GT.U32.AND P2, PT, R7.reuse, R14, PT ;  /* 0x0000000e0700720c */ /* 0x040fe20003f44070 */
[----:B------:R-:W-:Y:S01]  /*38f0*/  @!P5 IMAD.MOV R67, RZ, RZ, -R67 ;  /* 0x000000ffff43d224 */ /* 0x000fe200078e0a43 */
[C---:B------:R-:W-:Y:S01]  /*3900*/  ISETP.GT.U32.AND P5, PT, R7.reuse, R70, PT ;  /* 0x000000460700720c */ /* 0x040fe20003fa4070 */
[----:B------:R-:W-:Y:S01]  /*3910*/  IMAD.MOV R13, RZ, RZ, -R9 ;  /* 0x000000ffff0d7224 */ /* 0x000fe200078e0a09 */
[----:B------:R-:W-:Y:S01]  /*3920*/  ISETP.GT.U32.AND P6, PT, R7, R22, PT ;  /* 0x000000160700720c */ /* 0x000fe20003fc4070 */
[----:B------:R-:W-:-:S04]  /*3930*/  IMAD.HI.U32 R9, R8, R61, RZ ;  /* 0x0000003d08097227 */ /* 0x000fc800078e00ff */
[----:B------:R-:W-:Y:S02]  /*3940*/  IMAD.MOV R72, RZ, RZ, -R9 ;  /* 0x000000ffff487224 */ /* 0x000fe400078e0a09 */
[----:B------:R-:W-:Y:S02]  /*3950*/  IMAD.MOV.U32 R75, RZ, RZ, R12 ;  /* 0x000000ffff4b7224 */ /* 0x000fe400078e000c */
[C---:B------:R-:W-:Y:S02]  /*3960*/  IMAD R12, R7.reuse, R72, R61 ;  /* 0x00000048070c7224 */ /* 0x040fe400078e023d */
[----:B------:R-:W-:Y:S02]  /*3970*/  IMAD R62, R7, R13, R62 ;  /* 0x0000000d073e7224 */ /* 0x000fe400078e023e */
[----:B------:R-:W-:-:S04]  /*3980*/  IMAD.HI.U32 R13, R8, R63, RZ ;  /* 0x0000003f080d7227 */ /* 0x000fc800078e00ff */
[----:B------:R-:W-:-:S04]  /*3990*/  IMAD.HI.U32 R15, R8, R76, RZ ;  /* 0x0000004c080f7227 */ /* 0x000fc800078e00ff */
[----:B------:R-:W-:-:S04]  /*39a0*/  IMAD.HI.U32 R23, R8, R77, RZ ;  /* 0x0000004d08177227 */ /* 0x000fc800078e00ff */
[--C-:B------:R-:W-:Y:S01]  /*39b0*/  @!P2 IMAD.IADD R14, R14, 0x1, -R7.reuse ;  /* 0x000000010e0ea824 */ /* 0x100fe200078e0a07 */
[C---:B------:R-:W-:Y:S01]  /*39c0*/  ISETP.GT.U32.AND P2, PT, R7.reuse, R12, PT ;  /* 0x0000000c0700720c */ /* 0x040fe20003f44070 */
[----:B------:R-:W-:Y:S02]  /*39d0*/  @!P5 IMAD.IADD R70, R70, 0x1, -R7 ;  /* 0x000000014646d824 */ /* 0x000fe400078e0a07 */
[----:B------:R-:W-:Y:S02]  /*39e0*/  IMAD.MOV R74, RZ, RZ, -R13 ;  /* 0x000000ffff4a7224 */ /* 0x000fe400078e0a0d */
[----:B------:R-:W-:Y:S01]  /*39f0*/  IMAD.MOV R15, RZ, RZ, -R15 ;  /* 0x000000ffff0f7224 */ /* 0x000fe200078e0a0f */
[----:B------:R-:W-:Y:S01]  /*3a00*/  ISETP.GT.U32.AND P5, PT, R7, R70, PT ;  /* 0x000000460700720c */ /* 0x000fe20003fa4070 */
[----:B------:R-:W-:Y:S02]  /*3a10*/  IMAD.MOV R78, RZ, RZ, -R23 ;  /* 0x000000ffff4e7224 */ /* 0x000fe400078e0a17 */
[----:B------:R-:W-:-:S02]  /*3a20*/  @!P6 IMAD.IADD R22, R22, 0x1, -R7 ;  /* 0x000000011616e824 */ /* 0x000fc400078e0a07 */
[C---:B------:R-:W-:Y:S02]  /*3a30*/  IMAD R72, R7.reuse, R74, R63 ;  /* 0x0000004a07487224 */ /* 0x040fe400078e023f */
[C---:B------:R-:W-:Y:S01]  /*3a40*/  IMAD R74, R7.reuse, R15, R76 ;  /* 0x0000000f074a7224 */ /* 0x040fe200078e024c */
[C---:B------:R-:W-:Y:S01]  /*3a50*/  ISETP.GT.U32.AND P6, PT, R7.reuse, R22, PT ;  /* 0x000000160700720c */ /* 0x040fe20003fc4070 */
[C---:B------:R-:W-:Y:S01]  /*3a60*/  IMAD R76, R7.reuse, R78, R77 ;  /* 0x0000004e074c7224 */ /* 0x040fe200078e024d */
[----:B------:R-:W-:Y:S01]  /*3a70*/  IABS R78, R155 ;  /* 0x0000009b004e7213 */ /* 0x000fe20000000000 */
[----:B------:R-:W-:Y:S02]  /*3a80*/  IMAD.MOV.U32 R77, RZ, RZ, R14 ;  /* 0x000000ffff4d7224 */ /* 0x000fe400078e000e */
[----:B------:R-:W-:Y:S02]  /*3a90*/  @!P2 IMAD.IADD R12, R12, 0x1, -R7 ;  /* 0x000000010c0ca824 */ /* 0x000fe400078e0a07 */
[----:B------:R-:W-:Y:S01]  /*3aa0*/  @!P1 IMAD.MOV R77, RZ, RZ, -R77 ;  /* 0x000000ffff4d9224 */ /* 0x000fe200078e0a4d */
[C---:B------:R-:W-:Y:S01]  /*3ab0*/  ISETP.GT.U32.AND P1, PT, R7.reuse, R72, PT ;  /* 0x000000480700720c */ /* 0x040fe20003f24070 */
[----:B------:R-:W-:Y:S01]  /*3ac0*/  @!P5 IMAD.IADD R70, R70, 0x1, -R7 ;  /* 0x000000014646d824 */ /* 0x000fe200078e0a07 */
[----:B------:R-:W-:Y:S01]  /*3ad0*/  ISETP.GT.U32.AND P2, PT, R7, R12, PT ;  /* 0x0000000c0700720c */ /* 0x000fe20003f44070 */
[----:B------:R-:W-:Y:S01]  /*3ae0*/  IMAD.HI.U32 R9, R8, R78, RZ ;  /* 0x0000004e08097227 */ /* 0x000fe200078e00ff */
[----:B------:R-:W-:-:S03]  /*3af0*/  ISETP.GE.AND P5, PT, R146, RZ, PT ;  /* 0x000000ff9200720c */ /* 0x000fc60003fa6270 */
[----:B------:R-:W-:Y:S01]  /*3b00*/  @!P6 IMAD.IADD R22, R22, 0x1, -R7 ;  /* 0x000000011616e824 */ /* 0x000fe200078e0a07 */
[C---:B------:R-:W-:Y:S01]  /*3b10*/  ISETP.GT.U32.AND P6, PT, R7.reuse, R74, PT ;  /* 0x0000004a0700720c */ /* 0x040fe20003fc4070 */
[----:B------:R-:W-:Y:S01]  /*3b20*/  @!P4 IMAD.MOV R70, RZ, RZ, -R70 ;  /* 0x000000ffff46c224 */ /* 0x000fe200078e0a46 */
[----:B------:R-:W-:Y:S01]  /*3b30*/  ISETP.GT.U32.AND P4, PT, R7, R62, PT ;  /* 0x0000003e0700720c */ /* 0x000fe20003f84070 */
[----:B------:R-:W-:-:S04]  /*3b40*/  IMAD.HI.U32 R13, R8, R80, RZ ;  /* 0x00000050080d7227 */ /* 0x000fc800078e00ff */
[----:B------:R-:W-:Y:S02]  /*3b50*/  IMAD.MOV R9, RZ, RZ, -R9 ;  /* 0x000000ffff097224 */ /* 0x000fe400078e0a09 */
[----:B------:R-:W-:Y:S02]  /*3b60*/  @!P1 IMAD.IADD R72, R72, 0x1, -R7 ;  /* 0x0000000148489824 */ /* 0x000fe400078e0a07 */
[----:B------:R-:W-:Y:S02]  /*3b70*/  IMAD.MOV R13, RZ, RZ, -R13 ;  /* 0x000000ffff0d7224 */ /* 0x000fe400078e0a0d */
[C---:B------:R-:W-:Y:S01]  /*3b80*/  IMAD R78, R7.reuse, R9, R78 ;  /* 0x00000009074e7224 */ /* 0x040fe200078e024e */
[C---:B------:R-:W-:Y:S01]  /*3b90*/  ISETP.GT.U32.AND P1, PT, R7.reuse, R72, PT ;  /* 0x000000480700720c */ /* 0x040fe20003f24070 */
[C---:B------:R-:W-:Y:S01]  /*3ba0*/  IMAD R80, R7.reuse, R13, R80 ;  /* 0x0000000d07507224 */ /* 0x040fe200078e0250 */
[----:B------:R-:W-:Y:S01]  /*3bb0*/  IABS R9, R197 ;  /* 0x000000c500097213 */ /* 0x000fe20000000000 */
[----:B------:R-:W-:Y:S01]  /*3bc0*/  @!P2 IMAD.IADD R12, R12, 0x1, -R7 ;  /* 0x000000010c0ca824 */ /* 0x000fe200078e0a07 */
[----:B------:R-:W-:Y:S01]  /*3bd0*/  ISETP.GT.U32.AND P2, PT, R7, R78, PT ;  /* 0x0000004e0700720c */ /* 0x000fe20003f44070 */
[----:B------:R-:W-:Y:S01]  /*3be0*/  IMAD.HI.U32 R14, R8, R82, RZ ;  /* 0x00000052080e7227 */ /* 0x000fe200078e00ff */
[----:B------:R-:W-:-:S03]  /*3bf0*/  LOP3.LUT R13, R0, 0x40, RZ, 0xc0, !PT ;  /* 0x00000040000d7812 */ /* 0x000fc600078ec0ff */
[--C-:B------:R-:W-:Y:S01]  /*3c00*/  @!P6 IMAD.IADD R74, R74, 0x1, -R7.reuse ;  /* 0x000000014a4ae824 */ /* 0x100fe200078e0a07 */
[C---:B------:R-:W-:Y:S01]  /*3c10*/  ISETP.GT.U32.AND P6, PT, R7.reuse, R80, PT ;  /* 0x000000500700720c */ /* 0x040fe20003fc4070 */
[--C-:B------:R-:W-:Y:S02]  /*3c20*/  @!P4 IMAD.IADD R62, R62, 0x1, -R7.reuse ;  /* 0x000000013e3ec824 */ /* 0x100fe400078e0a07 */
[----:B------:R-:W-:Y:S02]  /*3c30*/  IMAD.MOV R14, RZ, RZ, -R14 ;  /* 0x000000ffff0e7224 */ /* 0x000fe400078e0a0e */
[--C-:B------:R-:W-:Y:S01]  /*3c40*/  @!P1 IMAD.IADD R72, R72, 0x1, -R7.reuse ;  /* 0x0000000148489824 */ /* 0x100fe200078e0a07 */
[C---:B------:R-:W-:Y:S01]  /*3c50*/  ISETP.GT.U32.AND P4, PT, R7.reuse, R62, PT ;  /* 0x0000003e0700720c */ /* 0x040fe20003f84070 */
[C---:B------:R-:W-:Y:S01]  /*3c60*/  IMAD R82, R7.reuse, R14, R82 ;  /* 0x0000000e07527224 */ /* 0x040fe200078e0252 */
[----:B------:R-:W-:Y:S01]  /*3c70*/  SHF.R.U32.HI R14, RZ, 0x4, R248 ;  /* 0x00000004ff0e7819 */ /* 0x000fe200000116f8 */
[----:B------:R-:W-:Y:S01]  /*3c80*/  @!P2 IMAD.IADD R78, R78, 0x1, -R7 ;  /* 0x000000014e4ea824 */ /* 0x000fe200078e0a07 */
[----:B------:R-:W-:Y:S01]  /*3c90*/  ISETP.GE.AND P2, PT, R152, RZ, PT ;  /* 0x000000ff9800720c */ /* 0x000fe20003f46270 */
[----:B------:R-:W-:Y:S01]  /*3ca0*/  IMAD.HI.U32 R8, R8, R9, RZ ;  /* 0x0000000908087227 */ /* 0x000fe200078e00ff */
[----:B------:R-:W-:-:S02]  /*3cb0*/  ISETP.GT.U32.AND P1, PT, R7, R82, PT ;  /* 0x000000520700720c */ /* 0x000fc40003f24070 */
[----:B------:R-:W-:Y:S01]  /*3cc0*/  SGXT.U32 R84, R14, 0xe ;  /* 0x0000000e0e54781a */ /* 0x000fe20000000000 */
[--C-:B------:R-:W-:Y:S01]  /*3cd0*/  @!P6 IMAD.IADD R80, R80, 0x1, -R7.reuse ;  /* 0x000000015050e824 */ /* 0x100fe200078e0a07 */
[C---:B------:R-:W-:Y:S01]  /*3ce0*/  ISETP.GT.U32.AND P6, PT, R7.reuse, R78, PT ;  /* 0x0000004e0700720c */ /* 0x040fe20003fc4070 */
[----:B------:R-:W-:Y:S02]  /*3cf0*/  IMAD.MOV R8, RZ, RZ, -R8 ;  /* 0x000000ffff087224 */ /* 0x000fe400078e0a08 */
[----:B------:R-:W-:Y:S01]  /*3d00*/  @!P4 IMAD.IADD R62, R62, 0x1, -R7 ;  /* 0x000000013e3ec824 */ /* 0x000fe200078e0a07 */
[----:B------:R-:W-:Y:S01]  /*3d10*/  ISETP.GT.U32.AND P4, PT, R7, R76, PT ;  /* 0x0000004c0700720c */ /* 0x000fe20003f84070 */
[----:B------:R-:W-:Y:S01]  /*3d20*/  @!P3 IMAD.MOV R71, RZ, RZ, -R71 ;  /* 0x000000ffff47b224 */ /* 0x000fe200078e0a47 */
[----:B------:R-:W-:Y:S01]  /*3d30*/  ISETP.GE.AND P3, PT, R123, RZ, PT ;  /* 0x000000ff7b00720c */ /* 0x000fe20003f66270 */
[----:B------:R-:W-:Y:S01]  /*3d40*/  IMAD.MOV.U32 R81, RZ, RZ, R62 ;  /* 0x000000ffff517224 */ /* 0x000fe200078e003e */
[----:B------:R1:W-:Y:S01]  /*3d50*/  STL [R1+0x174c], R84 ;  /* 0x00174c5401007387 */ /* 0x0003e20000100800 */
[----:B------:R-:W-:Y:S01]  /*3d60*/  @!P1 IMAD.IADD R82, R82, 0x1, -R7 ;  /* 0x0000000152529824 */ /* 0x000fe200078e0a07 */
[----:B------:R-:W-:Y:S01]  /*3d70*/  CS2R R122, SRZ ;  /* 0x00000000007a7805 */ /* 0x000fe2000001ff00 */
[----:B------:R-:W-:-:S02]  /*3d80*/  IMAD R62, R7, R8, R9 ;  /* 0x00000008073e7224 */ /* 0x000fc400078e0209 */
[----:B------:R-:W-:Y:S01]  /*3d90*/  @!P0 IMAD.MOV R73, RZ, RZ, -R73 ;  /* 0x000000ffff498224 */ /* 0x000fe200078e0a49 */
[----:B------:R-:W-:Y:S01]  /*3da0*/  ISETP.GE.AND P0, PT, R145, RZ, PT ;  /* 0x000000ff9100720c */ /* 0x000fe20003f06270 */
[----:B------:R-:W-:Y:S01]  /*3db0*/  @!P6 IMAD.IADD R78, R78, 0x1, -R7 ;  /* 0x000000014e4ee824 */ /* 0x000fe200078e0a07 */
[C---:B------:R-:W-:Y:S01]  /*3dc0*/  ISETP.GT.U32.AND P1, PT, R7.reuse, R82, PT ;  /* 0x000000520700720c */ /* 0x040fe20003f24070 */
[----:B------:R-:W-:Y:S01]  /*3dd0*/  VIADD R9, R248, 0x20000 ;  /* 0x00020000f8097836 */ /* 0x000fe20000000000 */
[C---:B------:R-:W-:Y:S01]  /*3de0*/  ISETP.GT.U32.AND P6, PT, R7.reuse, R62, PT ;  /* 0x0000003e0700720c */ /* 0x040fe20003fc4070 */
[----:B------:R-:W-:Y:S01]  /*3df0*/  IMAD.SHL.U32 R8, R0, 0x2, RZ ;  /* 0x0000000200087824 */ /* 0x000fe200078e00ff */
[----:B------:R-:W-:Y:S01]  /*3e00*/  CS2R R144, SRZ ;  /* 0x0000000000907805 */ /* 0x000fe2000001ff00 */
[----:B------:R-:W-:Y:S01]  /*3e10*/  IMAD.MOV.U32 R79, RZ, RZ, R22 ;  /* 0x000000ffff4f7224 */ /* 0x000fe200078e0016 */
[----:B------:R-:W-:Y:S01]  /*3e20*/  SHF.R.U32.HI R0, RZ, 0x4, R9 ;  /* 0x00000004ff007819 */ /* 0x000fe20000011609 */
[----:B------:R-:W-:Y:S01]  /*3e30*/  @!P4 IMAD.IADD R76, R76, 0x1, -R7 ;  /* 0x000000014c4cc824 */ /* 0x000fe200078e0a07 */
[----:B------:R-:W-:Y:S01]  /*3e40*/  ISETP.GT.U32.AND P4, PT, R7, R74, PT ;  /* 0x0000004a0700720c */ /* 0x000fe20003f84070 */
[----:B------:R-:W-:Y:S01]  /*3e50*/  @!P3 IMAD.MOV R75, RZ, RZ, -R75 ;  /* 0x000000ffff4bb224 */ /* 0x000fe200078e0a4b */
[----:B------:R-:W-:Y:S01]  /*3e60*/  SGXT.U32 R0, R0, 0xe ;  /* 0x0000000e0000781a */ /* 0x000fe20000000000 */
[----:B------:R-:W-:Y:S01]  /*3e70*/  @!P0 IMAD.MOV R79, RZ, RZ, -R79 ;  /* 0x000000ffff4f8224 */ /* 0x000fe200078e0a4f */
[----:B------:R-:W-:Y:S01]  /*3e80*/  ISETP.GE.AND P3, PT, R147, RZ, PT ;  /* 0x000000ff9300720c */ /* 0x000fe20003f66270 */
[----:B------:R-:W-:Y:S01]  /*3e90*/  @!P5 IMAD.MOV R81, RZ, RZ, -R81 ;  /* 0x000000ffff51d224 */ /* 0x000fe200078e0a51 */
[C---:B------:R-:W-:Y:S01]  /*3ea0*/  ISETP.GT.U32.AND P0, PT, R7.reuse, R76, PT ;  /* 0x0000004c0700720c */ /* 0x040fe20003f04070 */
[----:B------:R-:W-:Y:S01]  /*3eb0*/  IMAD.MOV.U32 R83, RZ, RZ, R12 ;  /* 0x000000ffff537224 */ /* 0x000fe200078e000c */
[----:B------:R-:W-:Y:S01]  /*3ec0*/  ISETP.GT.U32.AND P5, PT, R7, R80, PT ;  /* 0x000000500700720c */ /* 0x000fe20003fa4070 */
[----:B------:R-:W-:Y:S01]  /*3ed0*/  IMAD.MOV.U32 R12, RZ, RZ, RZ ;  /* 0x000000ffff0c7224 */ /* 0x000fe200078e00ff */
[----:B------:R-:W-:Y:S01]  /*3ee0*/  LOP3.LUT R8, R8, 0x7e, RZ, 0xc0, !PT ;  /* 0x0000007e08087812 */ /* 0x000fe200078ec0ff */
[--C-:B------:R-:W-:Y:S01]  /*3ef0*/  @!P1 IMAD.IADD R82, R82, 0x1, -R7.reuse ;  /* 0x0000000152529824 */ /* 0x100fe200078e0a07 */
[----:B------:R-:W-:Y:S01]  /*3f00*/  IADD3 R23, P1, R84, 0x80, RZ ;  /* 0x0000008054177810 */ /* 0x000fe20007f3e0ff */
[--C-:B------:R-:W-:Y:S01]  /*3f10*/  @!P6 IMAD.IADD R62, R62, 0x1, -R7.reuse ;  /* 0x000000013e3ee824 */ /* 0x100fe200078e0a07 */
[----:B------:R-:W-:Y:S01]  /*3f20*/  IADD3 R61, P6, R0, 0x2, RZ ;  /* 0x00000002003d7810 */ /* 0x000fe20007fde0ff */
[----:B------:R-:W-:Y:S01]  /*3f30*/  IMAD.MOV.U32 R15, RZ, RZ, RZ ;  /* 0x000000ffff0f7224 */ /* 0x000fe200078e00ff */
[----:B------:R-:W-:Y:S01]  /*3f40*/  IADD3.X R14, R12, 0x40000040, RZ, P1, !PT ;  /* 0x400000400c0e7810 */ /* 0x000fe20000ffe4ff */
[----:B------:R-:W-:Y:S01]  /*3f50*/  IMAD R12, R13, 0x100, R8 ;  /* 0x000001000d0c7824 */ /* 0x000fe200078e0208 */
[----:B------:R-:W-:Y:S01]  /*3f60*/  ISETP.GT.U32.AND P1, PT, R7, R62, PT ;  /* 0x0000003e0700720c */ /* 0x000fe20003f24070 */
[--C-:B------:R-:W-:Y:S01]  /*3f70*/  @!P4 IMAD.IADD R74, R74, 0x1, -R7.reuse ;  /* 0x000000014a4ac824 */ /* 0x100fe200078e0a07 */
[----:B------:R-:W-:Y:S01]  /*3f80*/  IADD3.X R15, R15, 0x40000040, RZ, P6, !PT ;  /* 0x400000400f0f7810 */ /* 0x000fe200037fe4ff */
[----:B------:R-:W-:Y:S01]  /*3f90*/  @!P0 IMAD.IADD R76, R76, 0x1, -R7 ;  /* 0x000000014c4c8824 */ /* 0x000fe200078e0a07 */
[----:B------:R-:W-:Y:S01]  /*3fa0*/  SHF.R.S32.HI R9, RZ, 0x1f, R28 ;  /* 0x0000001fff097819 */ /* 0x000fe2000001141c */
[----:B------:R-:W-:Y:S01]  /*3fb0*/  @!P3 IMAD.MOV R83, RZ, RZ, -R83 ;  /* 0x000000ffff53b224 */ /* 0x000fe200078e0a53 */
[----:B------:R-:W-:Y:S01]  /*3fc0*/  R2UR UR4, R23 ;  /* 0x00000000170472ca */ /* 0x000fe200000e0000 */
[--C-:B------:R-:W-:Y:S01]  /*3fd0*/  @!P5 IMAD.IADD R80, R80, 0x1, -R7.reuse ;  /* 0x000000015050d824 */ /* 0x100fe200078e0a07 */
[----:B------:R-:W2:Y:S01]  /*3fe0*/  LDC R23, c[0x0][0x23c] ;  /* 0x00008f00ff177b82 */ /* 0x000ea20000000800 */
[----:B------:R-:W-:Y:S01]  /*3ff0*/  R2UR UR5, R14 ;  /* 0x000000000e0572ca */ /* 0x000fe200000e0000 */
[----:B------:R-:W-:Y:S01]  /*4000*/  IMAD R13, R13, 0x80, R8 ;  /* 0x000000800d0d7824 */ /* 0x000fe200078e0208 */
[----:B------:R-:W-:Y:S01]  /*4010*/  R2UR UR7, R15 ;  /* 0x000000000f0772ca */ /* 0x000fe200000e0000 */
[----:B------:R-:W-:Y:S01]  /*4020*/  @!P2 IMAD.MOV R72, RZ, RZ, -R72 ;  /* 0x000000ffff48a224 */ /* 0x000fe200078e0a48 */
[----:B------:R-:W-:Y:S01]  /*4030*/  LEA.HI R22, R9, R28, RZ, 0x7 ;  /* 0x0000001c09167211 */ /* 0x000fe200078f38ff */
[----:B------:R-:W-:Y:S01]  /*4040*/  @!P1 IMAD.IADD R62, R62, 0x1, -R7 ;  /* 0x000000013e3e9824 */ /* 0x000fe200078e0a07 */
[----:B------:R-:W-:Y:S01]  /*4050*/  ISETP.GE.AND P4, PT, R153, RZ, PT ;  /* 0x000000ff9900720c */ /* 0x000fe20003f86270 */
[----:B-1----:R-:W1:Y:S01]  /*4060*/  LDC R84, c[0x0][0x240] ;  /* 0x00009000ff547b82 */ /* 0x002e620000000800 */
[----:B------:R-:W-:Y:S01]  /*4070*/  ISETP.GE.AND P0, PT, R154, RZ, PT ;  /* 0x000000ff9a00720c */ /* 0x000fe20003f06270 */
[----:B------:R-:W-:Y:S01]  /*4080*/  IMAD.MOV.U32 R85, RZ, RZ, R62 ;  /* 0x000000ffff557224 */ /* 0x000fe200078e003e */
[----:B------:R-:W-:Y:S01]  /*4090*/  ISETP.GE.AND P3, PT, R155, RZ, PT ;  /* 0x000000ff9b00720c */ /* 0x000fe20003f66270 */
[-C--:B0-----:R-:W-:Y:S01]  /*40a0*/  IMAD R4, R4, R87.reuse, RZ ;  /* 0x0000005704047224 */ /* 0x081fe200078e02ff */
[----:B------:R-:W-:Y:S01]  /*40b0*/  ISETP.GE.AND P5, PT, R156, RZ, PT ;  /* 0x000000ff9c00720c */ /* 0x000fe20003fa6270 */
[-C--:B------:R-:W-:Y:S01]  /*40c0*/  IMAD R5, R5, R87.reuse, RZ ;  /* 0x0000005705057224 */ /* 0x080fe200078e02ff */
[----:B------:R-:W-:Y:S01]  /*40d0*/  ISETP.GE.AND P6, PT, R60, RZ, PT ;  /* 0x000000ff3c00720c */ /* 0x000fe20003fc6270 */
[----:B------:R-:W0:Y:S01]  /*40e0*/  LDC.64 R14, c[0x0][0x210] ;  /* 0x00008400ff0e7b82 */ /* 0x000e220000000a00 */
[----:B------:R-:W-:Y:S01]  /*40f0*/  ISETP.GE.AND P2, PT, R197, RZ, PT ;  /* 0x000000ffc500720c */ /* 0x000fe20003f46270 */
[----:B------:R-:W-:Y:S01]  /*4100*/  IMAD R2, R2, R87, RZ ;  /* 0x0000005702027224 */ /* 0x000fe200078e02ff */
[----:B------:R-:W-:Y:S01]  /*4110*/  R2UR UR34, R0 ;  /* 0x00000000002272ca */ /* 0x000fe200000e0000 */
[----:B------:R-:W-:Y:S01]  /*4120*/  @!P4 IMAD.MOV R74, RZ, RZ, -R74 ;  /* 0x000000ffff4ac224 */ /* 0x000fe200078e0a4a */
[----:B------:R-:W-:Y:S01]  /*4130*/  ISETP.NE.AND P1, PT, R3, RZ, PT ;  /* 0x000000ff0300720c */ /* 0x000fe20003f25270 */
[----:B------:R-:W-:Y:S01]  /*4140*/  @!P0 IMAD.MOV R76, RZ, RZ, -R76 ;  /* 0x000000ffff4c8224 */ /* 0x000fe200078e0a4c */
[----:B------:R-:W-:Y:S01]  /*4150*/  LOP3.LUT R0, RZ, R3, RZ, 0x33, !PT ;  /* 0x00000003ff007212 */ /* 0x000fe200078e33ff */
[----:B------:R-:W3:Y:S01]  /*4160*/  LDC.64 R8, c[0x0][0x218] ;  /* 0x00008600ff087b82 */ /* 0x000ee20000000a00 */
[----:B------:R-:W-:Y:S01]  /*4170*/  @!P3 IMAD.MOV R78, RZ, RZ, -R78 ;  /* 0x000000ffff4eb224 */ /* 0x000fe200078e0a4e */
[----:B------:R-:W-:Y:S01]  /*4180*/  R2UR UR6, R61 ;  /* 0x000000003d0672ca */ /* 0x000fe200000e0000 */
[----:B------:R-:W-:Y:S01]  /*4190*/  @!P5 IMAD.MOV R80, RZ, RZ, -R80 ;  /* 0x000000ffff50d224 */ /* 0x000fe200078e0a50 */
[C---:B------:R-:W-:Y:S01]  /*41a0*/  SEL R3, R0.reuse, R11, !P1 ;  /* 0x0000000b00037207 */ /* 0x040fe20004800000 */
[----:B------:R-:W-:Y:S01]  /*41b0*/  @!P6 IMAD.MOV R82, RZ, RZ, -R82 ;  /* 0x000000ffff52e224 */ /* 0x000fe200078e0a52 */
[C---:B------:R-:W-:Y:S01]  /*41c0*/  SEL R10, R0.reuse, R10, !P1 ;  /* 0x0000000a000a7207 */ /* 0x040fe20004800000 */
[----:B------:R-:W-:Y:S01]  /*41d0*/  @!P2 IMAD.MOV R85, RZ, RZ, -R85 ;  /* 0x000000ffff55a224 */ /* 0x000fe200078e0a55 */
[----:B------:R-:W-:Y:S01]  /*41e0*/  SEL R7, R0, R16, !P1 ;  /* 0x0000001000077207 */ /* 0x000fe20004800000 */
[----:B------:R-:W-:Y:S01]  /*41f0*/  IMAD R6, R6, R87, RZ ;  /* 0x0000005706067224 */ /* 0x000fe200078e02ff */
[C---:B------:R-:W-:Y:S01]  /*4200*/  SEL R28, R0.reuse, R17, !P1 ;  /* 0x00000011001c7207 */ /* 0x040fe20004800000 */
[----:B-1----:R-:W-:Y:S01]  /*4210*/  IMAD R3, R3, R84, RZ ;  /* 0x0000005403037224 */ /* 0x002fe200078e02ff */
[----:B------:R-:W-:Y:S01]  /*4220*/  SEL R60, R0, R18, !P1 ;  /* 0x00000012003c7207 */ /* 0x000fe20004800000 */
[-C--:B------:R-:W-:Y:S01]  /*4230*/  IMAD R10, R10, R84.reuse, RZ ;  /* 0x000000540a0a7224 */ /* 0x080fe200078e02ff */
[C---:B------:R-:W-:Y:S01]  /*4240*/  SEL R61, R0.reuse, R19, !P1 ;  /* 0x00000013003d7207 */ /* 0x040fe20004800000 */
[----:B------:R-:W-:Y:S01]  /*4250*/  IMAD R7, R7, R84, RZ ;  /* 0x0000005407077224 */ /* 0x000fe200078e02ff */
[----:B------:R-:W-:Y:S01]  /*4260*/  SEL R62, R0, R20, !P1 ;  /* 0x00000014003e7207 */ /* 0x000fe20004800000 */
[-C--:B------:R-:W-:Y:S01]  /*4270*/  IMAD R28, R28, R84.reuse, RZ ;  /* 0x000000541c1c7224 */ /* 0x080fe200078e02ff */
[----:B------:R-:W-:Y:S01]  /*4280*/  SEL R63, R0, R21, !P1 ;  /* 0x00000015003f7207 */ /* 0x000fe20004800000 */
[----:B------:R-:W-:Y:S01]  /*4290*/  IMAD R60, R60, R84, RZ ;  /* 0x000000543c3c7224 */ /* 0x000fe200078e02ff */
[C---:B------:R-:W-:Y:S01]  /*42a0*/  SEL R24, R0.reuse, R24, !P1 ;  /* 0x0000001800187207 */ /* 0x040fe20004800000 */
[-C--:B------:R-:W-:Y:S01]  /*42b0*/  IMAD R61, R61, R84.reuse, RZ ;  /* 0x000000543d3d7224 */ /* 0x080fe200078e02ff */
[----:B------:R-:W-:Y:S01]  /*42c0*/  SEL R25, R0, R25, !P1 ;  /* 0x0000001900197207 */ /* 0x000fe20004800000 */
[----:B------:R-:W-:Y:S01]  /*42d0*/  IMAD R62, R62, R84, RZ ;  /* 0x000000543e3e7224 */ /* 0x000fe200078e02ff */
[C---:B------:R-:W-:Y:S01]  /*42e0*/  SEL R26, R0.reuse, R26, !P1 ;  /* 0x0000001a001a7207 */ /* 0x040fe20004800000 */
[-C--:B------:R-:W-:Y:S01]  /*42f0*/  IMAD R63, R63, R84.reuse, RZ ;  /* 0x000000543f3f7224 */ /* 0x080fe200078e02ff */
[----:B------:R-:W-:Y:S01]  /*4300*/  SEL R27, R0, R27, !P1 ;  /* 0x0000001b001b7207 */ /* 0x000fe20004800000 */
[-C--:B------:R-:W-:Y:S01]  /*4310*/  IMAD R24, R24, R84.reuse, RZ ;  /* 0x0000005418187224 */ /* 0x080fe200078e02ff */
[C---:B------:R-:W-:Y:S01]  /*4320*/  SEL R31, R0.reuse, R31, !P1 ;  /* 0x0000001f001f7207 */ /* 0x040fe20004800000 */
[----:B------:R-:W-:Y:S01]  /*4330*/  IMAD R25, R25, R84, RZ ;  /* 0x0000005419197224 */ /* 0x000fe200078e02ff */
[----:B------:R-:W-:Y:S01]  /*4340*/  SEL R32, R0, R32, !P1 ;  /* 0x0000002000207207 */ /* 0x000fe20004800000 */
[-C--:B------:R-:W-:Y:S01]  /*4350*/  IMAD R26, R26, R84.reuse, RZ ;  /* 0x000000541a1a7224 */ /* 0x080fe200078e02ff */
[C---:B------:R-:W-:Y:S01]  /*4360*/  SEL R33, R0.reuse, R33, !P1 ;  /* 0x0000002100217207 */ /* 0x040fe20004800000 */
        /* <DEDUP_REMOVED lines=34> */
[----:B------:R-:W-:Y:S01]  /*4590*/  IMAD R45, R45, R84, RZ ;  /* 0x000000542d2d7224 */ /* 0x000fe200078e02ff */
[----:B------:R-:W-:Y:S01]  /*45a0*/  SEL R50, R0, R50, !P1 ;  /* 0x0000003200327207 */ /* 0x000fe20004800000 */
[-C--:B------:R-:W-:Y:S01]  /*45b0*/  IMAD R46, R46, R84.reuse, RZ ;  /* 0x000000542e2e7224 */ /* 0x080fe200078e02ff */
[C---:B------:R-:W-:Y:S01]  /*45c0*/  SEL R49, R0.reuse, R49, !P1 ;  /* 0x0000003100317207 */ /* 0x040fe20004800000 */
[-C--:B------:R-:W-:Y:S01]  /*45d0*/  IMAD R47, R47, R84.reuse, RZ ;  /* 0x000000542f2f7224 */ /* 0x080fe200078e02ff */
[----:B------:R-:W-:Y:S01]  /*45e0*/  SEL R51, R0, R51, !P1 ;  /* 0x0000003300337207 */ /* 0x000fe20004800000 */
        /* <DEDUP_REMOVED lines=20> */
[----:B------:R-:W-:Y:S01]  /*4730*/  IMAD R58, R58, R84, RZ ;  /* 0x000000543a3a7224 */ /* 0x000fe200078e02ff */
[C---:B------:R-:W-:Y:S01]  /*4740*/  SEL R66, R0.reuse, R66, !P1 ;  /* 0x0000004200427207 */ /* 0x040fe20004800000 */
[-C--:B------:R-:W-:Y:S01]  /*4750*/  IMAD R59, R59, R84.reuse, RZ ;  /* 0x000000543b3b7224 */ /* 0x080fe200078e02ff */
[C---:B------:R-:W-:Y:S01]  /*4760*/  SEL R67, R0.reuse, R67, !P1 ;  /* 0x0000004300437207 */ /* 0x040fe20004800000 */
[-C--:B------:R-:W-:Y:S01]  /*4770*/  IMAD R65, R65, R84.reuse, RZ ;  /* 0x0000005441417224 */ /* 0x080fe200078e02ff */
[----:B------:R-:W-:Y:S01]  /*4780*/  SEL R69, R0, R69, !P1 ;  /* 0x0000004500457207 */ /* 0x000fe20004800000 */
[-C--:B------:R-:W-:Y:S01]  /*4790*/  IMAD R64, R64, R84.reuse, RZ ;  /* 0x0000005440407224 */ /* 0x080fe200078e02ff */
[----:B------:R-:W-:Y:S01]  /*47a0*/  SEL R71, R0, R71, !P1 ;  /* 0x0000004700477207 */ /* 0x000fe20004800000 */
[-C--:B------:R-:W-:Y:S01]  /*47b0*/  IMAD R66, R66, R84.reuse, RZ ;  /* 0x0000005442427224 */ /* 0x080fe200078e02ff */
[C---:B------:R-:W-:Y:S01]  /*47c0*/  SEL R73, R0.reuse, R73, !P1 ;  /* 0x0000004900497207 */ /* 0x040fe20004800000 */
[----:B------:R-:W-:Y:S01]  /*47d0*/  IMAD R67, R67, R84, RZ ;  /* 0x0000005443437224 */ /* 0x000fe200078e02ff */
[C---:B------:R-:W-:Y:S01]  /*47e0*/  SEL R68, R0.reuse, R68, !P1 ;  /* 0x0000004400447207 */ /* 0x040fe20004800000 */
        /* <DEDUP_REMOVED lines=10> */
[-C--:B------:R-:W-:Y:S01]  /*4890*/  IMAD R75, R75, R84.reuse, RZ ;  /* 0x000000544b4b7224 */ /* 0x080fe200078e02ff */
[C---:B------:R-:W-:Y:S01]  /*48a0*/  SEL R83, R0.reuse, R83, !P1 ;  /* 0x0000005300537207 */ /* 0x040fe20004800000 */
[----:B------:R-:W-:Y:S01]  /*48b0*/  IMAD R77, R77, R84, RZ ;  /* 0x000000544d4d7224 */ /* 0x000fe200078e02ff */
[C---:B------:R-:W-:Y:S01]  /*48c0*/  SEL R72, R0.reuse, R72, !P1 ;  /* 0x0000004800487207 */ /* 0x040fe20004800000 */
[----:B------:R-:W-:Y:S01]  /*48d0*/  IMAD R79, R79, R84, RZ ;  /* 0x000000544f4f7224 */ /* 0x000fe200078e02ff */
[C---:B------:R-:W-:Y:S01]  /*48e0*/  SEL R74, R0.reuse, R74, !P1 ;  /* 0x0000004a004a7207 */ /* 0x040fe20004800000 */
[----:B------:R-:W-:Y:S01]  /*48f0*/  IMAD R81, R81, R84, RZ ;  /* 0x0000005451517224 */ /* 0x000fe200078e02ff */
[C---:B------:R-:W-:Y:S01]  /*4900*/  SEL R76, R0.reuse, R76, !P1 ;  /* 0x0000004c004c7207 */ /* 0x040fe20004800000 */
[----:B------:R-:W-:Y:S01]  /*4910*/  IMAD R83, R83, R84, RZ ;  /* 0x0000005453537224 */ /* 0x000fe200078e02ff */
[----:B------:R-:W-:Y:S01]  /*4920*/  SEL R78, R0, R78, !P1 ;  /* 0x0000004e004e7207 */ /* 0x000fe20004800000 */
[----:B------:R-:W-:Y:S01]  /*4930*/  IMAD R72, R72, R84, RZ ;  /* 0x0000005448487224 */ /* 0x000fe200078e02ff */
[----:B------:R-:W-:Y:S01]  /*4940*/  SEL R80, R0, R80, !P1 ;  /* 0x0000005000507207 */ /* 0x000fe20004800000 */
[----:B------:R-:W-:Y:S01]  /*4950*/  IMAD R74, R74, R84, RZ ;  /* 0x000000544a4a7224 */ /* 0x000fe200078e02ff */
[----:B------:R-:W-:Y:S01]  /*4960*/  SEL R82, R0, R82, !P1 ;  /* 0x0000005200527207 */ /* 0x000fe20004800000 */
[----:B------:R-:W-:Y:S01]  /*4970*/  IMAD R76, R76, R84, RZ ;  /* 0x000000544c4c7224 */ /* 0x000fe200078e02ff */
[----:B------:R-:W-:Y:S01]  /*4980*/  SEL R85, R0, R85, !P1 ;  /* 0x0000005500557207 */ /* 0x000fe20004800000 */
[----:B--2---:R-:W-:Y:S01]  /*4990*/  IMAD R0, R196, R23, RZ ;  /* 0x00000017c4007224 */ /* 0x004fe200078e02ff */
[----:B0-----:R-:W-:Y:S01]  /*49a0*/  LEA R18, P1, R4, R14, 0x1 ;  /* 0x0000000e04127211 */ /* 0x001fe200078208ff */
[----:B------:R-:W-:Y:S01]  /*49b0*/  IMAD R78, R78, R84, RZ ;  /* 0x000000544e4e7224 */ /* 0x000fe200078e02ff */
[----:B------:R-:W-:Y:S01]  /*49c0*/  LEA R20, P0, R5, R14, 0x1 ;  /* 0x0000000e05147211 */ /* 0x000fe200078008ff */
[----:B------:R-:W0:Y:S01]  /*49d0*/  LDC R11, c[0x0][0x238] ;  /* 0x00008e00ff0b7b82 */ /* 0x000e220000000800 */
[----:B---3--:R-:W-:Y:S01]  /*49e0*/  LEA R8, P4, R0, R8, 0x1 ;  /* 0x0000000800087211 */ /* 0x008fe200078808ff */
[----:B------:R-:W-:Y:S01]  /*49f0*/  IMAD R80, R80, R84, RZ ;  /* 0x0000005450507224 */ /* 0x000fe200078e02ff */
[----:B------:R-:W-:Y:S01]  /*4a00*/  LEA R16, P2, R2, R14, 0x1 ;  /* 0x0000000e02107211 */ /* 0x000fe200078408ff */
[----:B------:R-:W-:Y:S01]  /*4a10*/  IMAD R82, R82, R84, RZ ;  /* 0x0000005452527224 */ /* 0x000fe200078e02ff */
[----:B------:R-:W-:Y:S01]  /*4a20*/  LEA R14, P3, R6, R14, 0x1 ;  /* 0x0000000e060e7211 */ /* 0x000fe200078608ff */
[----:B------:R-:W-:Y:S01]  /*4a30*/  IMAD R85, R85, R84, RZ ;  /* 0x0000005455557224 */ /* 0x000fe200078e02ff */
[-C--:B------:R-:W-:Y:S01]  /*4a40*/  LEA.HI.X.SX32 R19, R4, R15.reuse, 0x1, P1 ;  /* 0x0000000f04137211 */ /* 0x080fe200008f0eff */
[----:B------:R-:W-:Y:S01]  /*4a50*/  UIADD3.64 UR10, UR4, 0x380, URZ ;  /* 0x00000380040a7897 */ /* 0x000fe2000fffe03f */
[-C--:B------:R-:W-:Y:S01]  /*4a60*/  LEA.HI.X.SX32 R21, R5, R15.reuse, 0x1, P0 ;  /* 0x0000000f05157211 */ /* 0x080fe200000f0eff */
[----:B------:R-:W-:Y:S01]  /*4a70*/  UIADD3.64 UR10, UR4, 0x480, URZ ;  /* 0x00000480040a7897 */ /* 0x000fe2000fffe03f */
[-C--:B------:R-:W-:Y:S01]  /*4a80*/  LEA.HI.X.SX32 R17, R2, R15.reuse, 0x1, P2 ;  /* 0x0000000f02117211 */ /* 0x080fe200010f0eff */
[----:B------:R-:W-:Y:S01]  /*4a90*/  UIADD3.64 UR14, UR4, 0x400, URZ ;  /* 0x00000400040e7897 */ /* 0x000fe2000fffe03f */
[-C--:B------:R-:W-:Y:S01]  /*4aa0*/  LEA R4, P6, R3, R8.reuse, 0x1 ;  /* 0x0000000803047211 */ /* 0x080fe200078c08ff */
[----:B------:R-:W-:Y:S01]  /*4ab0*/  UIADD3.64 UR10, UR4, 0x580, URZ ;  /* 0x00000580040a7897 */ /* 0x000fe2000fffe03f */
[----:B------:R-:W-:Y:S01]  /*4ac0*/  LEA.HI.X.SX32 R15, R6, R15, 0x1, P3 ;  /* 0x0000000f060f7211 */ /* 0x000fe200018f0eff */
[----:B------:R-:W-:Y:S01]  /*4ad0*/  UIADD3.64 UR14, UR4, 0x500, URZ ;  /* 0x00000500040e7897 */ /* 0x000fe2000fffe03f */
[----:B------:R-:W-:Y:S01]  /*4ae0*/  LEA.HI.X.SX32 R9, R0, R9, 0x1, P4 ;  /* 0x0000000900097211 */ /* 0x000fe200020f0eff */
[----:B------:R1:W-:Y:S01]  /*4af0*/  STL [R1+0x554], R4 ;  /* 0x0005540401007387 */ /* 0x0003e20000100800 */
[-C--:B------:R-:W-:Y:S01]  /*4b00*/  LEA R2, P5, R10, R8.reuse, 0x1 ;  /* 0x000000080a027211 */ /* 0x080fe200078a08ff */
[----:B------:R-:W-:Y:S01]  /*4b10*/  UIADD3.64 UR10, UR4, 0x680, URZ ;  /* 0x00000680040a7897 */ /* 0x000fe2000fffe03f */
[----:B------:R-:W-:Y:S01]  /*4b20*/  LEA R0, P3, R7, R8, 0x1 ;  /* 0x0000000807007211 */ /* 0x000fe200078608ff */
[----:B------:R-:W-:Y:S01]  /*4b30*/  UIADD3.64 UR14, UR4, 0x600, URZ ;  /* 0x00000600040e7897 */ /* 0x000fe2000fffe03f */
[----:B------:R-:W-:Y:S01]  /*4b40*/  CS2R R196, SRZ ;  /* 0x0000000000c47805 */ /* 0x000fe2000001ff00 */
[----:B------:R2:W-:Y:S01]  /*4b50*/  STL [R1+0x55c], R2 ;  /* 0x00055c0201007387 */ /* 0x0005e20000100800 */
[----:B0-----:R-:W-:Y:S01]  /*4b60*/  IMAD R87, R11, 0x7f, RZ ;  /* 0x0000007f0b577824 */ /* 0x001fe200078e02ff */
[----:B------:R-:W-:Y:S01]  /*4b70*/  UIADD3.64 UR10, UR4, 0x780, URZ ;  /* 0x00000780040a7897 */ /* 0x000fe2000fffe03f */
[----:B------:R-:W-:-:S02]  /*4b80*/  CS2R R152, SRZ ;  /* 0x0000000000987805 */ /* 0x000fc4000001ff00 */
[-C--:B-1----:R-:W-:Y:S01]  /*4b90*/  LEA R4, P2, R28, R8.reuse, 0x1 ;  /* 0x000000081c047211 */ /* 0x082fe200078408ff */
[----:B------:R0:W-:Y:S01]  /*4ba0*/  STL [R1+0x564], R0 ;  /* 0x0005640001007387 */ /* 0x0001e20000100800 */
[----:B------:R-:W-:Y:S01]  /*4bb0*/  UIADD3.64 UR14, UR4, 0x700, URZ ;  /* 0x00000700040e7897 */ /* 0x000fe2000fffe03f */
[----:B------:R-:W-:Y:S01]  /*4bc0*/  CS2R R154, SRZ ;  /* 0x00000000009a7805 */ /* 0x000fe2000001ff00 */
[----:B------:R-:W-:Y:S01]  /*4bd0*/  UIADD3.64 UR10, UR4, 0x880, URZ ;  /* 0x00000880040a7897 */ /* 0x000fe2000fffe03f */
[----:B------:R1:W-:Y:S01]  /*4be0*/  STL [R1+0x56c], R4 ;  /* 0x00056c0401007387 */ /* 0x0003e20000100800 */
[----:B--2---:R-:W-:Y:S01]  /*4bf0*/  LEA R2, P1, R60, R8, 0x1 ;  /* 0x000000083c027211 */ /* 0x004fe200078208ff */
[----:B------:R-:W-:Y:S01]  /*4c00*/  UIADD3.64 UR14, UR4, 0x800, URZ ;  /* 0x00000800040e7897 */ /* 0x000fe2000fffe03f */
[----:B------:R-:W-:Y:S01]  /*4c10*/  CS2R R156, SRZ ;  /* 0x00000000009c7805 */ /* 0x000fe2000001ff00 */
[----:B------:R-:W-:Y:S01]  /*4c20*/  UIADD3.64 UR10, UR4, 0x980, URZ ;  /* 0x00000980040a7897 */ /* 0x000fe2000fffe03f */
[----:B------:R-:W-:-:S02]  /*4c30*/  CS2R R146, SRZ ;  /* 0x0000000000927805 */ /* 0x000fc4000001ff00 */
[-C--:B0-----:R-:W-:Y:S01]  /*4c40*/  LEA R0, P0, R61, R8.reuse, 0x1 ;  /* 0x000000083d007211 */ /* 0x081fe200078008ff */
[----:B------:R0:W-:Y:S01]  /*4c50*/  STL [R1+0x574], R2 ;  /* 0x0005740201007387 */ /* 0x0001e20000100800 */
[----:B------:R-:W-:Y:S01]  /*4c60*/  UIADD3.64 UR14, UR4, 0x900, URZ ;  /* 0x00000900040e7897 */ /* 0x000fe2000fffe03f */
[-C--:B-1----:R-:W-:Y:S02]  /*4c70*/  LEA R4, P4, R62, R8.reuse, 0x1 ;  /* 0x000000083e047211 */ /* 0x082fe400078808ff */
[----:B------:R1:W-:Y:S01]  /*4c80*/  STL [R1+0x57c], R0 ;  /* 0x00057c0001007387 */ /* 0x0003e20000100800 */
[----:B------:R-:W-:Y:S02]  /*4c90*/  UIADD3.64 UR10, UR4, 0xa80, URZ ;  /* 0x00000a80040a7897 */ /* 0x000fe4000fffe03f */
[----:B------:R-:W-:Y:S01]  /*4ca0*/  UIADD3.64 UR14, UR4, 0xa00, URZ ;  /* 0x00000a00040e7897 */ /* 0x000fe2000fffe03f */
[----:B------:R-:W-:Y:S01]  /*4cb0*/  STL [R1+0x584], R4 ;  /* 0x0005840401007387 */ /* 0x000fe20000100800 */
[----:B------:R-:W-:Y:S01]  /*4cc0*/  UIADD3.64 UR10, UR4, 0xb80, URZ ;  /* 0x00000b80040a7897 */ /* 0x000fe2000fffe03f */
[-C--:B0-----:R-:W-:Y:S01]  /*4cd0*/  LEA.HI.X.SX32 R2, R3, R9.reuse, 0x1, P6 ;  /* 0x0000000903027211 */ /* 0x081fe200030f0eff */
[----:B------:R-:W-:Y:S01]  /*4ce0*/  UIADD3.64 UR14, UR4, 0xb00, URZ ;  /* 0x00000b00040e7897 */ /* 0x000fe2000fffe03f */
[----:B------:R-:W-:Y:S01]  /*4cf0*/  LEA.HI.X.SX32 R3, R10, R9, 0x1, P5 ;  /* 0x000000090a037211 */ /* 0x000fe200028f0eff */
[----:B------:R-:W-:Y:S01]  /*4d00*/  IMAD R10, R11, 0x74, RZ ;  /* 0x000000740b0a7824 */ /* 0x000fe200078e02ff */
[----:B-1----:R-:W-:Y:S01]  /*4d10*/  LEA R0, P6, R63, R8, 0x1 ;  /* 0x000000083f007211 */ /* 0x002fe200078c08ff */
[----:B------:R0:W-:Y:S01]  /*4d20*/  STL [R1+0x550], R2 ;  /* 0x0005500201007387 */ /* 0x0001e20000100800 */
[----:B------:R-:W-:-:S02]  /*4d30*/  UIADD3.64 UR10, UR4, 0xc80, URZ ;  /* 0x00000c80040a7897 */ /* 0x000fc4000fffe03f */
[----:B------:R-:W-:Y:S01]  /*4d40*/  UIADD3.64 UR14, UR4, 0xc00, URZ ;  /* 0x00000c00040e7897 */ /* 0x000fe2000fffe03f */
[----:B------:R1:W-:Y:S01]  /*4d50*/  STL [R1+0x58c], R0 ;  /* 0x00058c0001007387 */ /* 0x0003e20000100800 */
[----:B------:R-:W-:Y:S02]  /*4d60*/  UIADD3.64 UR10, UR4, 0xd00, URZ ;  /* 0x00000d00040a7897 */ /* 0x000fe4000fffe03f */
[----:B------:R-:W-:Y:S01]  /*4d70*/  UIADD3.64 UR18, UR4, 0xd80, URZ ;  /* 0x00000d8004127897 */ /* 0x000fe2000fffe03f */
[----:B------:R2:W-:Y:S01]  /*4d80*/  STL [R1+0x558], R3 ;  /* 0x0005580301007387 */ /* 0x0005e20000100800 */
[----:B------:R-:W-:Y:S01]  /*4d90*/  UIADD3.64 UR14, UR4, 0xe00, URZ ;  /* 0x00000e00040e7897 */ /* 0x000fe2000fffe03f */
[-C--:B0-----:R-:W-:Y:S01]  /*4da0*/  LEA R2, P5, R24, R8.reuse, 0x1 ;  /* 0x0000000818027211 */ /* 0x081fe200078a08ff */
[----:B------:R-:W-:Y:S02]  /*4db0*/  UIADD3.64 UR10, UR4, 0xe80, URZ ;  /* 0x00000e80040a7897 */ /* 0x000fe4000fffe03f */
[----:B------:R-:W-:Y:S01]  /*4dc0*/  UIADD3.64 UR18, UR4, 0xf00, URZ ;  /* 0x00000f0004127897 */ /* 0x000fe2000fffe03f */
[----:B-1----:R-:W-:Y:S01]  /*4dd0*/  LEA.HI.X.SX32 R0, R7, R9, 0x1, P3 ;  /* 0x0000000907007211 */ /* 0x002fe200018f0eff */
[----:B------:R0:W-:Y:S01]  /*4de0*/  STL [R1+0x594], R2 ;  /* 0x0005940201007387 */ /* 0x0001e20000100800 */
[----:B------:R-:W-:Y:S01]  /*4df0*/  IMAD.WIDE R6, R87, 0x2, R18 ;  /* 0x0000000257067825 */ /* 0x000fe200078e0212 */
[----:B------:R-:W-:Y:S01]  /*4e00*/  UIADD3.64 UR14, UR4, 0xf80, URZ ;  /* 0x00000f80040e7897 */ /* 0x000fe2000fffe03f */
[----:B--2---:R-:W-:Y:S01]  /*4e10*/  LEA R3, P3, R25, R8, 0x1 ;  /* 0x0000000819037211 */ /* 0x004fe200078608ff */
[----:B------:R1:W-:Y:S01]  /*4e20*/  STL [R1+0x560], R0 ;  /* 0x0005600001007387 */ /* 0x0003e20000100800 */
[----:B------:R-:W-:-:S02]  /*4e30*/  UIADD3.64 UR10, UR4, 0x1000, URZ ;  /* 0x00001000040a7897 */ /* 0x000fc4000fffe03f */
[----:B------:R-:W-:Y:S01]  /*4e40*/  UIADD3.64 UR18, UR4, 0x1080, URZ ;  /* 0x0000108004127897 */ /* 0x000fe2000fffe03f */
[----:B------:R2:W-:Y:S01]  /*4e50*/  STL [R1+0x59c], R3 ;  /* 0x00059c0301007387 */ /* 0x0005e20000100800 */
[----:B------:R-:W-:Y:S01]  /*4e60*/  UIADD3.64 UR14, UR4, 0x1100, URZ ;  /* 0x00001100040e7897 */ /* 0x000fe2000fffe03f */
[-C--:B0-----:R-:W-:Y:S01]  /*4e70*/  LEA.HI.X.SX32 R2, R28, R9.reuse, 0x1, P2 ;  /* 0x000000091c027211 */ /* 0x081fe200010f0eff */
[----:B------:R-:W-:Y:S02]  /*4e80*/  UIADD3.64 UR10, UR4, 0x1180, URZ ;  /* 0x00001180040a7897 */ /* 0x000fe4000fffe03f */
[----:B------:R-:W-:Y:S01]  /*4e90*/  UIADD3.64 UR18, UR4, 0x1200, URZ ;  /* 0x0000120004127897 */ /* 0x000fe2000fffe03f */
[----:B-1----:R-:W-:Y:S01]  /*4ea0*/  LEA R0, P2, R26, R8, 0x1 ;  /* 0x000000081a007211 */ /* 0x002fe200078408ff */
[----:B------:R0:W-:Y:S01]  /*4eb0*/  STL [R1+0x568], R2 ;  /* 0x0005680201007387 */ /* 0x0001e20000100800 */
[----:B------:R-:W-:Y:S01]  /*4ec0*/  UIADD3.64 UR14, UR4, 0x1280, URZ ;  /* 0x00001280040e7897 */ /* 0x000fe2000fffe03f */
[----:B--2---:R-:W-:-:S02]  /*4ed0*/  LEA.HI.X.SX32 R3, R60, R9, 0x1, P1 ;  /* 0x000000093c037211 */ /* 0x004fc400008f0eff */
[----:B------:R1:W-:Y:S01]  /*4ee0*/  STL [R1+0x5a4], R0 ;  /* 0x0005a40001007387 */ /* 0x0003e20000100800 */
[----:B------:R-:W-:Y:S02]  /*4ef0*/  UIADD3.64 UR10, UR4, 0x1300, URZ ;  /* 0x00001300040a7897 */ /* 0x000fe4000fffe03f */
[----:B------:R-:W-:Y:S01]  /*4f00*/  UIADD3.64 UR18, UR4, 0x1380, URZ ;  /* 0x0000138004127897 */ /* 0x000fe2000fffe03f */
[----:B------:R2:W-:Y:S01]  /*4f10*/  STL [R1+0x570], R3 ;  /* 0x0005700301007387 */ /* 0x0005e20000100800 */
[----:B------:R-:W-:Y:S01]  /*4f20*/  UIADD3.64 UR14, UR4, 0x1400, URZ ;  /* 0x00001400040e7897 */ /* 0x000fe2000fffe03f */
[----:B0-----:R-:W-:Y:S01]  /*4f30*/  LEA R2, P1, R27, R8, 0x1 ;  /* 0x000000081b027211 */ /* 0x001fe200078208ff */
[----:B------:R-:W-:Y:S02]  /*4f40*/  UIADD3.64 UR10, UR4, 0x1480, URZ ;  /* 0x00001480040a7897 */ /* 0x000fe4000fffe03f */
[----:B------:R-:W-:Y:S01]  /*4f50*/  UIADD3.64 UR18, UR4, 0x1500, URZ ;  /* 0x0000150004127897 */ /* 0x000fe2000fffe03f */
[----:B-1----:R-:W-:Y:S01]  /*4f60*/  LEA.HI.X.SX32 R0, R61, R9, 0x1, P0 ;  /* 0x000000093d007211 */ /* 0x002fe200000f0eff */
[----:B------:R0:W-:Y:S01]  /*4f70*/  STL [R1+0x5ac], R2 ;  /* 0x0005ac0201007387 */ /* 0x0001e20000100800 */
[----:B------:R-:W-:Y:S01]  /*4f80*/  UIADD3.64 UR14, UR4, 0x1580, URZ ;  /* 0x00001580040e7897 */ /* 0x000fe2000fffe03f */
[----:B------:R-:W-:-:S02]  /*4f90*/  CS2R R60, SRZ ;  /* 0x00000000003c7805 */ /* 0x000fc4000001ff00 */
[-C--:B--2---:R-:W-:Y:S01]  /*4fa0*/  LEA R3, P0, R31, R8.reuse, 0x1 ;  /* 0x000000081f037211 */ /* 0x084fe200078008ff */
[----:B------:R1:W-:Y:S01]  /*4fb0*/  STL [R1+0x578], R0 ;  /* 0x0005780001007387 */ /* 0x0003e20000100800 */
[----:B------:R-:W-:Y:S02]  /*4fc0*/  UIADD3.64 UR10, UR4, 0x1600, URZ ;  /* 0x00001600040a7897 */ /* 0x000fe4000fffe03f */
        /* <DEDUP_REMOVED lines=11> */
[----:B------:R-:W-:Y:S01]  /*5080*/  CS2R R62, SRZ ;  /* 0x00000000003e7805 */ /* 0x000fe2000001ff00 */
[----:B------:R-:W-:Y:S02]  /*5090*/  UIADD3.64 UR10, UR4, 0x1900, URZ ;  /* 0x00001900040a7897 */ /* 0x000fe4000fffe03f */
[----:B------:R2:W-:Y:S01]  /*50a0*/  STL [R1+0x588], R3 ;  /* 0x0005880301007387 */ /* 0x0005e20000100800 */
[----:B------:R-:W-:Y:S01]  /*50b0*/  UIADD3.64 UR18, UR4, 0x1980, URZ ;  /* 0x0000198004127897 */ /* 0x000fe2000fffe03f */
[-C--:B0-----:R-:W-:Y:S01]  /*50c0*/  LEA R2, P6, R33, R8.reuse, 0x1 ;  /* 0x0000000821027211 */ /* 0x081fe200078c08ff */
[----:B------:R-:W-:Y:S02]  /*50d0*/  UIADD3.64 UR14, UR4, 0x1a00, URZ ;  /* 0x00001a00040e7897 */ /* 0x000fe4000fffe03f */
[----:B------:R-:W-:Y:S01]  /*50e0*/  UIADD3.64 UR10, UR4, 0x1a80, URZ ;  /* 0x00001a80040a7897 */ /* 0x000fe2000fffe03f */
[----:B-1----:R-:W-:Y:S01]  /*50f0*/  LEA.HI.X.SX32 R0, R24, R9, 0x1, P5 ;  /* 0x0000000918007211 */ /* 0x002fe200028f0eff */
[----:B------:R0:W-:Y:S01]  /*5100*/  STL [R1+0x5c4], R2 ;  /* 0x0005c40201007387 */ /* 0x0001e20000100800 */
[----:B------:R-:W1:Y:S01]  /*5110*/  LDC R24, c[0x0][0x238] ;  /* 0x00008e00ff187b82 */ /* 0x000e620000000800 */
        /* <DEDUP_REMOVED lines=8> */
[----:B------:R-:W-:Y:S01]  /*51a0*/  IMAD R25, R11, 0x7d, RZ ;  /* 0x0000007d0b197824 */ /* 0x000fe200078e02ff */
[----:B------:R-:W-:Y:S01]  /*51b0*/  UIADD3.64 UR12, UR4, 0x100, URZ ;  /* 0x00000100040c7897 */ /* 0x000fe2000fffe03f */
[----:B--2---:R-:W-:Y:S02]  /*51c0*/  LEA R0, P3, R29, R8, 0x1 ;  /* 0x000000081d007211 */ /* 0x004fe400078608ff */
[----:B------:R0:W-:Y:S01]  /*51d0*/  STL [R1+0x598], R2 ;  /* 0x0005980201007387 */ /* 0x0001e20000100800 */
[----:B------:R-:W-:Y:S01]  /*51e0*/  UIADD3.64 UR16, UR4, 0x180, URZ ;  /* 0x0000018004107897 */ /* 0x000fe2000fffe03f */
[----:B---3--:R-:W-:-:S02]  /*51f0*/  LEA.HI.X.SX32 R3, R26, R9, 0x1, P2 ;  /* 0x000000091a037211 */ /* 0x008fc400010f0eff */
[----:B------:R2:W-:Y:S01]  /*5200*/  STL [R1+0x5d4], R0 ;  /* 0x0005d40001007387 */ /* 0x0005e20000100800 */
[----:B------:R-:W-:Y:S01]  /*5210*/  LOP3.LUT R26, R13, 0x60, RZ, 0x3c, !PT ;  /* 0x000000600d1a7812 */ /* 0x000fe200078e3cff */
[----:B------:R-:W-:Y:S02]  /*5220*/  UIADD3.64 UR20, UR4, 0x200, URZ ;  /* 0x0000020004147897 */ /* 0x000fe4000fffe03f */
[----:B------:R3:W-:Y:S01]  /*5230*/  STL [R1+0x5a0], R3 ;  /* 0x0005a00301007387 */ /* 0x0007e20000100800 */
[----:B------:R-:W-:Y:S01]  /*5240*/  UIADD3.64 UR24, UR4, 0x280, URZ ;  /* 0x0000028004187897 */ /* 0x000fe2000fffe03f */
[-C--:B0-----:R-:W-:Y:S01]  /*5250*/  LEA R2, P2, R30, R8.reuse, 0x1 ;  /* 0x000000081e027211 */ /* 0x081fe200078408ff */
[----:B------:R-:W-:Y:S02]  /*5260*/  UIADD3.64 UR28, UR4, 0x300, URZ ;  /* 0x00000300041c7897 */ /* 0x000fe4000fffe03f */
[----:B------:R-:W-:Y:S01]  /*5270*/  UIADD3.64 UR36, UR4, 0x1c80, URZ ;  /* 0x00001c8004247897 */ /* 0x000fe2000fffe03f */
[----:B--2---:R-:W-:Y:S01]  /*5280*/  LEA.HI.X.SX32 R0, R27, R9, 0x1, P1 ;  /* 0x000000091b007211 */ /* 0x004fe200008f0eff */
[----:B------:R0:W-:Y:S01]  /*5290*/  STL [R1+0x5dc], R2 ;  /* 0x0005dc0201007387 */ /* 0x0001e20000100800 */
[----:B------:R-:W-:Y:S01]  /*52a0*/  IMAD R27, R11, 0x76, RZ ;  /* 0x000000760b1b7824 */ /* 0x000fe200078e02ff */
[----:B------:R-:W-:Y:S01]  /*52b0*/  UIADD3.64 UR40, UR4, 0x1d00, URZ ;  /* 0x00001d0004287897 */ /* 0x000fe2000fffe03f */
[----:B---3--:R-:W-:Y:S01]  /*52c0*/  LEA R3, P1, R35, R8, 0x1 ;  /* 0x0000000823037211 */ /* 0x008fe200078208ff */
        /* <DEDUP_REMOVED lines=8> */
[----:B--2---:R-:W-:Y:S01]  /*5350*/  LEA R0, P0, R36, R8, 0x1 ;  /* 0x0000000824007211 */ /* 0x004fe200078008ff */
[----:B------:R0:W-:Y:S01]  /*5360*/  STL [R1+0x5b0], R2 ;  /* 0x0005b00201007387 */ /* 0x0001e20000100800 */
[----:B------:R-:W-:Y:S01]  /*5370*/  UIADD3.64 UR14, UR6, 0x4, URZ ;  /* 0x00000004060e7897 */ /* 0x000fe2000fffe03f */
[----:B---3--:R-:W-:-:S02]  /*5380*/  LEA.HI.X.SX32 R3, R32, R9, 0x1, P4 ;  /* 0x0000000920037211 */ /* 0x008fc400020f0eff */
[----:B------:R2:W-:Y:S01]  /*5390*/  STL [R1+0x5ec], R0 ;  /* 0x0005ec0001007387 */ /* 0x0005e20000100800 */
[----:B------:R-:W-:Y:S02]  /*53a0*/  UIADD3.64 UR18, UR6, 0x1fe, URZ ;  /* 0x000001fe06127897 */ /* 0x000fe4000fffe03f */
[----:B------:R-:W-:Y:S01]  /*53b0*/  UIADD3.64 UR22, UR6, 0x200, URZ ;  /* 0x0000020006167897 */ /* 0x000fe2000fffe03f */
[----:B------:R3:W-:Y:S01]  /*53c0*/  STL [R1+0x5b8], R3 ;  /* 0x0005b80301007387 */ /* 0x0007e20000100800 */
[----:B------:R-:W-:Y:S01]  /*53d0*/  UIADD3.64 UR26, UR6, 0x202, URZ ;  /* 0x00000202061a7897 */ /* 0x000fe2000fffe03f */
[----:B0-----:R-:W-:Y:S01]  /*53e0*/  LEA R2, P4, R37, R8, 0x1 ;  /* 0x0000000825027211 */ /* 0x001fe200078808ff */
[----:B------:R-:W-:Y:S01]  /*53f0*/  UIADD3.64 UR30, UR6, 0x204, URZ ;  /* 0x00000204061e7897 */ /* 0x000fe2000fffe03f */
[----:B--2---:R-:W-:-:S03]  /*5400*/  LEA.HI.X.SX32 R0, R33, R9, 0x1, P6 ;  /* 0x0000000921007211 */ /* 0x004fc600030f0eff */
[----:B------:R0:W-:Y:S01]  /*5410*/  STL [R1+0x5f4], R2 ;  /* 0x0005f40201007387 */ /* 0x0001e20000100800 */
[----:B------:R-:W-:Y:S02]  /*5420*/  CS2R R32, SRZ ;  /* 0x0000000000207805 */ /* 0x000fe4000001ff00 */
[-C--:B---3--:R-:W-:Y:S01]  /*5430*/  LEA R3, P6, R38, R8.reuse, 0x1 ;  /* 0x0000000826037211 */ /* 0x088fe200078c08ff */
[----:B------:R2:W-:Y:S04]  /*5440*/  STL [R1+0x5c0], R0 ;  /* 0x0005c00001007387 */ /* 0x0005e80000100800 */
[----:B------:R3:W-:Y:S01]  /*5450*/  STL [R1+0x5fc], R3 ;  /* 0x0005fc0301007387 */ /* 0x0007e20000100800 */
[----:B0-----:R-:W-:Y:S02]  /*5460*/  LEA.HI.X.SX32 R2, R34, R9, 0x1, P5 ;  /* 0x0000000922027211 */ /* 0x001fe400028f0eff */
[----:B--2---:R-:W-:-:S03]  /*5470*/  LEA R0, P5, R39, R8, 0x1 ;  /* 0x0000000827007211 */ /* 0x004fc600078a08ff */
[----:B------:R0:W-:Y:S01]  /*5480*/  STL [R1+0x5c8], R2 ;  /* 0x0005c80201007387 */ /* 0x0001e20000100800 */
[----:B---3--:R-:W-:-:S03]  /*5490*/  LEA.HI.X.SX32 R3, R29, R9, 0x1, P3 ;  /* 0x000000091d037211 */ /* 0x008fc600018f0eff */
[----:B------:R2:W-:Y:S01]  /*54a0*/  STL [R1+0x604], R0 ;  /* 0x0006040001007387 */ /* 0x0005e20000100800 */
[----:B------:R-:W-:-:S03]  /*54b0*/  CS2R R28, SRZ ;  /* 0x00000000001c7805 */ /* 0x000fc6000001ff00 */
[----:B------:R3:W-:Y:S01]  /*54c0*/  STL [R1+0x5d0], R3 ;  /* 0x0005d00301007387 */ /* 0x0007e20000100800 */
[----:B0-----:R-:W-:Y:S02]  /*54d0*/  LEA R2, P3, R40, R8, 0x1 ;  /* 0x0000000828027211 */ /* 0x001fe400078608ff */
[----:B--2---:R-:W-:-:S03]  /*54e0*/  LEA.HI.X.SX32 R0, R30, R9, 0x1, P2 ;  /* 0x000000091e007211 */ /* 0x004fc600010f0eff */
[----:B------:R0:W-:Y:S01]  /*54f0*/  STL [R1+0x60c], R2 ;  /* 0x00060c0201007387 */ /* 0x0001e20000100800 */
[----:B------:R-:W-:Y:S02]  /*5500*/  CS2R R30, SRZ ;  /* 0x00000000001e7805 */ /* 0x000fe4000001ff00 */
[----:B---3--:R-:W-:Y:S01]  /*5510*/  LEA R3, P2, R41, R8, 0x1 ;  /* 0x0000000829037211 */ /* 0x008fe200078408ff */
[----:B------:R2:W-:Y:S04]  /*5520*/  STL [R1+0x5d8], R0 ;  /* 0x0005d80001007387 */ /* 0x0005e80000100800 */
[----:B------:R3:W-:Y:S01]  /*5530*/  STL [R1+0x614], R3 ;  /* 0x0006140301007387 */ /* 0x0007e20000100800 */
[----:B0-----:R-:W-:Y:S02]  /*5540*/  LEA.HI.X.SX32 R2, R35, R9, 0x1, P1 ;  /* 0x0000000923027211 */ /* 0x001fe400008f0eff */
[----:B------:R-:W-:-:S02]  /*5550*/  CS2R R34, SRZ ;  /* 0x0000000000227805 */ /* 0x000fc4000001ff00 */
[----:B--2---:R-:W-:Y:S01]  /*5560*/  LEA R0, P1, R42, R8, 0x1 ;  /* 0x000000082a007211 */ /* 0x004fe200078208ff */
[----:B------:R0:W-:Y:S01]  /*5570*/  STL [R1+0x5e0], R2 ;  /* 0x0005e00201007387 */ /* 0x0001e20000100800 */
[----:B---3--:R-:W-:-:S03]  /*5580*/  LEA.HI.X.SX32 R3, R36, R9, 0x1, P0 ;  /* 0x0000000924037211 */ /* 0x008fc600000f0eff */
[----:B------:R2:W-:Y:S04]  /*5590*/  STL [R1+0x61c], R0 ;  /* 0x00061c0001007387 */ /* 0x0005e80000100800 */
[----:B------:R3:W-:Y:S01]  /*55a0*/  STL [R1+0x5e8], R3 ;  /* 0x0005e80301007387 */ /* 0x0007e20000100800 */
[----:B0-----:R-:W-:Y:S02]  /*55b0*/  LEA R2, P0, R43, R8, 0x1 ;  /* 0x000000082b027211 */ /* 0x001fe400078008ff */
        /* <DEDUP_REMOVED lines=16> */
[----:B---3--:R-:W-:-:S03]  /*56c0*/  LEA R3, P3, R47, R8, 0x1 ;  /* 0x000000082f037211 */ /* 0x008fc600078608ff */
[----:B------:R2:W-:Y:S04]  /*56d0*/  STL [R1+0x608], R0 ;  /* 0x0006080001007387 */ /* 0x0005e80000100800 */
[----:B------:R3:W-:Y:S01]  /*56e0*/  STL [R1+0x644], R3 ;  /* 0x0006440301007387 */ /* 0x0007e20000100800 */
[-C--:B0-----:R-:W-:Y:S02]  /*56f0*/  LEA.HI.X.SX32 R2, R41, R9.reuse, 0x1, P2 ;  /* 0x0000000929027211 */ /* 0x081fe400010f0eff */
[----:B------:R-:W-:Y:S02]  /*5700*/  CS2R R40, SRZ ;  /* 0x0000000000287805 */ /* 0x000fe4000001ff00 */
        /* <DEDUP_REMOVED lines=106> */
[----:B0-----:R-:W-:Y:S02]  /*5db0*/  LEA.HI.X.SX32 R2, R71, R9, 0x1, P4 ;  /* 0x0000000947027211 */ /* 0x001fe400020f0eff */
[----:B--2---:R-:W-:-:S03]  /*5dc0*/  LEA R0, P4, R81, R8, 0x1 ;  /* 0x0000000851007211 */ /* 0x004fc600078808ff */
        /* <DEDUP_REMOVED lines=21> */
[-C--:B------:R-:W-:Y:S02]  /*5f20*/  LEA.HI.X.SX32 R4, R76, R9.reuse, 0x1, P2 ;  /* 0x000000094c047211 */ /* 0x080fe400010f0eff */
[----:B------:R-:W-:Y:S02]  /*5f30*/  CS2R R76, SRZ ;  /* 0x00000000004c7805 */ /* 0x000fe4000001ff00 */
[----:B---3--:R-:W-:Y:S01]  /*5f40*/  LEA R3, P1, R78, R8, 0x1 ;  /* 0x000000084e037211 */ /* 0x008fe200078208ff */
[----:B------:R2:W-:Y:S04]  /*5f50*/  STL [R1+0x6f8], R0 ;  /* 0x0006f80001007387 */ /* 0x0005e80000100800 */
[----:B------:R3:W-:Y:S01]  /*5f60*/  STL [R1+0x1714], R3 ;  /* 0x0017140301007387 */ /* 0x0007e20000100800 */
[----:B0-----:R-:W-:-:S02]  /*5f70*/  LEA.HI.X.SX32 R2, R79, R9, 0x1, P0 ;  /* 0x000000094f027211 */ /* 0x001fc400000f0eff */
[----:B--2---:R-:W-:-:S03]  /*5f80*/  LEA R0, P0, R80, R8, 0x1 ;  /* 0x0000000850007211 */ /* 0x004fc600078008ff */
[----:B------:R0:W-:Y:S01]  /*5f90*/  STL [R1+0x700], R2 ;  /* 0x0007000201007387 */ /* 0x0001e20000100800 */
[----:B---3--:R-:W-:-:S03]  /*5fa0*/  LEA.HI.X.SX32 R3, R81, R9, 0x1, P4 ;  /* 0x0000000951037211 */ /* 0x008fc600020f0eff */
[----:B------:R2:W-:Y:S01]  /*5fb0*/  STL [R1+0x171c], R0 ;  /* 0x00171c0001007387 */ /* 0x0005e20000100800 */
[-C--:B------:R-:W-:Y:S02]  /*5fc0*/  LEA.HI.X.SX32 R5, R80, R9.reuse, 0x1, P0 ;  /* 0x0000000950057211 */ /* 0x080fe400000f0eff */
[----:B------:R-:W-:Y:S01]  /*5fd0*/  CS2R R80, SRZ ;  /* 0x0000000000507805 */ /* 0x000fe2000001ff00 */
[----:B------:R3:W-:Y:S01]  /*5fe0*/  STL [R1+0x708], R3 ;  /* 0x0007080301007387 */ /* 0x0007e20000100800 */
[----:B0-----:R-:W-:Y:S02]  /*5ff0*/  LEA R2, P4, R82, R8, 0x1 ;  /* 0x0000000852027211 */ /* 0x001fe400078808ff */
[----:B--2---:R-:W-:-:S03]  /*6000*/  LEA.HI.X.SX32 R0, R83, R9, 0x1, P6 ;  /* 0x0000000953007211 */ /* 0x004fc600030f0eff */
[----:B------:R0:W-:Y:S01]  /*6010*/  STL [R1+0x1724], R2 ;  /* 0x0017240201007387 */ /* 0x0001e20000100800 */
[----:B---3--:R-:W-:-:S03]  /*6020*/  LEA R3, P6, R85, R8, 0x1 ;  /* 0x0000000855037211 */ /* 0x008fc600078c08ff */
[----:B------:R2:W-:Y:S04]  /*6030*/  STL [R1+0x710], R0 ;  /* 0x0007100001007387 */ /* 0x0005e80000100800 */
[----:B------:R-:W-:Y:S01]  /*6040*/  STL [R1+0x172c], R3 ;  /* 0x00172c0301007387 */ /* 0x000fe20000100800 */
[-C--:B0-----:R-:W-:Y:S02]  /*6050*/  LEA.HI.X.SX32 R2, R72, R9.reuse, 0x1, P5 ;  /* 0x0000000948027211 */ /* 0x081fe400028f0eff */
[----:B------:R-:W-:Y:S02]  /*6060*/  CS2R R72, SRZ ;  /* 0x0000000000487805 */ /* 0x000fe4000001ff00 */
[----:B--2---:R-:W-:Y:S01]  /*6070*/  LEA.HI.X.SX32 R0, R74, R9, 0x1, P3 ;  /* 0x000000094a007211 */ /* 0x004fe200018f0eff */
[----:B------:R0:W-:Y:S01]  /*6080*/  STL [R1+0x16f0], R2 ;  /* 0x0016f00201007387 */ /* 0x0001e20000100800 */
[----:B------:R-:W-:-:S03]  /*6090*/  CS2R R74, SRZ ;  /* 0x00000000004a7805 */ /* 0x000fc6000001ff00 */
[----:B------:R2:W-:Y:S04]  /*60a0*/  STL [R1+0x1700], R0 ;  /* 0x0017000001007387 */ /* 0x0005e80000100800 */
[----:B------:R3:W-:Y:S01]  /*60b0*/  STL [R1+0x1708], R4 ;  /* 0x0017080401007387 */ /* 0x0007e20000100800 */
[----:B0-----:R-:W-:Y:S01]  /*60c0*/  IMAD.WIDE R2, R87, 0x2, R14 ;  /* 0x0000000257027825 */ /* 0x001fe200078e020e */
[-C--:B--2---:R-:W-:Y:S02]  /*60d0*/  LEA.HI.X.SX32 R0, R78, R9.reuse, 0x1, P1 ;  /* 0x000000094e007211 */ /* 0x084fe400008f0eff */
[----:B------:R-:W-:Y:S02]  /*60e0*/  CS2R R78, SRZ ;  /* 0x00000000004e7805 */ /* 0x000fe4000001ff00 */
[----:B---3--:R-:W-:Y:S01]  /*60f0*/  LEA.HI.X.SX32 R4, R82, R9, 0x1, P4 ;  /* 0x0000000952047211 */ /* 0x008fe200020f0eff */
[----:B------:R0:W-:Y:S01]  /*6100*/  STL [R1+0x1710], R0 ;  /* 0x0017100001007387 */ /* 0x0001e20000100800 */
[----:B------:R-:W-:-:S03]  /*6110*/  CS2R R82, SRZ ;  /* 0x0000000000527805 */ /* 0x000fc6000001ff00 */
[----:B------:R-:W-:Y:S04]  /*6120*/  STL [R1+0x1718], R5 ;  /* 0x0017180501007387 */ /* 0x000fe80000100800 */
[----:B------:R2:W-:Y:S01]  /*6130*/  STL [R1+0x1720], R4 ;  /* 0x0017200401007387 */ /* 0x0005e20000100800 */
[----:B0-----:R-:W-:Y:S01]  /*6140*/  LEA.HI.X.SX32 R0, R85, R9, 0x1, P6 ;  /* 0x0000000955007211 */ /* 0x001fe200030f0eff */
[----:B------:R-:W-:Y:S02]  /*6150*/  IMAD R9, R11, 0x7e, RZ ;  /* 0x0000007e0b097824 */ /* 0x000fe400078e02ff */
[----:B------:R-:W-:Y:S01]  /*6160*/  STL [R1+0x1730], R2 ;  /* 0x0017300201007387 */ /* 0x000fe20000100800 */
[----:B------:R-:W-:-:S03]  /*6170*/  CS2R R84, SRZ ;  /* 0x0000000000547805 */ /* 0x000fc6000001ff00 */
[----:B------:R0:W-:Y:S01]  /*6180*/  STL [R1+0x1728], R0 ;  /* 0x0017280001007387 */ /* 0x0001e20000100800 */
[----:B--2---:R-:W-:-:S03]  /*6190*/  IMAD.WIDE R4, R87, 0x2, R16 ;  /* 0x0000000257047825 */ /* 0x004fc600078e0210 */
[----:B------:R2:W-:Y:S04]  /*61a0*/  STL [R1+0x16f4], R3 ;  /* 0x0016f40301007387 */ /* 0x0005e80000100800 */
[----:B------:R-:W-:Y:S01]  /*61b0*/  STL [R1+0x16f8], R4 ;  /* 0x0016f80401007387 */ /* 0x000fe20000100800 */
[----:B0-----:R-:W-:-:S03]  /*61c0*/  IMAD R0, R11, 0x73, RZ ;  /* 0x000000730b007824 */ /* 0x001fc600078e02ff */
[----:B------:R0:W-:Y:S01]  /*61d0*/  STL [R1+0x16e4], R5 ;  /* 0x0016e40501007387 */ /* 0x0001e20000100800 */
[----:B--2---:R-:W-:Y:S01]  /*61e0*/  IMAD.WIDE R2, R87, 0x2, R20 ;  /* 0x0000000257027825 */ /* 0x004fe200078e0214 */
[----:B------:R-:W-:Y:S02]  /*61f0*/  CS2R R86, SRZ ;  /* 0x0000000000567805 */ /* 0x000fe4000001ff00 */
[----:B------:R-:W-:Y:S04]  /*6200*/  STL [R1+0x16e8], R6 ;  /* 0x0016e80601007387 */ /* 0x000fe80000100800 */
[----:B------:R2:W-:Y:S01]  /*6210*/  STL [R1+0x16cc], R7 ;  /* 0x0016cc0701007387 */ /* 0x0005e20000100800 */
[----:B0-----:R-:W-:-:S03]  /*6220*/  IMAD.WIDE R4, R9, 0x2, R14 ;  /* 0x0000000209047825 */ /* 0x001fc600078e020e */
[----:B------:R-:W-:Y:S04]  /*6230*/  STL [R1+0x16e0], R2 ;  /* 0x0016e00201007387 */ /* 0x000fe80000100800 */
[----:B------:R0:W-:Y:S01]  /*6240*/  STL [R1+0x16d8], R3 ;  /* 0x0016d80301007387 */ /* 0x0001e20000100800 */
[----:B--2---:R-:W-:-:S03]  /*6250*/  IMAD.WIDE R6, R9, 0x2, R18 ;  /* 0x0000000209067825 */ /* 0x004fc600078e0212 */
[----:B------:R-:W-:Y:S04]  /*6260*/  STL [R1+0x16dc], R4 ;  /* 0x0016dc0401007387 */ /* 0x000fe80000100800 */
[----:B------:R2:W-:Y:S01]  /*6270*/  STL [R1+0x16d0], R5 ;  /* 0x0016d00501007387 */ /* 0x0005e20000100800 */
[----:B0-----:R-:W-:-:S05]  /*6280*/  IMAD.WIDE R2, R9, 0x2, R16 ;  /* 0x0000000209027825 */ /* 0x001fca00078e0210 */
[----:B------:R-:W-:Y:S01]  /*6290*/  STL [R1+0x16d4], R2 ;  /* 0x0016d40201007387 */ /* 0x000fe20000100800 */
[----:B--2---:R-:W-:-:S03]  /*62a0*/  IMAD.WIDE R4, R9, 0x2, R20 ;  /* 0x0000000209047825 */ /* 0x004fc600078e0214 */
[----:B------:R0:W-:Y:S01]  /*62b0*/  STL [R1+0x16c4], R3 ;  /* 0x0016c40301007387 */ /* 0x0001e20000100800 */
[----:B------:R-:W-:-:S03]  /*62c0*/  IMAD R9, R11, 0x7c, RZ ;  /* 0x0000007c0b097824 */ /* 0x000fc600078e02ff */
        /* <DEDUP_REMOVED lines=60> */
[----:B0-----:R-:W-:-:S03]  /*6690*/  IMAD.WIDE R4, R25, 0x2, R18 ;  /* 0x0000000219047825 */ /* 0x001fc600078e0212 */
[----:B------:R-:W-:Y:S04]  /*66a0*/  STL [R1+0x1634], R6 ;  /* 0x0016340601007387 */ /* 0x000fe80000100800 */
[----:B------:R0:W-:Y:S01]  /*66b0*/  STL [R1+0x714], R7 ;  /* 0x0007140701007387 */ /* 0x0001e20000100800 */
[----:B--2---:R-:W-:-:S03]  /*66c0*/  IMAD.WIDE R2, R25, 0x2, R20 ;  /* 0x0000000219027825 */ /* 0x004fc600078e0214 */
[----:B------:R-:W-:Y:S01]  /*66d0*/  STL [R1+0x1628], R4 ;  /* 0x0016280401007387 */ /* 0x000fe20000100800 */
[----:B------:R-:W-:-:S03]  /*66e0*/  IMAD R25, R11, 0x77, RZ ;  /* 0x000000770b197824 */ /* 0x000fc600078e02ff */
        /* <DEDUP_REMOVED lines=11> */
[----:B------:R-:W-:-:S03]  /*67a0*/  IMAD.WIDE R8, R25, 0x2, R14 ;  /* 0x0000000219087825 */ /* 0x000fc600078e020e */
        /* <DEDUP_REMOVED lines=9> */
[----:B------:R-:W-:Y:S01]  /*6840*/  STL [R1+0x73c], R2 ;  /* 0x00073c0201007387 */ /* 0x000fe20000100800 */
[----:B------:R-:W-:-:S03]  /*6850*/  IMAD R25, R11, 0x75, RZ ;  /* 0x000000750b197824 */ /* 0x000fc600078e02ff */
        /* <DEDUP_REMOVED lines=12> */
[----:B------:R-:W0:Y:S03]  /*6920*/  LDC R27, c[0x0][0x238] ;  /* 0x00008e00ff1b7b82 */ /* 0x000e260000000800 */
[----:B------:R3:W-:Y:S01]  /*6930*/  STL [R1+0x758], R3 ;  /* 0x0007580301007387 */ /* 0x0007e20000100800 */
[----:B--2---:R-:W-:-:S03]  /*6940*/  IMAD.WIDE R8, R25, 0x2, R14 ;  /* 0x0000000219087825 */ /* 0x004fc600078e020e */
[----:B------:R-:W-:Y:S04]  /*6950*/  STL [R1+0x764], R4 ;  /* 0x0007640401007387 */ /* 0x000fe80000100800 */
[----:B------:R2:W-:Y:S01]  /*6960*/  STL [R1+0x760], R5 ;  /* 0x0007600501007387 */ /* 0x0005e20000100800 */
[----:B---3--:R-:W-:-:S03]  /*6970*/  IMAD.WIDE R2, R25, 0x2, R16 ;  /* 0x0000000219027825 */ /* 0x008fc600078e0210 */
[----:B------:R-:W-:Y:S04]  /*6980*/  STL [R1+0x76c], R6 ;  /* 0x00076c0601007387 */ /* 0x000fe80000100800 */
[----:B------:R3:W-:Y:S01]  /*6990*/  STL [R1+0x768], R7 ;  /* 0x0007680701007387 */ /* 0x0007e20000100800 */
[----:B--2---:R-:W-:-:S03]  /*69a0*/  IMAD.WIDE R4, R25, 0x2, R18 ;  /* 0x0000000219047825 */ /* 0x004fc600078e0212 */
[----:B------:R-:W-:Y:S04]  /*69b0*/  STL [R1+0x774], R8 ;  /* 0x0007740801007387 */ /* 0x000fe80000100800 */
[----:B------:R2:W-:Y:S01]  /*69c0*/  STL [R1+0x770], R9 ;  /* 0x0007700901007387 */ /* 0x0005e20000100800 */
[----:B---3--:R-:W-:-:S03]  /*69d0*/  IMAD.WIDE R6, R25, 0x2, R20 ;  /* 0x0000000219067825 */ /* 0x008fc600078e0214 */
[----:B------:R-:W-:Y:S01]  /*69e0*/  STL [R1+0x77c], R2 ;  /* 0x00077c0201007387 */ /* 0x000fe20000100800 */
[----:B------:R-:W3:Y:S03]  /*69f0*/  LDC R25, c[0x0][0x238] ;  /* 0x00008e00ff197b82 */ /* 0x000ee60000000800 */
[----:B------:R4:W-:Y:S01]  /*6a00*/  STL [R1+0x778], R3 ;  /* 0x0007780301007387 */ /* 0x0009e20000100800 */
[----:B--2---:R-:W-:-:S03]  /*6a10*/  IMAD.WIDE R8, R10, 0x2, R14 ;  /* 0x000000020a087825 */ /* 0x004fc600078e020e */
[----:B------:R-:W-:Y:S04]  /*6a20*/  STL [R1+0x784], R4 ;  /* 0x0007840401007387 */ /* 0x000fe80000100800 */
[----:B------:R2:W-:Y:S01]  /*6a30*/  STL [R1+0x780], R5 ;  /* 0x0007800501007387 */ /* 0x0005e20000100800 */
[----:B----4-:R-:W-:-:S03]  /*6a40*/  IMAD.WIDE R2, R10, 0x2, R16 ;  /* 0x000000020a027825 */ /* 0x010fc600078e0210 */
[----:B------:R-:W-:Y:S04]  /*6a50*/  STL [R1+0x78c], R6 ;  /* 0x00078c0601007387 */ /* 0x000fe80000100800 */
[----:B------:R4:W-:Y:S01]  /*6a60*/  STL [R1+0x788], R7 ;  /* 0x0007880701007387 */ /* 0x0009e20000100800 */
[----:B--2---:R-:W-:-:S03]  /*6a70*/  IMAD.WIDE R4, R10, 0x2, R18 ;  /* 0x000000020a047825 */ /* 0x004fc600078e0212 */
[----:B------:R-:W-:Y:S04]  /*6a80*/  STL [R1+0x794], R8 ;  /* 0x0007940801007387 */ /* 0x000fe80000100800 */
[----:B------:R2:W-:Y:S01]  /*6a90*/  STL [R1+0x790], R9 ;  /* 0x0007900901007387 */ /* 0x0005e20000100800 */
[----:B----4-:R-:W-:-:S03]  /*6aa0*/  IMAD.WIDE R6, R10, 0x2, R20 ;  /* 0x000000020a067825 */ /* 0x010fc600078e0214 */
[----:B------:R-:W-:Y:S01]  /*6ab0*/  STL [R1+0x79c], R2 ;  /* 0x00079c0201007387 */ /* 0x000fe20000100800 */
[----:B------:R-:W-:-:S03]  /*6ac0*/  IMAD R10, R11, 0x72, RZ ;  /* 0x000000720b0a7824 */ /* 0x000fc600078e02ff */
        /* <DEDUP_REMOVED lines=649> */
[----:B------:R-:W-:-:S03]  /*9360*/  IMAD.SHL.U32 R10, R11, 0x40, RZ ;  /* 0x000000400b0a7824 */ /* 0x000fc600078e00ff */
        /* <DEDUP_REMOVED lines=62> */
[----:B----4-:R-:W-:-:S04]  /*9750*/  IMAD.WIDE R6, R0, 0x2, R20 ;  /* 0x0000000200067825 */ /* 0x010fc800078e0214 */
[----:B--2---:R-:W-:-:S04]  /*9760*/  IMAD.WIDE R2, R0, 0x2, R16 ;  /* 0x0000000200027825 */ /* 0x004fc800078e0210 */
[C---:B------:R-:W-:Y:S01]  /*9770*/  IMAD R0, R11.reuse, 0x3b, RZ ;  /* 0x0000003b0b007824 */ /* 0x040fe200078e02ff */
[----:B------:R-:W-:Y:S01]  /*9780*/  STL [R1+0xe7c], R2 ;  /* 0x000e7c0201007387 */ /* 0x000fe20000100800 */
[----:B------:R-:W-:-:S03]  /*9790*/  IMAD.SHL.U32 R11, R11, 0x80, RZ ;  /* 0x000000800b0b7824 */ /* 0x000fc600078e00ff */
[----:B------:R2:W-:Y:S04]  /*97a0*/  STL [R1+0xe78], R3 ;  /* 0x000e780301007387 */ /* 0x0005e80000100800 */
[----:B------:R-:W-:Y:S04]  /*97b0*/  STL [R1+0xe84], R4 ;  /* 0x000e840401007387 */ /* 0x000fe80000100800 */
[----:B------:R4:W-:Y:S01]  /*97c0*/  STL [R1+0xe80], R5 ;  /* 0x000e800501007387 */ /* 0x0009e20000100800 */
[----:B--2---:R-:W-:-:S03]  /*97d0*/  IMAD.WIDE R2, R10, 0x2, R16 ;  /* 0x000000020a027825 */ /* 0x004fc600078e0210 */
[----:B------:R-:W-:Y:S04]  /*97e0*/  STL [R1+0xe8c], R6 ;  /* 0x000e8c0601007387 */ /* 0x000fe80000100800 */
[----:B------:R2:W-:Y:S01]  /*97f0*/  STL [R1+0xe88], R7 ;  /* 0x000e880701007387 */ /* 0x0005e20000100800 */
[----:B----4-:R-:W-:-:S03]  /*9800*/  IMAD.WIDE R4, R10, 0x2, R18 ;  /* 0x000000020a047825 */ /* 0x010fc600078e0212 */
[----:B------:R1:W-:Y:S04]  /*9810*/  STL [R1+0xe94], R8 ;  /* 0x000e940801007387 */ /* 0x0003e80000100800 */
[----:B------:R4:W-:Y:S01]  /*9820*/  STL [R1+0xe90], R9 ;  /* 0x000e900901007387 */ /* 0x0009e20000100800 */
[----:B--2---:R-:W-:-:S03]  /*9830*/  IMAD.WIDE R6, R0, 0x2, R14 ;  /* 0x0000000200067825 */ /* 0x004fc600078e020e */
[----:B------:R-:W-:Y:S04]  /*9840*/  STL [R1+0xe9c], R2 ;  /* 0x000e9c0201007387 */ /* 0x000fe80000100800 */
[----:B------:R2:W-:Y:S01]  /*9850*/  STL [R1+0xe98], R3 ;  /* 0x000e980301007387 */ /* 0x0005e20000100800 */
[----:B-1----:R-:W-:Y:S01]  /*9860*/  IMAD R8, R24, 0x3a, RZ ;  /* 0x0000003a18087824 */ /* 0x002fe200078e02ff */
[----:B----4-:R-:W1:Y:S02]  /*9870*/  LDC R9, c[0x0][0x238] ;  /* 0x00008e00ff097b82 */ /* 0x010e640000000800 */
[----:B------:R-:W-:Y:S04]  /*9880*/  STL [R1+0xea4], R4 ;  /* 0x000ea40401007387 */ /* 0x000fe80000100800 */
[----:B------:R4:W-:Y:S01]  /*9890*/  STL [R1+0xea0], R5 ;  /* 0x000ea00501007387 */ /* 0x0009e20000100800 */
[----:B--2---:R-:W-:Y:S01]  /*98a0*/  IMAD.WIDE R2, R10, 0x2, R20 ;  /* 0x000000020a027825 */ /* 0x004fe200078e0214 */
[----:B------:R-:W2:Y:S04]  /*98b0*/  LDC R24, c[0x0][0x238] ;  /* 0x00008e00ff187b82 */ /* 0x000ea80000000800 */
[----:B------:R-:W-:Y:S01]  /*98c0*/  STL [R1+0xeac], R2 ;  /* 0x000eac0201007387 */ /* 0x000fe20000100800 */
[----:B----4-:R-:W-:-:S03]  /*98d0*/  IMAD.WIDE R4, R0, 0x2, R18 ;  /* 0x0000000200047825 */ /* 0x010fc600078e0212 */
[----:B------:R4:W-:Y:S01]  /*98e0*/  STL [R1+0xea8], R3 ;  /* 0x000ea80301007387 */ /* 0x0009e20000100800 */
[----:B------:R-:W5:Y:S03]  /*98f0*/  LDC R10, c[0x0][0x238] ;  /* 0x00008e00ff0a7b82 */ /* 0x000f660000000800 */
[----:B------:R-:W-:Y:S04]  /*9900*/  STL [R1+0xeb4], R6 ;  /* 0x000eb40601007387 */ /* 0x000fe80000100800 */
[----:B------:R0:W-:Y:S01]  /*9910*/  STL [R1+0xeb0], R7 ;  /* 0x000eb00701007387 */ /* 0x0001e20000100800 */
[----:B----4-:R-:W-:-:S05]  /*9920*/  IMAD.WIDE R2, R0, 0x2, R16 ;  /* 0x0000000200027825 */ /* 0x010fca00078e0210 */
[----:B------:R-:W-:Y:S01]  /*9930*/  STL [R1+0xebc], R2 ;  /* 0x000ebc0201007387 */ /* 0x000fe20000100800 */
[----:B0-----:R-:W-:-:S03]  /*9940*/  IMAD.WIDE R6, R8, 0x2, R14 ;  /* 0x0000000208067825 */ /* 0x001fc600078e020e */
[----:B------:R0:W-:Y:S04]  /*9950*/  STL [R1+0xeb8], R3 ;  /* 0x000eb80301007387 */ /* 0x0001e80000100800 */
[----:B------:R-:W-:Y:S01]  /*9960*/  STL [R1+0xec4], R4 ;  /* 0x000ec40401007387 */ /* 0x000fe20000100800 */
[----:B-----5:R-:W-:-:S03]  /*9970*/  IMAD R10, R10, 0x38, RZ ;  /* 0x000000380a0a7824 */ /* 0x020fc600078e02ff */
[----:B------:R4:W-:Y:S01]  /*9980*/  STL [R1+0xec0], R5 ;  /* 0x000ec00501007387 */ /* 0x0009e20000100800 */
[----:B0-----:R-:W-:-:S04]  /*9990*/  IMAD.WIDE R2, R0, 0x2, R20 ;  /* 0x0000000200027825 */ /* 0x001fc800078e0214 */
[----:B-1----:R-:W-:Y:S01]  /*99a0*/  IMAD R0, R9, 0x39, RZ ;  /* 0x0000003909007824 */ /* 0x002fe200078e02ff */
[----:B------:R-:W-:Y:S01]  /*99b0*/  STL [R1+0xecc], R2 ;  /* 0x000ecc0201007387 */ /* 0x000fe20000100800 */
[----:B----4-:R-:W-:-:S03]  /*99c0*/  IMAD.WIDE R4, R8, 0x2, R18 ;  /* 0x0000000208047825 */ /* 0x010fc600078e0212 */
[----:B------:R0:W-:Y:S04]  /*99d0*/  STL [R1+0xec8], R3 ;  /* 0x000ec80301007387 */ /* 0x0001e80000100800 */
[----:B------:R-:W-:Y:S04]  /*99e0*/  STL [R1+0xed4], R6 ;  /* 0x000ed40601007387 */ /* 0x000fe80000100800 */
[----:B------:R1:W-:Y:S01]  /*99f0*/  STL [R1+0xed0], R7 ;  /* 0x000ed00701007387 */ /* 0x0003e20000100800 */
[----:B0-----:R-:W-:-:S05]  /*9a00*/  IMAD.WIDE R2, R8, 0x2, R16 ;  /* 0x0000000208027825 */ /* 0x001fca00078e0210 */
[----:B------:R-:W-:Y:S01]  /*9a10*/  STL [R1+0xedc], R2 ;  /* 0x000edc0201007387 */ /* 0x000fe20000100800 */
[----:B-1----:R-:W-:-:S03]  /*9a20*/  IMAD.WIDE R6, R8, 0x2, R20 ;  /* 0x0000000208067825 */ /* 0x002fc600078e0214 */
[----:B------:R0:W-:Y:S01]  /*9a30*/  STL [R1+0xed8], R3 ;  /* 0x000ed80301007387 */ /* 0x0001e20000100800 */
[----:B------:R-:W-:-:S03]  /*9a40*/  IMAD.WIDE R8, R10, 0x2, R14 ;  /* 0x000000020a087825 */ /* 0x000fc600078e020e */
[----:B------:R-:W-:Y:S04]  /*9a50*/  STL [R1+0xee4], R4 ;  /* 0x000ee40401007387 */ /* 0x000fe80000100800 */
[----:B------:R1:W-:Y:S01]  /*9a60*/  STL [R1+0xee0], R5 ;  /* 0x000ee00501007387 */ /* 0x0003e20000100800 */
[----:B0-----:R-:W-:-:S03]  /*9a70*/  IMAD.WIDE R2, R0, 0x2, R14 ;  /* 0x0000000200027825 */ /* 0x001fc600078e020e */
[----:B------:R-:W-:Y:S04]  /*9a80*/  STL [R1+0xeec], R6 ;  /* 0x000eec0601007387 */ /* 0x000fe80000100800 */
[----:B------:R0:W-:Y:S01]  /*9a90*/  STL [R1+0xee8], R7 ;  /* 0x000ee80701007387 */ /* 0x0001e20000100800 */
[----:B-1----:R-:W-:-:S03]  /*9aa0*/  IMAD.WIDE R4, R0, 0x2, R18 ;  /* 0x0000000200047825 */ /* 0x002fc600078e0212 */
[----:B------:R-:W-:Y:S04]  /*9ab0*/  STL [R1+0xef4], R2 ;  /* 0x000ef40201007387 */ /* 0x000fe80000100800 */
[----:B------:R1:W-:Y:S01]  /*9ac0*/  STL [R1+0xef0], R3 ;  /* 0x000ef00301007387 */ /* 0x0003e20000100800 */
[----:B0-----:R-:W-:-:S04]  /*9ad0*/  IMAD.WIDE R6, R0, 0x2, R20 ;  /* 0x0000000200067825 */ /* 0x001fc800078e0214 */
[----:B-1----:R-:W-:-:S04]  /*9ae0*/  IMAD.WIDE R2, R0, 0x2, R16 ;  /* 0x0000000200027825 */ /* 0x002fc800078e0210 */
[----:B--2---:R-:W-:Y:S01]  /*9af0*/  IMAD R0, R24, 0x37, RZ ;  /* 0x0000003718007824 */ /* 0x004fe200078e02ff */
[----:B------:R-:W-:Y:S01]  /*9b00*/  STL [R1+0xefc], R2 ;  /* 0x000efc0201007387 */ /* 0x000fe20000100800 */
[----:B------:R-:W0:Y:S03]  /*9b10*/  LDC R24, c[0x0][0x238] ;  /* 0x00008e00ff187b82 */ /* 0x000e260000000800 */
[----:B------:R1:W-:Y:S04]  /*9b20*/  STL [R1+0xef8], R3 ;  /* 0x000ef80301007387 */ /* 0x0003e80000100800 */
[----:B------:R-:W-:Y:S04]  /*9b30*/  STL [R1+0xf04], R4 ;  /* 0x000f040401007387 */ /* 0x000fe80000100800 */
[----:B------:R2:W-:Y:S01]  /*9b40*/  STL [R1+0xf00], R5 ;  /* 0x000f000501007387 */ /* 0x0005e20000100800 */
[----:B-1----:R-:W-:-:S03]  /*9b50*/  IMAD.WIDE R2, R10, 0x2, R16 ;  /* 0x000000020a027825 */ /* 0x002fc600078e0210 */
[----:B------:R-:W-:Y:S04]  /*9b60*/  STL [R1+0xf0c], R6 ;  /* 0x000f0c0601007387 */ /* 0x000fe80000100800 */
[----:B------:R1:W-:Y:S01]  /*9b70*/  STL [R1+0xf08], R7 ;  /* 0x000f080701007387 */ /* 0x0003e20000100800 */
[----:B--2---:R-:W-:-:S03]  /*9b80*/  IMAD.WIDE R4, R10, 0x2, R18 ;  /* 0x000000020a047825 */ /* 0x004fc600078e0212 */
[----:B------:R3:W-:Y:S04]  /*9b90*/  STL [R1+0xf14], R8 ;  /* 0x000f140801007387 */ /* 0x0007e80000100800 */
[----:B------:R2:W-:Y:S01]  /*9ba0*/  STL [R1+0xf10], R9 ;  /* 0x000f100901007387 */ /* 0x0005e20000100800 */
[----:B-1----:R-:W-:-:S03]  /*9bb0*/  IMAD.WIDE R6, R0, 0x2, R14 ;  /* 0x0000000200067825 */ /* 0x002fc600078e020e */
[----:B------:R-:W-:Y:S04]  /*9bc0*/  STL [R1+0xf1c], R2 ;  /* 0x000f1c0201007387 */ /* 0x000fe80000100800 */
[----:B------:R1:W-:Y:S01]  /*9bd0*/  STL [R1+0xf18], R3 ;  /* 0x000f180301007387 */ /* 0x0003e20000100800 */
[----:B---3--:R-:W-:Y:S01]  /*9be0*/  IMAD R8, R25, 0x36, RZ ;  /* 0x0000003619087824 */ /* 0x008fe200078e02ff */
[----:B--2---:R-:W2:Y:S02]  /*9bf0*/  LDC R9, c[0x0][0x238] ;  /* 0x00008e00ff097b82 */ /* 0x004ea40000000800 */
[----:B------:R-:W-:Y:S04]  /*9c00*/  STL [R1+0xf24], R4 ;  /* 0x000f240401007387 */ /* 0x000fe80000100800 */
[----:B------:R3:W-:Y:S01]  /*9c10*/  STL [R1+0xf20], R5 ;  /* 0x000f200501007387 */ /* 0x0007e20000100800 */
[----:B-1----:R-:W-:Y:S01]  /*9c20*/  IMAD.WIDE R2, R10, 0x2, R20 ;  /* 0x000000020a027825 */ /* 0x002fe200078e0214 */
[----:B------:R-:W1:Y:S04]  /*9c30*/  LDC R25, c[0x0][0x238] ;  /* 0x00008e00ff197b82 */ /* 0x000e680000000800 */
[----:B------:R-:W-:Y:S01]  /*9c40*/  STL [R1+0xf2c], R2 ;  /* 0x000f2c0201007387 */ /* 0x000fe20000100800 */
[----:B---3--:R-:W-:-:S03]  /*9c50*/  IMAD.WIDE R4, R0, 0x2, R18 ;  /* 0x0000000200047825 */ /* 0x008fc600078e0212 */
[----:B------:R3:W-:Y:S01]  /*9c60*/  STL [R1+0xf28], R3 ;  /* 0x000f280301007387 */ /* 0x0007e20000100800 */
[----:B------:R-:W4:Y:S03]  /*9c70*/  LDC R10, c[0x0][0x238] ;  /* 0x00008e00ff0a7b82 */ /* 0x000f260000000800 */
[----:B------:R-:W-:Y:S04]  /*9c80*/  STL [R1+0xf34], R6 ;  /* 0x000f340601007387 */ /* 0x000fe80000100800 */
[----:B------:R5:W-:Y:S01]  /*9c90*/  STL [R1+0xf30], R7 ;  /* 0x000f300701007387 */ /* 0x000be20000100800 */
[----:B---3--:R-:W-:-:S05]  /*9ca0*/  IMAD.WIDE R2, R0, 0x2, R16 ;  /* 0x0000000200027825 */ /* 0x008fca00078e0210 */
[----:B------:R-:W-:Y:S01]  /*9cb0*/  STL [R1+0xf3c], R2 ;  /* 0x000f3c0201007387 */ /* 0x000fe20000100800 */
[----:B-----5:R-:W-:-:S03]  /*9cc0*/  IMAD.WIDE R6, R8, 0x2, R14 ;  /* 0x0000000208067825 */ /* 0x020fc600078e020e */
[----:B------:R3:W-:Y:S04]  /*9cd0*/  STL [R1+0xf38], R3 ;  /* 0x000f380301007387 */ /* 0x0007e80000100800 */
[----:B------:R-:W-:Y:S01]  /*9ce0*/  STL [R1+0xf44], R4 ;  /* 0x000f440401007387 */ /* 0x000fe20000100800 */
[----:B----4-:R-:W-:-:S03]  /*9cf0*/  IMAD R10, R10, 0x34, RZ ;  /* 0x000000340a0a7824 */ /* 0x010fc600078e02ff */
[----:B------:R4:W-:Y:S01]  /*9d00*/  STL [R1+0xf40], R5 ;  /* 0x000f400501007387 */ /* 0x0009e20000100800 */
[----:B---3--:R-:W-:-:S04]  /*9d10*/  IMAD.WIDE R2, R0, 0x2, R20 ;  /* 0x0000000200027825 */ /* 0x008fc800078e0214 */
[----:B--2---:R-:W-:Y:S01]  /*9d20*/  IMAD R0, R9, 0x35, RZ ;  /* 0x0000003509007824 */ /* 0x004fe200078e02ff */
[----:B------:R-:W-:Y:S01]  /*9d30*/  STL [R1+0xf4c], R2 ;  /* 0x000f4c0201007387 */ /* 0x000fe20000100800 */
[----:B----4-:R-:W-:-:S03]  /*9d40*/  IMAD.WIDE R4, R8, 0x2, R18 ;  /* 0x0000000208047825 */ /* 0x010fc600078e0212 */
[----:B------:R2:W-:Y:S04]  /*9d50*/  STL [R1+0xf48], R3 ;  /* 0x000f480301007387 */ /* 0x0005e80000100800 */
[----:B------:R-:W-:Y:S04]  /*9d60*/  STL [R1+0xf54], R6 ;  /* 0x000f540601007387 */ /* 0x000fe80000100800 */
[----:B------:R3:W-:Y:S01]  /*9d70*/  STL [R1+0xf50], R7 ;  /* 0x000f500701007387 */ /* 0x0007e20000100800 */
[----:B--2---:R-:W-:-:S05]  /*9d80*/  IMAD.WIDE R2, R8, 0x2, R16 ;  /* 0x0000000208027825 */ /* 0x004fca00078e0210 */
[----:B------:R-:W-:Y:S01]  /*9d90*/  STL [R1+0xf5c], R2 ;  /* 0x000f5c0201007387 */ /* 0x000fe20000100800 */
[----:B---3--:R-:W-:-:S03]  /*9da0*/  IMAD.WIDE R6, R8, 0x2, R20 ;  /* 0x0000000208067825 */ /* 0x008fc600078e0214 */
[----:B------:R2:W-:Y:S01]  /*9db0*/  STL [R1+0xf58], R3 ;  /* 0x000f580301007387 */ /* 0x0005e20000100800 */
[----:B------:R-:W-:-:S03]  /*9dc0*/  IMAD.WIDE R8, R10, 0x2, R14 ;  /* 0x000000020a087825 */ /* 0x000fc600078e020e */
[----:B------:R-:W-:Y:S04]  /*9dd0*/  STL [R1+0xf64], R4 ;  /* 0x000f640401007387 */ /* 0x000fe80000100800 */
[----:B------:R3:W-:Y:S01]  /*9de0*/  STL [R1+0xf60], R5 ;  /* 0x000f600501007387 */ /* 0x0007e20000100800 */
[----:B--2---:R-:W-:-:S03]  /*9df0*/  IMAD.WIDE R2, R0, 0x2, R14 ;  /* 0x0000000200027825 */ /* 0x004fc600078e020e */
[----:B------:R-:W-:Y:S04]  /*9e00*/  STL [R1+0xf6c], R6 ;  /* 0x000f6c0601007387 */ /* 0x000fe80000100800 */
[----:B------:R2:W-:Y:S01]  /*9e10*/  STL [R1+0xf68], R7 ;  /* 0x000f680701007387 */ /* 0x0005e20000100800 */
[----:B---3--:R-:W-:-:S03]  /*9e20*/  IMAD.WIDE R4, R0, 0x2, R18 ;  /* 0x0000000200047825 */ /* 0x008fc600078e0212 */
[----:B------:R-:W-:Y:S04]  /*9e30*/  STL [R1+0xf74], R2 ;  /* 0x000f740201007387 */ /* 0x000fe80000100800 */
[----:B------:R3:W-:Y:S01]  /*9e40*/  STL [R1+0xf70], R3 ;  /* 0x000f700301007387 */ /* 0x0007e20000100800 */
[----:B--2---:R-:W-:-:S04]  /*9e50*/  IMAD.WIDE R6, R0, 0x2, R20 ;  /* 0x0000000200067825 */ /* 0x004fc800078e0214 */
[----:B---3--:R-:W-:-:S04]  /*9e60*/  IMAD.WIDE R2, R0, 0x2, R16 ;  /* 0x0000000200027825 */ /* 0x008fc800078e0210 */
[----:B0-----:R-:W-:Y:S01]  /*9e70*/  IMAD R0, R24, 0x33, RZ ;  /* 0x0000003318007824 */ /* 0x001fe200078e02ff */
[----:B------:R-:W-:Y:S01]  /*9e80*/  STL [R1+0xf7c], R2 ;  /* 0x000f7c0201007387 */ /* 0x000fe20000100800 */
[----:B------:R-:W0:Y:S03]  /*9e90*/  LDC R24, c[0x0][0x238] ;  /* 0x00008e00ff187b82 */ /* 0x000e260000000800 */
[----:B------:R2:W-:Y:S04]  /*9ea0*/  STL [R1+0xf78], R3 ;  /* 0x000f780301007387 */ /* 0x0005e80000100800 */
[----:B------:R-:W-:Y:S04]  /*9eb0*/  STL [R1+0xf84], R4 ;  /* 0x000f840401007387 */ /* 0x000fe80000100800 */
[----:B------:R3:W-:Y:S01]  /*9ec0*/  STL [R1+0xf80], R5 ;  /* 0x000f800501007387 */ /* 0x0007e20000100800 */
[----:B--2---:R-:W-:-:S03]  /*9ed0*/  IMAD.WIDE R2, R10, 0x2, R16 ;  /* 0x000000020a027825 */ /* 0x004fc600078e0210 */
[----:B------:R-:W-:Y:S04]  /*9ee0*/  STL [R1+0xf8c], R6 ;  /* 0x000f8c0601007387 */ /* 0x000fe80000100800 */
[----:B------:R2:W-:Y:S01]  /*9ef0*/  STL [R1+0xf88], R7 ;  /* 0x000f880701007387 */ /* 0x0005e20000100800 */
[----:B---3--:R-:W-:-:S03]  /*9f00*/  IMAD.WIDE R4, R10, 0x2, R18 ;  /* 0x000000020a047825 */ /* 0x008fc600078e0212 */
[----:B------:R1:W-:Y:S04]  /*9f10*/  STL [R1+0xf94], R8 ;  /* 0x000f940801007387 */ /* 0x0003e80000100800 */
[----:B------:R3:W-:Y:S01]  /*9f20*/  STL [R1+0xf90], R9 ;  /* 0x000f900901007387 */ /* 0x0007e20000100800 */
[----:B--2---:R-:W-:-:S03]  /*9f30*/  IMAD.WIDE R6, R0, 0x2, R14 ;  /* 0x0000000200067825 */ /* 0x004fc600078e020e */
[----:B------:R-:W-:Y:S04]  /*9f40*/  STL [R1+0xf9c], R2 ;  /* 0x000f9c0201007387 */ /* 0x000fe80000100800 */
[----:B------:R2:W-:Y:S01]  /*9f50*/  STL [R1+0xf98], R3 ;  /* 0x000f980301007387 */ /* 0x0005e20000100800 */
[----:B-1----:R-:W-:Y:S01]  /*9f60*/  IMAD R8, R25, 0x32, RZ ;  /* 0x0000003219087824 */ /* 0x002fe200078e02ff */
[----:B---3--:R-:W1:Y:S02]  /*9f70*/  LDC R9, c[0x0][0x238] ;  /* 0x00008e00ff097b82 */ /* 0x008e640000000800 */
[----:B------:R-:W-:Y:S04]  /*9f80*/  STL [R1+0xfa4], R4 ;  /* 0x000fa40401007387 */ /* 0x000fe80000100800 */
[----:B------:R3:W-:Y:S01]  /*9f90*/  STL [R1+0xfa0], R5 ;  /* 0x000fa00501007387 */ /* 0x0007e20000100800 */
[----:B--2---:R-:W-:Y:S01]  /*9fa0*/  IMAD.WIDE R2, R10, 0x2, R20 ;  /* 0x000000020a027825 */ /* 0x004fe200078e0214 */
[----:B------:R-:W2:Y:S04]  /*9fb0*/  LDC R25, c[0x0][0x238] ;  /* 0x00008e00ff197b82 */ /* 0x000ea80000000800 */
        /* <DEDUP_REMOVED lines=14> */
[----:B-1----:R-:W-:Y:S01]  /*a0a0*/  IMAD R0, R9, 0x31, RZ ;  /* 0x0000003109007824 */ /* 0x002fe200078e02ff */
[----:B------:R-:W-:Y:S01]  /*a0b0*/  STL [R1+0xfcc], R2 ;  /* 0x000fcc0201007387 */ /* 0x000fe20000100800 */
[----:B----4-:R-:W-:-:S03]  /*a0c0*/  IMAD.WIDE R4, R8, 0x2, R18 ;  /* 0x0000000208047825 */ /* 0x010fc600078e0212 */
[----:B------:R1:W-:Y:S04]  /*a0d0*/  STL [R1+0xfc8], R3 ;  /* 0x000fc80301007387 */ /* 0x0003e80000100800 */
[----:B------:R-:W-:Y:S04]  /*a0e0*/  STL [R1+0xfd4], R6 ;  /* 0x000fd40601007387 */ /* 0x000fe80000100800 */
[----:B------:R3:W-:Y:S01]  /*a0f0*/  STL [R1+0xfd0], R7 ;  /* 0x000fd00701007387 */ /* 0x0007e20000100800 */
[----:B-1----:R-:W-:-:S05]  /*a100*/  IMAD.WIDE R2, R8, 0x2, R16 ;  /* 0x0000000208027825 */ /* 0x002fca00078e0210 */
[----:B------:R-:W-:Y:S01]  /*a110*/  STL [R1+0xfdc], R2 ;  /* 0x000fdc0201007387 */ /* 0x000fe20000100800 */
[----:B---3--:R-:W-:-:S03]  /*a120*/  IMAD.WIDE R6, R8, 0x2, R20 ;  /* 0x0000000208067825 */ /* 0x008fc600078e0214 */
[----:B------:R1:W-:Y:S01]  /*a130*/  STL [R1+0xfd8], R3 ;  /* 0x000fd80301007387 */ /* 0x0003e20000100800 */
[----:B------:R-:W-:-:S03]  /*a140*/  IMAD.WIDE R8, R10, 0x2, R14 ;  /* 0x000000020a087825 */ /* 0x000fc600078e020e */
[----:B------:R-:W-:Y:S04]  /*a150*/  STL [R1+0xfe4], R4 ;  /* 0x000fe40401007387 */ /* 0x000fe80000100800 */
[----:B------:R3:W-:Y:S01]  /*a160*/  STL [R1+0xfe0], R5 ;  /* 0x000fe00501007387 */ /* 0x0007e20000100800 */
[----:B-1----:R-:W-:-:S03]  /*a170*/  IMAD.WIDE R2, R0, 0x2, R14 ;  /* 0x0000000200027825 */ /* 0x002fc600078e020e */
[----:B------:R-:W-:Y:S04]  /*a180*/  STL [R1+0xfec], R6 ;  /* 0x000fec0601007387 */ /* 0x000fe80000100800 */
[----:B------:R1:W-:Y:S01]  /*a190*/  STL [R1+0xfe8], R7 ;  /* 0x000fe80701007387 */ /* 0x0003e20000100800 */
[----:B---3--:R-:W-:-:S03]  /*a1a0*/  IMAD.WIDE R4, R0, 0x2, R18 ;  /* 0x0000000200047825 */ /* 0x008fc600078e0212 */
[----:B------:R-:W-:Y:S04]  /*a1b0*/  STL [R1+0xff4], R2 ;  /* 0x000ff40201007387 */ /* 0x000fe80000100800 */
[----:B------:R3:W-:Y:S01]  /*a1c0*/  STL [R1+0xff0], R3 ;  /* 0x000ff00301007387 */ /* 0x0007e20000100800 */
[----:B-1----:R-:W-:-:S04]  /*a1d0*/  IMAD.WIDE R6, R0, 0x2, R20 ;  /* 0x0000000200067825 */ /* 0x002fc800078e0214 */
[----:B---3--:R-:W-:-:S04]  /*a1e0*/  IMAD.WIDE R2, R0, 0x2, R16 ;  /* 0x0000000200027825 */ /* 0x008fc800078e0210 */
[----:B0-----:R-:W-:Y:S01]  /*a1f0*/  IMAD R0, R24, 0x2f, RZ ;  /* 0x0000002f18007824 */ /* 0x001fe200078e02ff */
        /* <DEDUP_REMOVED lines=8> */
[----:B---3--:R-:W-:-:S03]  /*a280*/  IMAD.WIDE R4, R10, 0x2, R18 ;  /* 0x000000020a047825 */ /* 0x008fc600078e0212 */
[----:B------:R2:W-:Y:S04]  /*a290*/  STL [R1+0x1014], R8 ;  /* 0x0010140801007387 */ /* 0x0005e80000100800 */
[----:B------:R3:W-:Y:S01]  /*a2a0*/  STL [R1+0x1010], R9 ;  /* 0x0010100901007387 */ /* 0x0007e20000100800 */
[----:B-1----:R-:W-:-:S03]  /*a2b0*/  IMAD.WIDE R6, R0, 0x2, R14 ;  /* 0x0000000200067825 */ /* 0x002fc600078e020e */
[----:B------:R-:W-:Y:S04]  /*a2c0*/  STL [R1+0x101c], R2 ;  /* 0x00101c0201007387 */ /* 0x000fe80000100800 */
[----:B------:R1:W-:Y:S01]  /*a2d0*/  STL [R1+0x1018], R3 ;  /* 0x0010180301007387 */ /* 0x0003e20000100800 */
[----:B--2---:R-:W-:Y:S01]  /*a2e0*/  IMAD R8, R25, 0x2e, RZ ;  /* 0x0000002e19087824 */ /* 0x004fe200078e02ff */
[----:B---3--:R-:W2:Y:S02]  /*a2f0*/  LDC R9, c[0x0][0x238] ;  /* 0x00008e00ff097b82 */ /* 0x008ea40000000800 */
        /* <DEDUP_REMOVED lines=183> */
[----:B----4-:R-:W-:-:S03]  /*ae70*/  IMAD.SHL.U32 R10, R10, 0x20, RZ ;  /* 0x000000200a0a7824 */ /* 0x010fc600078e00ff */
        /* <DEDUP_REMOVED lines=390> */
[----:B------:R-:W-:Y:S04]  /*c6e0*/  STL [R1+0x1544], R4 ;  /* 0x0015440401007387 */ /* 0x000fe80000100800 */
[----:B------:R5:W-:Y:S01]  /*c6f0*/  STL [R1+0x1540], R5 ;  /* 0x0015400501007387 */ /* 0x000be20000100800 */
[----:B---3--:R-:W-:-:S04]  /*c700*/  IMAD.WIDE R2, R0, 0x2, R20 ;  /* 0x0000000200027825 */ /* 0x008fc800078e0214 */
[----:B--2---:R-:W-:Y:S01]  /*c710*/  IMAD R0, R9, 0x5, RZ ;  /* 0x0000000509007824 */ /* 0x004fe200078e02ff */
[----:B------:R-:W-:Y:S01]  /*c720*/  STL [R1+0x154c], R2 ;  /* 0x00154c0201007387 */ /* 0x000fe20000100800 */
[----:B-----5:R-:W-:-:S03]  /*c730*/  IMAD.WIDE R4, R8, 0x2, R18 ;  /* 0x0000000208047825 */ /* 0x020fc600078e0212 */
        /* <DEDUP_REMOVED lines=11> */
[----:B------:R4:W-:Y:S04]  /*c7f0*/  STL [R1+0x156c], R6 ;  /* 0x00156c0601007387 */ /* 0x0009e80000100800 */
[----:B------:R-:W-:Y:S01]  /*c800*/  STL [R1+0x1568], R7 ;  /* 0x0015680701007387 */ /* 0x000fe20000100800 */
[----:B---3--:R-:W-:-:S03]  /*c810*/  IMAD.WIDE R4, R0, 0x2, R18 ;  /* 0x0000000200047825 */ /* 0x008fc600078e0212 */
[----:B------:R2:W-:Y:S04]  /*c820*/  STL [R1+0x1574], R8 ;  /* 0x0015740801007387 */ /* 0x0005e80000100800 */
[----:B------:R-:W-:Y:S01]  /*c830*/  STL [R1+0x1570], R9 ;  /* 0x0015700901007387 */ /* 0x000fe20000100800 */
[----:B----4-:R-:W-:Y:S02]  /*c840*/  IMAD.SHL.U32 R6, R10, 0x4, RZ ;  /* 0x000000040a067824 */ /* 0x010fe400078e00ff */
[----:B------:R-:W3:Y:S01]  /*c850*/  LDC R10, c[0x0][0x238] ;  /* 0x00008e00ff0a7b82 */ /* 0x000ee20000000800 */
[----:B------:R-:W-:Y:S04]  /*c860*/  STL [R1+0x157c], R2 ;  /* 0x00157c0201007387 */ /* 0x000fe80000100800 */
[----:B------:R4:W-:Y:S03]  /*c870*/  STL [R1+0x1578], R3 ;  /* 0x0015780301007387 */ /* 0x0009e60000100800 */
[----:B--2---:R-:W2:Y:S01]  /*c880*/  LDC R8, c[0x0][0x238] ;  /* 0x00008e00ff087b82 */ /* 0x004ea20000000800 */
[----:B------:R-:W-:Y:S04]  /*c890*/  STL [R1+0x1584], R4 ;  /* 0x0015840401007387 */ /* 0x000fe80000100800 */
[----:B------:R5:W-:Y:S01]  /*c8a0*/  STL [R1+0x1580], R5 ;  /* 0x0015800501007387 */ /* 0x000be20000100800 */
[----:B----4-:R-:W-:-:S04]  /*c8b0*/  IMAD.WIDE R2, R0, 0x2, R20 ;  /* 0x0000000200027825 */ /* 0x010fc800078e0214 */
[----:B0-----:R-:W-:Y:S01]  /*c8c0*/  IMAD R0, R24, 0x3, RZ ;  /* 0x0000000318007824 */ /* 0x001fe200078e02ff */
[----:B------:R-:W-:Y:S01]  /*c8d0*/  STL [R1+0x158c], R2 ;  /* 0x00158c0201007387 */ /* 0x000fe20000100800 */
[----:B------:R-:W0:Y:S01]  /*c8e0*/  LDC R24, c[0x0][0x238] ;  /* 0x00008e00ff187b82 */ /* 0x000e220000000800 */
[----:B-----5:R-:W-:Y:S02]  /*c8f0*/  IMAD.WIDE R4, R6, 0x2, R14 ;  /* 0x0000000206047825 */ /* 0x020fe400078e020e */
[----:B------:R4:W-:Y:S04]  /*c900*/  STL [R1+0x1588], R3 ;  /* 0x0015880301007387 */ /* 0x0009e80000100800 */
[----:B------:R-:W-:Y:S04]  /*c910*/  STL [R1+0x1594], R4 ;  /* 0x0015940401007387 */ /* 0x000fe80000100800 */
[----:B------:R5:W-:Y:S01]  /*c920*/  STL [R1+0x1590], R5 ;  /* 0x0015900501007387 */ /* 0x000be20000100800 */
[----:B--2---:R-:W-:-:S02]  /*c930*/  IMAD.SHL.U32 R8, R8, 0x2, RZ ;  /* 0x0000000208087824 */ /* 0x004fc400078e00ff */
[----:B----4-:R-:W-:-:S05]  /*c940*/  IMAD.WIDE R2, R6, 0x2, R16 ;  /* 0x0000000206027825 */ /* 0x010fca00078e0210 */
[----:B------:R-:W-:Y:S01]  /*c950*/  STL [R1+0x159c], R2 ;  /* 0x00159c0201007387 */ /* 0x000fe20000100800 */
[----:B-----5:R-:W-:-:S03]  /*c960*/  IMAD.WIDE R4, R6, 0x2, R18 ;  /* 0x0000000206047825 */ /* 0x020fc600078e0212 */
[----:B------:R2:W-:Y:S01]  /*c970*/  STL [R1+0x1598], R3 ;  /* 0x0015980301007387 */ /* 0x0005e20000100800 */
[----:B------:R-:W-:-:S03]  /*c980*/  IMAD.WIDE R6, R6, 0x2, R20 ;  /* 0x0000000206067825 */ /* 0x000fc600078e0214 */
[----:B------:R-:W-:Y:S04]  /*c990*/  STL [R1+0x15a4], R4 ;  /* 0x0015a40401007387 */ /* 0x000fe80000100800 */
[----:B------:R4:W-:Y:S01]  /*c9a0*/  STL [R1+0x15a0], R5 ;  /* 0x0015a00501007387 */ /* 0x0009e20000100800 */
[----:B--2---:R-:W-:-:S03]  /*c9b0*/  IMAD.WIDE R2, R0, 0x2, R14 ;  /* 0x0000000200027825 */ /* 0x004fc600078e020e */
[----:B------:R-:W-:Y:S04]  /*c9c0*/  STL [R1+0x15ac], R6 ;  /* 0x0015ac0601007387 */ /* 0x000fe80000100800 */
[----:B------:R2:W-:Y:S01]  /*c9d0*/  STL [R1+0x15a8], R7 ;  /* 0x0015a80701007387 */ /* 0x0005e20000100800 */
[----:B----4-:R-:W-:-:S03]  /*c9e0*/  IMAD.WIDE R4, R0, 0x2, R18 ;  /* 0x0000000200047825 */ /* 0x010fc600078e0212 */
[----:B------:R-:W-:Y:S04]  /*c9f0*/  STL [R1+0x15b4], R2 ;  /* 0x0015b40201007387 */ /* 0x000fe80000100800 */
[----:B------:R4:W-:Y:S01]  /*ca00*/  STL [R1+0x15b0], R3 ;  /* 0x0015b00301007387 */ /* 0x0009e20000100800 */
[----:B--2---:R-:W-:-:S04]  /*ca10*/  IMAD.WIDE R6, R0, 0x2, R20 ;  /* 0x0000000200067825 */ /* 0x004fc800078e0214 */
[----:B----4-:R-:W-:-:S04]  /*ca20*/  IMAD.WIDE R2, R0, 0x2, R16 ;  /* 0x0000000200027825 */ /* 0x010fc800078e0210 */
[----:B------:R-:W-:Y:S01]  /*ca30*/  IMAD.SHL.U32 R0, R23, 0x80, RZ ;  /* 0x0000008017007824 */ /* 0x000fe200078e00ff */
[----:B------:R-:W-:Y:S01]  /*ca40*/  STL [R1+0x15bc], R2 ;  /* 0x0015bc0201007387 */ /* 0x000fe20000100800 */
[----:B------:R-:W-:-:S03]  /*ca50*/  LOP3.LUT R23, R13, 0x30, RZ, 0x3c, !PT ;  /* 0x000000300d177812 */ /* 0x000fc600078e3cff */
[----:B------:R2:W-:Y:S04]  /*ca60*/  STL [R1+0x15b8], R3 ;  /* 0x0015b80301007387 */ /* 0x0005e80000100800 */
        /* <DEDUP_REMOVED lines=9> */
[----:B------:R-:W-:Y:S01]  /*cb00*/  STL [R1+0x15dc], R4 ;  /* 0x0015dc0401007387 */ /* 0x000fe20000100800 */
[----:B------:R-:W-:-:S03]  /*cb10*/  IMAD.WIDE R8, R8, 0x2, R20 ;  /* 0x0000000208087825 */ /* 0x000fc600078e0214 */
[----:B------:R0:W-:Y:S01]  /*cb20*/  STL [R1+0x15d8], R5 ;  /* 0x0015d80501007387 */ /* 0x0001e20000100800 */
[----:B---3--:R-:W-:-:S03]  /*cb30*/  IMAD.WIDE R2, R10, 0x2, R14 ;  /* 0x000000020a027825 */ /* 0x008fc600078e020e */
[----:B------:R-:W-:Y:S01]  /*cb40*/  STL [R1+0x15e4], R6 ;  /* 0x0015e40601007387 */ /* 0x000fe20000100800 */
[----:B------:R-:W-:-:S03]  /*cb50*/  IMAD.IADD R10, R248, 0x1, R12 ;  /* 0x00000001f80a7824 */ /* 0x000fc600078e020c */
[----:B------:R1:W-:Y:S01]  /*cb60*/  STL [R1+0x15e0], R7 ;  /* 0x0015e00701007387 */ /* 0x0003e20000100800 */
[----:B0-----:R-:W-:Y:S01]  /*cb70*/  IMAD.WIDE R4, R24, 0x2, R16 ;  /* 0x0000000218047825 */ /* 0x001fe200078e0210 */
[----:B------:R-:W-:Y:S02]  /*cb80*/  LOP3.LUT R24, R13, 0x40, RZ, 0x3c, !PT ;  /* 0x000000400d187812 */ /* 0x000fe400078e3cff */
[----:B------:R0:W-:Y:S04]  /*cb90*/  STL [R1+0x15ec], R8 ;  /* 0x0015ec0801007387 */ /* 0x0001e80000100800 */
[----:B------:R2:W-:Y:S01]  /*cba0*/  STL [R1+0x15e8], R9 ;  /* 0x0015e80901007387 */ /* 0x0005e20000100800 */
[----:B-1----:R-:W-:Y:S01]  /*cbb0*/  IMAD.WIDE R6, R25, 0x2, R18 ;  /* 0x0000000219067825 */ /* 0x002fe200078e0212 */
[----:B------:R-:W-:-:S02]  /*cbc0*/  LOP3.LUT R25, R13, 0x50, RZ, 0x3c, !PT ;  /* 0x000000500d197812 */ /* 0x000fc400078e3cff */
[----:B------:R-:W-:Y:S04]  /*cbd0*/  STL [R1+0x15f4], R2 ;  /* 0x0015f40201007387 */ /* 0x000fe80000100800 */
[----:B------:R1:W-:Y:S01]  /*cbe0*/  STL [R1+0x15f0], R3 ;  /* 0x0015f00301007387 */ /* 0x0003e20000100800 */
[C---:B0-----:R-:W-:Y:S02]  /*cbf0*/  LOP3.LUT R8, R12.reuse, 0x20, RZ, 0x3c, !PT ;  /* 0x000000200c087812 */ /* 0x041fe400078e3cff */
[----:B--2---:R-:W-:Y:S01]  /*cc00*/  LOP3.LUT R9, R12, 0x10, RZ, 0x3c, !PT ;  /* 0x000000100c097812 */ /* 0x004fe200078e3cff */
[----:B------:R0:W-:Y:S02]  /*cc10*/  STL [R1+0x15fc], R4 ;  /* 0x0015fc0401007387 */ /* 0x0001e40000100800 */
[----:B------:R-:W-:-:S02]  /*cc20*/  IMAD.IADD R8, R248, 0x1, R8 ;  /* 0x00000001f8087824 */ /* 0x000fc400078e0208 */
[----:B------:R2:W-:Y:S01]  /*cc30*/  STL [R1+0x15f8], R5 ;  /* 0x0015f80501007387 */ /* 0x0005e20000100800 */
[C---:B------:R-:W-:Y:S02]  /*cc40*/  IMAD.IADD R9, R248.reuse, 0x1, R9 ;  /* 0x00000001f8097824 */ /* 0x040fe400078e0209 */
[----:B-1----:R-:W-:Y:S01]  /*cc50*/  IMAD.WIDE R2, R27, 0x2, R20 ;  /* 0x000000021b027825 */ /* 0x002fe200078e0214 */
[----:B------:R1:W-:Y:S03]  /*cc60*/  STL [R1+0x1604], R6 ;  /* 0x0016040601007387 */ /* 0x0003e60000100800 */
[----:B------:R-:W-:Y:S01]  /*cc70*/  IMAD.IADD R27, R248, 0x1, R13 ;  /* 0x00000001f81b7824 */ /* 0x000fe200078e020d */
[----:B------:R3:W-:Y:S01]  /*cc80*/  STL [R1+0x1600], R7 ;  /* 0x0016000701007387 */ /* 0x0007e20000100800 */
[----:B0-----:R-:W-:Y:S02]  /*cc90*/  SHF.R.S32.HI R4, RZ, 0x7, R22 ;  /* 0x00000007ff047819 */ /* 0x001fe40000011416 */
[----:B--2---:R-:W-:Y:S01]  /*cca0*/  LOP3.LUT R5, R12, 0x50, RZ, 0x3c, !PT ;  /* 0x000000500c057812 */ /* 0x004fe200078e3cff */
[----:B------:R0:W-:Y:S01]  /*ccb0*/  STL [R1+0x160c], R2 ;  /* 0x00160c0201007387 */ /* 0x0001e20000100800 */
[----:B------:R-:W-:-:S03]  /*ccc0*/  LOP3.LUT R22, R13, 0x20, RZ, 0x3c, !PT ;  /* 0x000000200d167812 */ /* 0x000fc600078e3cff */
[----:B------:R2:W-:Y:S01]  /*ccd0*/  STL [R1+0x1608], R3 ;  /* 0x0016080301007387 */ /* 0x0005e20000100800 */
[----:B-1----:R-:W-:Y:S01]  /*cce0*/  LOP3.LUT R6, R12, 0x40, RZ, 0x3c, !PT ;  /* 0x000000400c067812 */ /* 0x002fe200078e3cff */
[----:B------:R-:W-:Y:S01]  /*ccf0*/  IMAD.IADD R22, R248, 0x1, R22 ;  /* 0x00000001f8167824 */ /* 0x000fe200078e0216 */
[----:B---3--:R-:W-:Y:S01]  /*cd00*/  LOP3.LUT R7, R12, 0x30, RZ, 0x3c, !PT ;  /* 0x000000300c077812 */ /* 0x008fe200078e3cff */
[----:B------:R-:W-:Y:S01]  /*cd10*/  STL [R1+0x284], RZ ;  /* 0x000284ff01007387 */ /* 0x000fe20000100800 */
[C---:B------:R-:W-:Y:S02]  /*cd20*/  IMAD.IADD R5, R248.reuse, 0x1, R5 ;  /* 0x00000001f8057824 */ /* 0x040fe400078e0205 */
[C---:B------:R-:W-:Y:S01]  /*cd30*/  IMAD.IADD R6, R248.reuse, 0x1, R6 ;  /* 0x00000001f8067824 */ /* 0x040fe200078e0206 */
[----:B------:R-:W-:Y:S01]  /*cd40*/  STL [R1], RZ ;  /* 0x000000ff01007387 */ /* 0x000fe20000100800 */
[----:B0-----:R-:W-:Y:S01]  /*cd50*/  SHF.R.S32.HI R2, RZ, 0x1f, R0 ;  /* 0x0000001fff027819 */ /* 0x001fe20000011400 */
[----:B------:R-:W-:Y:S01]  /*cd60*/  IMAD.IADD R7, R248, 0x1, R7 ;  /* 0x00000001f8077824 */ /* 0x000fe200078e0207 */
[----:B--2---:R-:W-:Y:S01]  /*cd70*/  SHF.R.S32.HI R3, RZ, 0x1f, R11 ;  /* 0x0000001fff037819 */ /* 0x004fe2000001140b */
[----:B------:R-:W-:Y:S01]  /*cd80*/  STL [R1+0x4], RZ ;  /* 0x000004ff01007387 */ /* 0x000fe20000100800 */
[----:B------:R-:W-:-:S02]  /*cd90*/  SHF.L.U64.HI R2, R0, 0x1, R2 ;  /* 0x0000000100027819 */ /* 0x000fc40000010202 */
[C---:B------:R-:W-:Y:S01]  /*cda0*/  SHF.L.U64.HI R0, R11.reuse, 0x1, R3 ;  /* 0x000000010b007819 */ /* 0x040fe20000010203 */
[----:B------:R-:W-:Y:S01]  /*cdb0*/  STL [R1+0x8], RZ ;  /* 0x000008ff01007387 */ /* 0x000fe20000100800 */
[----:B------:R-:W-:Y:S01]  /*cdc0*/  LOP3.LUT R3, R12, 0x70, RZ, 0x3c, !PT ;  /* 0x000000700c037812 */ /* 0x000fe200078e3cff */
[----:B------:R-:W-:Y:S02]  /*cdd0*/  IMAD.SHL.U32 R11, R11, 0x2, RZ ;  /* 0x000000020b0b7824 */ /* 0x000fe400078e00ff */
[----:B------:R-:W-:Y:S02]  /*cde0*/  STL [R1+0xc], RZ ;  /* 0x00000cff01007387 */ /* 0x000fe40000100800 */
[----:B------:R-:W-:Y:S02]  /*cdf0*/  IMAD.IADD R3, R248, 0x1, R3 ;  /* 0x00000001f8037824 */ /* 0x000fe400078e0203 */
[----:B------:R-:W-:Y:S04]  /*ce00*/  STL [R1+0x10], RZ ;  /* 0x000010ff01007387 */ /* 0x000fe80000100800 */
        /* <DEDUP_REMOVED lines=27> */
[----:B------:R0:W-:Y:S04]  /*cfc0*/  STL [R1+0x1750], R4 ;  /* 0x0017500401007387 */ /* 0x0001e80000100800 */
[----:B------:R-:W-:Y:S01]  /*cfd0*/  STL [R1+0xa0], R27 ;  /* 0x0000a01b01007387 */ /* 0x000fe20000100800 */
[----:B0-----:R-:W-:-:S02]  /*cfe0*/  LOP3.LUT R4, R12, 0x60, RZ, 0x3c, !PT ;  /* 0x000000600c047812 */ /* 0x001fc400078e3cff */
[C---:B------:R-:W-:Y:S02]  /*cff0*/  LOP3.LUT R12, R13.reuse, 0x10, RZ, 0x3c, !PT ;  /* 0x000000100d0c7812 */ /* 0x040fe400078e3cff */
[----:B------:R-:W-:Y:S01]  /*d000*/  LOP3.LUT R13, R13, 0x70, RZ, 0x3c, !PT ;  /* 0x000000700d0d7812 */ /* 0x000fe200078e3cff */
[C---:B------:R-:W-:Y:S02]  /*d010*/  IMAD.IADD R4, R248.reuse, 0x1, R4 ;  /* 0x00000001f8047824 */ /* 0x040fe400078e0204 */
[----:B------:R-:W-:-:S05]  /*d020*/  IMAD.IADD R12, R248, 0x1, R12 ;  /* 0x00000001f80c7824 */ /* 0x000fca00078e020c */
[----:B------:R0:W-:Y:S04]  /*d030*/  STL [R1+0x9c], R12 ;  /* 0x00009c0c01007387 */ /* 0x0001e80000100800 */
[----:B------:R1:W-:Y:S01]  /*d040*/  STL [R1+0x98], R22 ;  /* 0x0000981601007387 */ /* 0x0003e20000100800 */
[C---:B0-----:R-:W-:Y:S02]  /*d050*/  IMAD.IADD R12, R248.reuse, 0x1, R23 ;  /* 0x00000001f80c7824 */ /* 0x041fe400078e0217 */
[----:B-1----:R-:W-:-:S03]  /*d060*/  IMAD.IADD R22, R248, 0x1, R24 ;  /* 0x00000001f8167824 */ /* 0x002fc600078e0218 */
[----:B------:R0:W-:Y:S04]  /*d070*/  STL [R1+0x94], R12 ;  /* 0x0000940c01007387 */ /* 0x0001e80000100800 */
[----:B------:R1:W-:Y:S01]  /*d080*/  STL [R1+0x90], R22 ;  /* 0x0000901601007387 */ /* 0x0003e20000100800 */
[C---:B0-----:R-:W-:Y:S01]  /*d090*/  IMAD.IADD R12, R248.reuse, 0x1, R25 ;  /* 0x00000001f80c7824 */ /* 0x041fe200078e0219 */
[----:B------:R-:W-:Y:S01]  /*d0a0*/  CS2R R24, SRZ ;  /* 0x0000000000187805 */ /* 0x000fe2000001ff00 */
[----:B-1----:R-:W-:-:S03]  /*d0b0*/  IMAD.IADD R22, R248, 0x1, R26 ;  /* 0x00000001f8167824 */ /* 0x002fc600078e021a */
[----:B------:R0:W-:Y:S01]  /*d0c0*/  STL [R1+0x8c], R12 ;  /* 0x00008c0c01007387 */ /* 0x0001e20000100800 */
[----:B------:R-:W-:-:S03]  /*d0d0*/  CS2R R26, SRZ ;  /* 0x00000000001a7805 */ /* 0x000fc6000001ff00 */
[----:B------:R1:W-:Y:S01]  /*d0e0*/  STL [R1+0x88], R22 ;  /* 0x0000881601007387 */ /* 0x0003e20000100800 */
[----:B0-----:R-:W-:-:S05]  /*d0f0*/  IMAD.IADD R12, R248, 0x1, R13 ;  /* 0x00000001f80c7824 */ /* 0x001fca00078e020d */
[----:B------:R1:W-:Y:S02]  /*d100*/  STL [R1+0x84], R12 ;  /* 0x0000840c01007387 */ /* 0x0003e40000100800 */
.L_x_1:
[----:B------:R-:W2:Y:S04]  /*d110*/  LDL R23, [R1+0x284] ;  /* 0x0002840001177983 */ /* 0x000ea80000100800 */
[----:B------:R-:W-:Y:S04]  /*d120*/  STL [R1+0x2130], R14 ;  /* 0x0021300e01007387 */ /* 0x000fe80000100800 */
[----:B------:R-:W-:Y:S04]  /*d130*/  STL [R1+0x212c], R15 ;  /* 0x00212c0f01007387 */ /* 0x000fe80000100800 */
[----:B-----5:R-:W-:Y:S04]  /*d140*/  STL [R1+0x1f94], R252 ;  /* 0x001f94fc01007387 */ /* 0x020fe80000100800 */
[----:B------:R-:W-:Y:S04]  /*d150*/  STL [R1+0x1f9c], R252 ;  /* 0x001f9cfc01007387 */ /* 0x000fe80000100800 */
        /* <DEDUP_REMOVED lines=334> */
[----:B------:R-:W-:Y:S04]  /*e640*/  STL.64 [R1+0x1880], R86 ;  /* 0x0018805601007387 */ /* 0x000fe80000100a00 */
        /* <DEDUP_REMOVED lines=33> */
[----:B------:R-:W-:Y:S04]  /*e860*/  STL.64 [R1+0x1820], R62 ;  /* 0x0018203e01007387 */ /* 0x000fe80000100a00 */
[----:B------:R-:W-:Y:S04]  /*e870*/  STL.64 [R1+0x1818], R60 ;  /* 0x0018183c01007387 */ /* 0x000fe80000100a00 */
[----:B------:R-:W-:Y:S04]  /*e880*/  STL [R1+0x1c60], R60 ;  /* 0x001c603c01007387 */ /* 0x000fe80000100800 */
[----:B------:R-:W-:Y:S04]  /*e890*/  STL.64 [R1+0x1810], R58 ;  /* 0x0018103a01007387 */ /* 0x000fe80000100a00 */
[----:B------:R-:W-:Y:S04]  /*e8a0*/  STL [R1+0x1c68], R58 ;  /* 0x001c683a01007387 */ /* 0x000fe80000100800 */
[----:B------:R-:W-:Y:S04]  /*e8b0*/  STL [R1+0x1c64], R59 ;  /* 0x001c643b01007387 */ /* 0x000fe80000100800 */
[----:B------:R-:W-:Y:S01]  /*e8c0*/  STL.64 [R1+0x1808], R56 ;  /* 0x0018083801007387 */ /* 0x000fe20000100a00 */
[----:B------:R-:W-:-:S03]  /*e8d0*/  MOV R11, UR49 ;  /* 0x00000031000b7c02 */ /* 0x000fc60008000f00 */
[----:B------:R-:W-:Y:S04]  /*e8e0*/  STL [R1+0x1800], R53 ;  /* 0x0018003501007387 */ /* 0x000fe80000100800 */
[----:B------:R-:W-:Y:S01]  /*e8f0*/  STL [R1+0x17fc], R54 ;  /* 0x0017fc3601007387 */ /* 0x000fe20000100800 */
[----:B-1----:R-:W-:-:S03]  /*e900*/  MOV R12, UR53 ;  /* 0x00000035000c7c02 */ /* 0x002fc60008000f00 */
[----:B------:R-:W-:Y:S04]  /*e910*/  STL [R1+0x17f8], R55 ;  /* 0x0017f83701007387 */ /* 0x000fe80000100800 */
[----:B------:R0:W-:Y:S04]  /*e920*/  STL [R1+0x17f4], R0 ;  /* 0x0017f40001007387 */ /* 0x0001e80000100800 */
[----:B------:R1:W-:Y:S01]  /*e930*/  STL [R1+0x17ec], R2 ;  /* 0x0017ec0201007387 */ /* 0x0003e20000100800 */
[----:B0-----:R-:W-:-:S03]  /*e940*/  MOV R0, UR48 ;  /* 0x0000003000007c02 */ /* 0x001fc60008000f00 */
[----:B-1----:R-:W3:Y:S01]  /*e950*/  LDL.LU R2, [R1+0x16cc] ;  /* 0x0016cc0001027983 */ /* 0x002ee20000300800 */
[----:B------:R-:W-:Y:S02]  /*e960*/  PRMT R22, RZ, 0x7610, R22 ;  /* 0x00007610ff167816 */ /* 0x000fe40000000016 */
[----:B------:R-:W-:Y:S01]  /*e970*/  PRMT R14, RZ, 0x7610, R14 ;  /* 0x00007610ff0e7816 */ /* 0x000fe2000000000e */
[----:B------:R0:W-:Y:S04]  /*e980*/  STL [R1+0x1748], R11 ;  /* 0x0017480b01007387 */ /* 0x0001e80000100800 */
[----:B------:R1:W-:Y:S04]  /*e990*/  STL [R1+0x1744], R0 ;  /* 0x0017440001007387 */ /* 0x0003e80000100800 */
[----:B------:R4:W-:Y:S01]  /*e9a0*/  STL [R1+0x1740], R12 ;  /* 0x0017400c01007387 */ /* 0x0009e20000100800 */
[----:B------:R-:W-:-:S02]  /*e9b0*/  PRMT R15, RZ, 0x7610, R15 ;  /* 0x00007610ff0f7816 */ /* 0x000fc4000000000f */
[----:B0-----:R-:W-:Y:S02]  /*e9c0*/  MOV R11, UR52 ;  /* 0x00000034000b7c02 */ /* 0x001fe40008000f00 */
[----:B-1----:R-:W-:Y:S01]  /*e9d0*/  MOV R0, UR57 ;  /* 0x0000003900007c02 */ /* 0x002fe20008000f00 */
[----:B----4-:R-:W2:Y:S04]  /*e9e0*/  LDC R12, c[0x0][0x230] ;  /* 0x00008c00ff0c7b82 */ /* 0x010ea80000000800 */
[----:B------:R-:W-:Y:S04]  /*e9f0*/  STL [R1+0x1c6c], R0 ;  /* 0x001c6c0001007387 */ /* 0x000fe80000100800 */
[----:B------:R0:W-:Y:S02]  /*ea00*/  STL [R1+0x173c], R11 ;  /* 0x00173c0b01007387 */ /* 0x0001e40000100800 */
[----:B0-----:R-:W-:-:S05]  /*ea10*/  MOV R11, UR56 ;  /* 0x00000038000b7c02 */ /* 0x001fca0008000f00 */
[----:B------:R-:W-:Y:S01]  /*ea20*/  STL [R1+0x1c70], R11 ;  /* 0x001c700b01007387 */ /* 0x000fe20000100800 */
[----:B--2---:R-:W-:-:S03]  /*ea30*/  IMAD R12, R23, -0x80, R12 ;  /* 0xffffff80170c7824 */ /* 0x004fc600078e020c */
[----:B------:R-:W2:Y:S02]  /*ea40*/  LDL R23, [R1+0x1608] ;  /* 0x0016080001177983 */ /* 0x000ea40000100800 */
[C---:B------:R-:W-:Y:S02]  /*ea50*/  ISETP.GT.AND P0, PT, R12.reuse, RZ, PT ;  /* 0x000000ff0c00720c */ /* 0x040fe40003f04270 */
[----:B------:R-:W-:-:S11]  /*ea60*/  ISETP.GT.AND P1, PT, R12, 0x1, PT ;  /* 0x000000010c00780c */ /* 0x000fd60003f24270 */
[----:B------:R-:W4:Y:S04]  /*ea70*/  @P0 LDG.E.U16 R22, desc[UR60][R20.64] ;  /* 0x0000003c14160981 */ /* 0x000f28000c1e1500 */
[----:B------:R-:W3:Y:S04]  /*ea80*/  @P0 LDG.E.U16 R14, desc[UR60][R18.64] ;  /* 0x0000003c120e0981 */ /* 0x000ee8000c1e1500 */
[----:B------:R-:W2:Y:S04]  /*ea90*/  @P0 LDG.E.U16 R15, desc[UR60][R16.64] ;  /* 0x0000003c100f0981 */ /* 0x000ea8000c1e1500 */
[----:B----4-:R0:W-:Y:S04]  /*eaa0*/  STL [R1+0x520], R22 ;  /* 0x0005201601007387 */ /* 0x0101e80000100800 */
[----:B0-----:R-:W4:Y:S04]  /*eab0*/  LDL R22, [R1+0x160c] ;  /* 0x00160c0001167983 */ /* 0x001f280000100800 */
[----:B------:R-:W-:Y:S04]  /*eac0*/  STL [R1+0x1c78], R20 ;  /* 0x001c781401007387 */ /* 0x000fe80000100800 */
[----:B------:R-:W-:Y:S04]  /*ead0*/  STL [R1+0x1c74], R21 ;  /* 0x001c741501007387 */ /* 0x000fe80000100800 */
[----:B---3--:R0:W-:Y:S04]  /*eae0*/  STL [R1+0x51c], R14 ;  /* 0x00051c0e01007387 */ /* 0x0081e80000100800 */
[----:B0-----:R-:W3:Y:S04]  /*eaf0*/  LDL.LU R14, [R1+0x2130] ;  /* 0x00213000010e7983 */ /* 0x001ee80000300800 */
[----:B------:R-:W-:Y:S04]  /*eb00*/  STL [R1+0x1c80], R18 ;  /* 0x001c801201007387 */ /* 0x000fe80000100800 */
[----:B------:R-:W-:Y:S04]  /*eb10*/  STL [R1+0x1c7c], R19 ;  /* 0x001c7c1301007387 */ /* 0x000fe80000100800 */
[----:B--2---:R0:W-:Y:S04]  /*eb20*/  STL [R1+0x518], R15 ;  /* 0x0005180f01007387 */ /* 0x0041e80000100800 */
[----:B0-----:R-:W3:Y:S01]  /*eb30*/  LDL.LU R15, [R1+0x212c] ;  /* 0x00212c00010f7983 */ /* 0x001ee20000300800 */
[----:B------:R-:W-:-:S02]  /*eb40*/  PRMT R252, RZ, 0x7610, R252 ;  /* 0x00007610fffc7816 */ /* 0x000fc400000000fc */
[----:B------:R-:W-:-:S06]  /*eb50*/  PRMT R251, RZ, 0x7610, R251 ;  /* 0x00007610fffb7816 */ /* 0x000fcc00000000fb */
[----:B----4-:R-:W2:Y:S04]  /*eb60*/  @P1 LDG.E.U16 R251, desc[UR60][R22.64] ;  /* 0x0000003c16fb1981 */ /* 0x010ea8000c1e1500 */
[----:B---3--:R-:W3:Y:S04]  /*eb70*/  @P0 LDG.E.U16 R252, desc[UR60][R14.64] ;  /* 0x0000003c0efc0981 */ /* 0x008ee8000c1e1500 */
[----:B------:R-:W-:Y:S04]  /*eb80*/  STL [R1+0x1c88], R16 ;  /* 0x001c881001007387 */ /* 0x000fe80000100800 */
[----:B------:R-:W-:Y:S04]  /*eb90*/  STL [R1+0x1c84], R17 ;  /* 0x001c841101007387 */ /* 0x000fe80000100800 */
[----:B---3--:R0:W-:Y:S04]  /*eba0*/  STL [R1+0x514], R252 ;  /* 0x000514fc01007387 */ /* 0x0081e80000100800 */
[----:B0-----:R-:W3:Y:S04]  /*ebb0*/  LDL.LU R252, [R1+0x2128] ;  /* 0x0021280001fc7983 */ /* 0x001ee80000300800 */
[----:B------:R-:W-:Y:S04]  /*ebc0*/  STL [R1+0x1c90], R14 ;  /* 0x001c900e01007387 */ /* 0x000fe80000100800 */
[----:B------:R-:W-:Y:S04]  /*ebd0*/  STL [R1+0x1c8c], R15 ;  /* 0x001c8c0f01007387 */ /* 0x000fe80000100800 */
[----:B--2---:R0:W-:Y:S04]  /*ebe0*/  STL [R1+0x510], R251 ;  /* 0x000510fb01007387 */ /* 0x0041e80000100800 */
[----:B0-----:R-:W2:Y:S04]  /*ebf0*/  LDL.LU R251, [R1+0x2124] ;  /* 0x0021240001fb7983 */ /* 0x001ea80000300800 */
[----:B------:R-:W4:Y:S04]  /*ec00*/  LDL R22, [R1+0x1600] ;  /* 0x0016000001167983 */ /* 0x000f280000100800 */
[----:B------:R-:W4:Y:S01]  /*ec10*/  LDL R23, [R1+0x1604] ;  /* 0x0016040001177983 */ /* 0x000f220000100800 */
[----:B---3--:R-:W-:-:S02]  /*ec20*/  PRMT R252, RZ, 0x7610, R252 ;  /* 0x00007610fffc7816 */ /* 0x008fc400000000fc */
[----:B----4-:R-:W-:-:S04]  /*ec30*/  @P1 LOP3.LUT R23, R23, R22, RZ, 0x3c, !PT ;  /* 0x0000001617171212 */ /* 0x010fc800078e3cff */
[----:B------:R-:W-:-:S04]  /*ec40*/  @P1 LOP3.LUT R22, R23, R22, RZ, 0x3c, !PT ;  /* 0x0000001617161212 */ /* 0x000fc800078e3cff */
[----:B------:R-:W-:-:S05]  /*ec50*/  @P1 LOP3.LUT R23, R23, R22, RZ, 0x3c, !PT ;  /* 0x0000001617171212 */ /* 0x000fca00078e3cff */
[----:B------:R-:W3:Y:S04]  /*ec60*/  @P1 LDG.E.U16 R252, desc[UR60][R22.64] ;  /* 0x0000003c16fc1981 */ /* 0x000ee8000c1e1500 */
[----:B---3--:R0:W-:Y:S04]  /*ec70*/  STL [R1+0x50c], R252 ;  /* 0x00050cfc01007387 */ /* 0x0081e80000100800 */
[----:B0-----:R-:W3:Y:S04]  /*ec80*/  LDL.LU R252, [R1+0x2120] ;  /* 0x0021200001fc7983 */ /* 0x001ee80000300800 */
[----:B------:R-:W4:Y:S04]  /*ec90*/  LDL R22, [R1+0x15f8] ;  /* 0x0015f80001167983 */ /* 0x000f280000100800 */
[----:B------:R-:W4:Y:S01]  /*eca0*/  LDL R23, [R1+0x15fc] ;  /* 0x0015fc0001177983 */ /* 0x000f220000100800 */
[----:B--2---:R-:W-:-:S02]  /*ecb0*/  PRMT R251, RZ, 0x7610, R251 ;  /* 0x00007610fffb7816 */ /* 0x004fc400000000fb */
[----:B----4-:R-:W-:-:S04]  /*ecc0*/  @P1 LOP3.LUT R23, R23, R22, RZ, 0x3c, !PT ;  /* 0x0000001617171212 */ /* 0x010fc800078e3cff */
[----:B------:R-:W-:-:S04]  /*ecd0*/  @P1 LOP3.LUT R22, R23, R22, RZ, 0x3c, !PT ;  /* 0x0000001617161212 */ /* 0x000fc800078e3cff */
[----:B------:R-:W-:-:S05]  /*ece0*/  @P1 LOP3.LUT R23, R23, R22, RZ, 0x3c, !PT ;  /* 0x0000001617171212 */ /* 0x000fca00078e3cff */
[----:B------:R-:W2:Y:S04]  /*ecf0*/  @P1 LDG.E.U16 R251, desc[UR60][R22.64] ;  /* 0x0000003c16fb1981 */ /* 0x000ea8000c1e1500 */
        /* <DEDUP_REMOVED lines=8> */
[----:B------:R-:W3:Y:S01]  /*ed80*/  @P1 LDG.E.U16 R252, desc[UR60][R22.64] ;  /* 0x0000003c16fc1981 */ /* 0x000ee2000c1e1500 */
[----:B------:R-:W-:-:S03]  /*ed90*/  ISETP.GT.AND P0, PT, R12, 0x2, PT ;  /* 0x000000020c00780c */ /* 0x000fc60003f04270 */
        /* <DEDUP_REMOVED lines=115> */
[----:B------:R-:W-:-:S02]  /*f4d0*/  PRMT R36, RZ, 0x7610, R36 ;  /* 0x00007610ff247816 */ /* 0x000fc40000000024 */
[----:B----4-:R-:W-:-:S04]  /*f4e0*/  @P1 LOP3.LUT R23, R23, R22, RZ, 0x3c, !PT ;  /* 0x0000001617171212 */ /* 0x010fc800078e3cff */
[----:B------:R-:W-:-:S04]  /*f4f0*/  @P1 LOP3.LUT R22, R23, R22, RZ, 0x3c, !PT ;  /* 0x0000001617161212 */ /* 0x000fc800078e3cff */
[----:B------:R-:W-:-:S05]  /*f500*/  @P1 LOP3.LUT R23, R23, R22, RZ, 0x3c, !PT ;  /* 0x0000001617171212 */ /* 0x000fca00078e3cff */
[----:B------:R-:W4:Y:S04]  /*f510*/  @P1 LDG.E.U16 R36, desc[UR60][R22.64] ;  /* 0x0000003c16241981 */ /* 0x000f28000c1e1500 */
[----:B------:R-:W2:Y:S04]  /*f520*/  LDL R22, [R1+0x1580] ;  /* 0x0015800001167983 */ /* 0x000ea80000100800 */
[----:B------:R-:W2:Y:S01]  /*f530*/  LDL R23, [R1+0x1584] ;  /* 0x0015840001177983 */ /* 0x000ea20000100800 */
[----:B------:R-:W-:-:S03]  /*f540*/  PRMT R35, RZ, 0x7610, R35 ;  /* 0x00007610ff237816 */ /* 0x000fc60000000023 */
[----:B----4-:R-:W-:Y:S01]  /*f550*/  STL [R1+0x1c94], R36 ;  /* 0x001c942401007387 */ /* 0x010fe20000100800 */
[----:B--2---:R-:W-:-:S04]  /*f560*/  @P1 LOP3.LUT R23, R23, R22, RZ, 0x3c, !PT ;  /* 0x0000001617171212 */ /* 0x004fc800078e3cff */
[----:B------:R-:W-:-:S04]  /*f570*/  @P1 LOP3.LUT R22, R23, R22, RZ, 0x3c, !PT ;  /* 0x0000001617161212 */ /* 0x000fc800078e3cff */
[----:B------:R-:W-:-:S05]  /*f580*/  @P1 LOP3.LUT R23, R23, R22, RZ, 0x3c, !PT ;  /* 0x0000001617171212 */ /* 0x000fca00078e3cff */
[----:B------:R-:W2:Y:S04]  /*f590*/  @P1 LDG.E.U16 R35, desc[UR60][R22.64] ;  /* 0x0000003c16231981 */ /* 0x000ea8000c1e1500 */
[----:B------:R-:W4:Y:S04]  /*f5a0*/  LDL R22, [R1+0x1578] ;  /* 0x0015780001167983 */ /* 0x000f280000100800 */
[----:B------:R-:W4:Y:S01]  /*f5b0*/  LDL R23, [R1+0x157c] ;  /* 0x00157c0001177983 */ /* 0x000f220000100800 */
[----:B------:R-:W-:-:S03]  /*f5c0*/  PRMT R34, RZ, 0x7610, R34 ;  /* 0x00007610ff227816 */ /* 0x000fc60000000022 */
[----:B--2---:R-:W-:Y:S01]  /*f5d0*/  STL [R1+0x1c98], R35 ;  /* 0x001c982301007387 */ /* 0x004fe20000100800 */
[----:B----4-:R-:W-:-:S04]  /*f5e0*/  @P1 LOP3.LUT R23, R23, R22, RZ, 0x3c, !PT ;  /* 0x0000001617171212 */ /* 0x010fc800078e3cff */
        /* <DEDUP_REMOVED lines=13> */
[----:B------:R-:W-:Y:S02]  /*f6c0*/  ISETP.GT.AND P0, PT, R12, 0x6, PT ;  /* 0x000000060c00780c */ /* 0x000fe40003f04270 */
[----:B------:R-:W-:Y:S01]  /*f6d0*/  PRMT R191, RZ, 0x7610, R191 ;  /* 0x00007610ffbf7816 */ /* 0x000fe200000000bf */
[----:B--2---:R-:W-:Y:S10]  /*f6e0*/  STL [R1+0x1ca0], R33 ;  /* 0x001ca02101007387 */ /* 0x004ff40000100800 */
        /* <DEDUP_REMOVED lines=60> */
[----:B------:R0:W2:Y:S04]  /*fab0*/  @P1 LDG.E.U16 R181, desc[UR60][R22.64] ;  /* 0x0000003c16b51981 */ /* 0x0000a8000c1e1500 */
[----:B------:R-:W0:Y:S04]  /*fac0*/  LDL R22, [R1+0x1528] ;  /* 0x0015280001167983 */ /* 0x000e280000100800 */
[----:B------:R-:W0:Y:S01]  /*fad0*/  LDL R23, [R1+0x152c] ;  /* 0x00152c0001177983 */ /* 0x000e220000100800 */
[----:B------:R-:W-:Y:S02]  /*fae0*/  ISETP.GT.AND P0, PT, R12, 0x8, PT ;  /* 0x000000080c00780c */ /* 0x000fe40003f04270 */
[----:B------:R-:W-:-:S11]  /*faf0*/  PRMT R251, RZ, 0x7610, R251 ;  /* 0x00007610fffb7816 */ /* 0x000fd600000000fb */
[----:B0-----:R-:W-:-:S04]  /*fb00*/  @P0 LOP3.LUT R23, R23, R22, RZ, 0x3c, !PT ;  /* 0x0000001617170212 */ /* 0x001fc800078e3cff */
[----:B------:R-:W-:-:S04]  /*fb10*/  @P0 LOP3.LUT R22, R23, R22, RZ, 0x3c, !PT ;  /* 0x0000001617160212 */ /* 0x000fc800078e3cff */
[----:B------:R-:W-:-:S05]  /*fb20*/  @P0 LOP3.LUT R23, R23, R22, RZ, 0x3c, !PT ;  /* 0x0000001617170212 */ /* 0x000fca00078e3cff */
[----:B------:R-:W4:Y:S04]  /*fb30*/  @P0 LDG.E.U16 R251, desc[UR60][R22.64] ;  /* 0x0000003c16fb0981 */ /* 0x000f28000c1e1500 */
[----:B--2---:R-:W-:Y:S04]  /*fb40*/  STL [R1+0x1cc0], R181 ;  /* 0x001cc0b501007387 */ /* 0x004fe80000100800 */
[----:B----4-:R0:W-:Y:S04]  /*fb50*/  STL [R1+0x4a0], R251 ;  /* 0x0004a0fb01007387 */ /* 0x0101e80000100800 */
        /* <DEDUP_REMOVED lines=1582> */
[----:B------:R-:W-:Y:S02]  /*15e40*/  PRMT R222, RZ, 0x7610, R222 ;  /* 0x00007610ffde7816 */ /* 0x000fe400000000de */
[----:B0-----:R-:W-:-:S04]  /*15e50*/  @P1 LOP3.LUT R23, R23, R22, RZ, 0x3c, !PT ;  /* 0x0000001617171212 */ /* 0x001fc800078e3cff */
[----:B------:R-:W-:-:S04]  /*15e60*/  @P1 LOP3.LUT R22, R23, R22, RZ, 0x3c, !PT ;  /* 0x0000001617161212 */ /* 0x000fc800078e3cff */
[----:B------:R-:W-:Y:S01]  /*15e70*/  @P1 LOP3.LUT R23, R23, R22, RZ, 0x3c, !PT ;  /* 0x0000001617171212 */ /* 0x000fe200078e3cff */
[----:B--2---:R-:W-:Y:S04]  /*15e80*/  STL [R1+0x1e64], R221 ;  /* 0x001e64dd01007387 */ /* 0x004fe80000100800 */
[----:B------:R0:W2:Y:S04]  /*15e90*/  @P1 LDG.E.U16 R222, desc[UR60][R22.64] ;  /* 0x0000003c16de1981 */ /* 0x0000a8000c1e1500 */
[----:B------:R-:W0:Y:S04]  /*15ea0*/  LDL R22, [R1+0xf68] ;  /* 0x000f680001167983 */ /* 0x000e280000100800 */
[----:B------:R-:W0:Y:S01]  /*15eb0*/  LDL R23, [R1+0xf6c] ;  /* 0x000f6c0001177983 */ /* 0x000e220000100800 */
[----:B------:R-:W-:-:S02]  /*15ec0*/  ISETP.GT.AND P0, PT, R12, 0x36, PT ;  /* 0x000000360c00780c */ /* 0x000fc40003f04270 */
[----:B------:R-:W-:-:S11]  /*15ed0*/  PRMT R202, RZ, 0x7610, R202 ;  /* 0x00007610ffca7816 */ /* 0x000fd600000000ca */
[----:B0-----:R-:W-:-:S04]  /*15ee0*/  @P0 LOP3.LUT R23, R23, R22, RZ, 0x3c, !PT ;  /* 0x0000001617170212 */ /* 0x001fc800078e3cff */
[----:B------:R-:W-:-:S04]  /*15ef0*/  @P0 LOP3.LUT R22, R23, R22, RZ, 0x3c, !PT ;  /* 0x0000001617160212 */ /* 0x000fc800078e3cff */
[----:B------:R-:W-:Y:S01]  /*15f00*/  @P0 LOP3.LUT R23, R23, R22, RZ, 0x3c, !PT ;  /* 0x0000001617170212 */ /* 0x000fe200078e3cff */
[----:B--2---:R-:W-:Y:S04]  /*15f10*/  STL [R1+0x1e6c], R222 ;  /* 0x001e6cde01007387 */ /* 0x004fe80000100800 */
[----:B------:R0:W2:Y:S04]  /*15f20*/  @P0 LDG.E.U16 R202, desc[UR60][R22.64] ;  /* 0x0000003c16ca0981 */ /* 0x0000a8000c1e1500 */
[----:B------:R-:W0:Y:S04]  /*15f30*/  LDL R22, [R1+0xf60] ;  /* 0x000f600001167983 */ /* 0x000e280000100800 */
[----:B------:R-:W0:Y:S01]  /*15f40*/  LDL R23, [R1+0xf64] ;  /* 0x000f640001177983 */ /* 0x000e220000100800 */
[----:B------:R-:W-:-:S02]  /*15f50*/  PRMT R203, RZ, 0x7610, R203 ;  /* 0x00007610ffcb7816 */ /* 0x000fc400000000cb */
        /* <DEDUP_REMOVED lines=57> */
[----:B---3--:R-:W-:-:S11]  /*162f0*/  PRMT R252, RZ, 0x7610, R252 ;  /* 0x00007610fffc7816 */ /* 0x008fd600000000fc */
[----:B0-----:R-:W-:-:S04]  /*16300*/  @P0 LOP3.LUT R23, R23, R22, RZ, 0x3c, !PT ;  /* 0x0000001617170212 */ /* 0x001fc800078e3cff */
[----:B------:R-:W-:-:S04]  /*16310*/  @P0 LOP3.LUT R22, R23, R22, RZ, 0x3c, !PT ;  /* 0x0000001617160212 */ /* 0x000fc800078e3cff */
[----:B------:R-:W-:-:S05]  /*16320*/  @P0 LOP3.LUT R23, R23, R22, RZ, 0x3c, !PT ;  /* 0x0000001617170212 */ /* 0x000fca00078e3cff */
[----:B------:R-:W3:Y:S04]  /*16330*/  @P0 LDG.E.U16 R252, desc[UR60][R22.64] ;  /* 0x0000003c16fc0981 */ /* 0x000ee8000c1e1500 */
[----:B--2---:R-:W-:Y:S04]  /*16340*/  STL [R1+0x1e8c], R141 ;  /* 0x001e8c8d01007387 */ /* 0x004fe80000100800 */
[----:B---3--:R0:W-:Y:S04]  /*16350*/  STL [R1+0x15c], R252 ;  /* 0x00015cfc01007387 */ /* 0x0081e80000100800 */
[----:B0-----:R-:W2:Y:S04]  /*16360*/  LDL.LU R252, [R1+0x1fa4] ;  /* 0x001fa40001fc7983 */ /* 0x001ea80000300800 */
[----:B------:R-:W3:Y:S04]  /*16370*/  LDL R22, [R1+0xf20] ;  /* 0x000f200001167983 */ /* 0x000ee80000100800 */
[----:B------:R-:W3:Y:S01]  /*16380*/  LDL R23, [R1+0xf24] ;  /* 0x000f240001177983 */ /* 0x000ee20000100800 */
[----:B------:R-:W-:-:S02]  /*16390*/  PRMT R251, RZ, 0x7610, R251 ;  /* 0x00007610fffb7816 */ /* 0x000fc400000000fb */
[----:B---3--:R-:W-:-:S04]  /*163a0*/  @P0 LOP3.LUT R23, R23, R22, RZ, 0x3c, !PT ;  /* 0x0000001617170212 */ /* 0x008fc800078e3cff */
        /* <DEDUP_REMOVED lines=49> */
[----:B----4-:R0:W-:Y:S04]  /*166c0*/  STL [R1+0x144], R250 ;  /* 0x000144fa01007387 */ /* 0x0101e80000100800 */
[----:B0-----:R-:W4:Y:S04]  /*166d0*/  LDL.LU R250, [R1+0x1f8c] ;  /* 0x001f8c0001fa7983 */ /* 0x001f280000300800 */
[----:B------:R-:W2:Y:S04]  /*166e0*/  LDL R22, [R1+0xef0] ;  /* 0x000ef00001167983 */ /* 0x000ea80000100800 */
[----:B------:R-:W2:Y:S01]  /*166f0*/  LDL R23, [R1+0xef4] ;  /* 0x000ef40001177983 */ /* 0x000ea20000100800 */
[----:B------:R-:W-:-:S02]  /*16700*/  PRMT R249, RZ, 0x7610, R249 ;  /* 0x00007610fff97816 */ /* 0x000fc400000000f9 */
[----:B--2---:R-:W-:-:S04]  /*16710*/  @P1 LOP3.LUT R23, R23, R22, RZ, 0x3c, !PT ;  /* 0x0000001617171212 */ /* 0x004fc800078e3cff */
[----:B------:R-:W-:-:S04]  /*16720*/  @P1 LOP3.LUT R22, R23, R22, RZ, 0x3c, !PT ;  /* 0x0000001617161212 */ /* 0x000fc800078e3cff */
[----:B------:R-:W-:-:S05]  /*16730*/  @P1 LOP3.LUT R23, R23, R22, RZ, 0x3c, !PT ;  /* 0x0000001617171212 */ /* 0x000fca00078e3cff */
[----:B------:R-:W2:Y:S01]  /*16740*/  @P1 LDG.E.U16 R249, desc[UR60][R22.64] ;  /* 0x0000003c16f91981 */ /* 0x000ea2000c1e1500 */
[----:B------:R-:W-:-:S03]  /*16750*/  ISETP.GT.AND P0, PT, R12, 0x3a, PT ;  /* 0x0000003a0c00780c */ /* 0x000fc60003f04270 */
[----:B--2---:R0:W-:Y:S04]  /*16760*/  STL [R1+0x140], R249 ;  /* 0x000140f901007387 */ /* 0x0041e80000100800 */
[----:B0-----:R-:W2:Y:S04]  /*16770*/  LDL.LU R249, [R1+0x1f88] ;  /* 0x001f880001f97983 */ /* 0x001ea80000300800 */
[----:B------:R-:W3:Y:S04]  /*16780*/  LDL R22, [R1+0xee8] ;  /* 0x000ee80001167983 */ /* 0x000ee80000100800 */
[----:B------:R-:W3:Y:S01]  /*16790*/  LDL R23, [R1+0xeec] ;  /* 0x000eec0001177983 */ /* 0x000ee20000100800 */
[----:B------:R-:W-:-:S02]  /*167a0*/  PRMT R217, RZ, 0x7610, R217 ;  /* 0x00007610ffd97816 */ /* 0x000fc400000000d9 */
[----:B---3--:R-:W-:-:S04]  /*167b0*/  @P0 LOP3.LUT R23, R23, R22, RZ, 0x3c, !PT ;  /* 0x0000001617170212 */ /* 0x008fc800078e3cff */
[----:B------:R-:W-:-:S04]  /*167c0*/  @P0 LOP3.LUT R22, R23, R22, RZ, 0x3c, !PT ;  /* 0x0000001617160212 */ /* 0x000fc800078e3cff */
[----:B------:R-:W-:-:S05]  /*167d0*/  @P0 LOP3.LUT R23, R23, R22, RZ, 0x3c, !PT ;  /* 0x0000001617170212 */ /* 0x000fca00078e3cff */
[----:B------:R0:W3:Y:S04]  /*167e0*/  @P0 LDG.E.U16 R217, desc[UR60][R22.64] ;  /* 0x0000003c16d90981 */ /* 0x0000e8000c1e1500 */
[----:B------:R-:W0:Y:S04]  /*167f0*/  LDL R22, [R1+0xee0] ;  /* 0x000ee00001167983 */ /* 0x000e280000100800 */
[----:B------:R-:W0:Y:S01]  /*16800*/  LDL R23, [R1+0xee4] ;  /* 0x000ee40001177983 */ /* 0x000e220000100800 */
[----:B------:R-:W-:Y:S02]  /*16810*/  PRMT R216, RZ, 0x7610, R216 ;  /* 0x00007610ffd87816 */ /* 0x000fe400000000d8 */
[----:B0-----:R-:W-:-:S04]  /*16820*/  @P0 LOP3.LUT R23, R23, R22, RZ, 0x3c, !PT ;  /* 0x0000001617170212 */ /* 0x001fc800078e3cff */
[----:B------:R-:W-:-:S04]  /*16830*/  @P0 LOP3.LUT R22, R23, R22, RZ, 0x3c, !PT ;  /* 0x0000001617160212 */ /* 0x000fc800078e3cff */
[----:B------:R-:W-:Y:S01]  /*16840*/  @P0 LOP3.LUT R23, R23, R22, RZ, 0x3c, !PT ;  /* 0x0000001617170212 */ /* 0x000fe200078e3cff */
[----:B---3--:R-:W-:Y:S04]  /*16850*/  STL [R1+0x1e90], R217 ;  /* 0x001e90d901007387 */ /* 0x008fe80000100800 */
[----:B------:R0:W3:Y:S04]  /*16860*/  @P0 LDG.E.U16 R216, desc[UR60][R22.64] ;  /* 0x0000003c16d80981 */ /* 0x0000e8000c1e1500 */
[----:B------:R-:W0:Y:S04]  /*16870*/  LDL R22, [R1+0xed8] ;  /* 0x000ed80001167983 */ /* 0x000e280000100800 */
[----:B------:R-:W0:Y:S01]  /*16880*/  LDL R23, [R1+0xedc] ;  /* 0x000edc0001177983 */ /* 0x000e220000100800 */
[----:B------:R-:W-:-:S02]  /*16890*/  PRMT R3, RZ, 0x7610, R3 ;  /* 0x00007610ff037816 */ /* 0x000fc40000000003 */
        /* <DEDUP_REMOVED lines=15> */
[----:B------:R-:W-:-:S02]  /*16990*/  ISETP.GT.AND P1, PT, R12, 0x3b, PT ;  /* 0x0000003b0c00780c */ /* 0x000fc40003f24270 */
[----:B------:R-:W-:-:S11]  /*169a0*/  PRMT R125, RZ, 0x7610, R125 ;  /* 0x00007610ff7d7816 */ /* 0x000fd6000000007d */
        /* <DEDUP_REMOVED lines=167> */
[----:B------:R-:W-:-:S05]  /*17420*/  @P0 LOP3.LUT R23, R23, R22, RZ, 0x3c, !PT ;  /* 0x0000001617170212 */ /* 0x000fca00078e3cff */
[----:B------:R-:W4:Y:S04]  /*17430*/  @P0 LDG.E.U16 R248, desc[UR60][R22.64] ;  /* 0x0000003c16f80981 */ /* 0x000f28000c1e1500 */
[----:B---3--:R-:W-:Y:S04]  /*17440*/  STL [R1+0x1eec], R145 ;  /* 0x001eec9101007387 */ /* 0x008fe80000100800 */
[----:B----4-:R0:W-:Y:S04]  /*17450*/  STL [R1+0xdc], R248 ;  /* 0x0000dcf801007387 */ /* 0x0101e80000100800 */
        /* <DEDUP_REMOVED lines=22> */
[----:B------:R-:W-:-:S05]  /*175c0*/  @P0 LOP3.LUT R23, R23, R22, RZ, 0x3c, !PT ;  /* 0x0000001617170212 */ /* 0x000fca00078e3cff */
[----:B------:R-:W3:Y:S04]  /*175d0*/  @P0 LDG.E.U16 R10, desc[UR60][R22.64] ;  /* 0x0000003c160a0981 */ /* 0x000ee8000c1e1500 */
[----:B--2---:R0:W-:Y:S04]  /*175e0*/  STL [R1+0x1f0c], R3 ;  /* 0x001f0c0301007387 */ /* 0x0041e80000100800 */
[----:B0-----:R-:W2:Y:S04]  /*175f0*/  LDL R3, [R1+0xdf4] ;  /* 0x000df40001037983 */ /* 0x001ea80000100800 */
[----:B---3--:R0:W-:Y:S04]  /*17600*/  STL [R1+0xd0], R10 ;  /* 0x0000d00a01007387 */ /* 0x0081e80000100800 */
[----:B0-----:R-:W3:Y:S04]  /*17610*/  LDL.LU R10, [R1+0x1f7c] ;  /* 0x001f7c00010a7983 */ /* 0x001ee80000300800 */
[----:B------:R-:W4:Y:S04]  /*17620*/  LDL R22, [R1+0xe08] ;  /* 0x000e080001167983 */ /* 0x000f280000100800 */
[----:B------:R-:W4:Y:S01]  /*17630*/  LDL R23, [R1+0xe0c] ;  /* 0x000e0c0001177983 */ /* 0x000f220000100800 */
[----:B------:R-:W-:-:S02]  /*17640*/  ISETP.GT.AND P1, PT, R12, 0x41, PT ;  /* 0x000000410c00780c */ /* 0x000fc40003f24270 */
[----:B------:R-:W-:-:S11]  /*17650*/  PRMT R216, RZ, 0x7610, R216 ;  /* 0x00007610ffd87816 */ /* 0x000fd600000000d8 */
[----:B----4-:R-:W-:-:S04]  /*17660*/  @P1 LOP3.LUT R23, R23, R22, RZ, 0x3c, !PT ;  /* 0x0000001617171212 */ /* 0x010fc800078e3cff */
[----:B------:R-:W-:-:S04]  /*17670*/  @P1 LOP3.LUT R22, R23, R22, RZ, 0x3c, !PT ;  /* 0x0000001617161212 */ /* 0x000fc800078e3cff */
[----:B------:R-:W-:-:S05]  /*17680*/  @P1 LOP3.LUT R23, R23, R22, RZ, 0x3c, !PT ;  /* 0x0000001617171212 */ /* 0x000fca00078e3cff */
[----:B------:R0:W4:Y:S04]  /*17690*/  @P1 LDG.E.U16 R216, desc[UR60][R22.64] ;  /* 0x0000003c16d81981 */ /* 0x000128000c1e1500 */
[----:B------:R-:W0:Y:S04]  /*176a0*/  LDL R22, [R1+0xe00] ;  /* 0x000e000001167983 */ /* 0x000e280000100800 */
[----:B------:R-:W0:Y:S01]  /*176b0*/  LDL R23, [R1+0xe04] ;  /* 0x000e040001177983 */ /* 0x000e220000100800 */
[----:B------:R-:W-:Y:S02]  /*176c0*/  PRMT R217, RZ, 0x7610, R217 ;  /* 0x00007610ffd97816 */ /* 0x000fe400000000d9 */
[----:B0-----:R-:W-:-:S04]  /*176d0*/  @P1 LOP3.LUT R23, R23, R22, RZ, 0x3c, !PT ;  /* 0x0000001617171212 */ /* 0x001fc800078e3cff */
[----:B------:R-:W-:-:S04]  /*176e0*/  @P1 LOP3.LUT R22, R23, R22, RZ, 0x3c, !PT ;  /* 0x0000001617161212 */ /* 0x000fc800078e3cff */
[----:B------:R-:W-:Y:S01]  /*176f0*/  @P1 LOP3.LUT R23, R23, R22, RZ, 0x3c, !PT ;  /* 0x0000001617171212 */ /* 0x000fe200078e3cff */
[----:B----4-:R-:W-:Y:S04]  /*17700*/  STL [R1+0x1ef0], R216 ;  /* 0x001ef0d801007387 */ /* 0x010fe80000100800 */
[----:B------:R0:W4:Y:S04]  /*17710*/  @P1 LDG.E.U16 R217, desc[UR60][R22.64] ;  /* 0x0000003c16d91981 */ /* 0x000128000c1e1500 */
[----:B------:R-:W0:Y:S04]  /*17720*/  LDL R22, [R1+0xdf8] ;  /* 0x000df80001167983 */ /* 0x000e280000100800 */
[----:B------:R-:W0:Y:S01]  /*17730*/  LDL R23, [R1+0xdfc] ;  /* 0x000dfc0001177983 */ /* 0x000e220000100800 */
[----:B------:R-:W-:-:S02]  /*17740*/  PRMT R141, RZ, 0x7610, R141 ;  /* 0x00007610ff8d7816 */ /* 0x000fc4000000008d */
[----:B0-----:R-:W-:-:S04]  /*17750*/  @P1 LOP3.LUT R23, R23, R22, RZ, 0x3c, !PT ;  /* 0x0000001617171212 */ /* 0x001fc800078e3cff */
[----:B------:R-:W-:-:S04]  /*17760*/  @P1 LOP3.LUT R22, R23, R22, RZ, 0x3c, !PT ;  /* 0x0000001617161212 */ /* 0x000fc800078e3cff */
[----:B------:R-:W-:Y:S01]  /*17770*/  @P1 LOP3.LUT R23, R23, R22, RZ, 0x3c, !PT ;  /* 0x0000001617171212 */ /* 0x000fe200078e3cff */
[----:B----4-:R-:W-:Y:S04]  /*17780*/  STL [R1+0x1ef4], R217 ;  /* 0x001ef4d901007387 */ /* 0x010fe80000100800 */
[----:B------:R2:W4:Y:S04]  /*17790*/  @P1 LDG.E.U16 R141, desc[UR60][R22.64] ;  /* 0x0000003c168d1981 */ /* 0x000528000c1e1500 */
[----:B------:R-:W3:Y:S01]  /*177a0*/  LDL R23, [R1+0xdf0] ;  /* 0x000df00001177983 */ /* 0x000ee20000100800 */
[----:B------:R-:W-:Y:S01]  /*177b0*/  PRMT R140, RZ, 0x7610, R140 ;  /* 0x00007610ff8c7816 */ /* 0x000fe2000000008c */
[----:B--2---:R-:W-:-:S02]  /*177c0*/  @P1 IMAD.MOV.U32 R22, RZ, RZ, R3 ;  /* 0x000000ffff161224 */ /* 0x004fc400078e0003 */
[----:B----4-:R-:W-:Y:S01]  /*177d0*/  STL [R1+0x1ef8], R141 ;  /* 0x001ef88d01007387 */ /* 0x010fe20000100800 */
[----:B------:R-:W-:Y:S02]  /*177e0*/  ISETP.GT.AND P0, PT, R12, 0x42, PT ;  /* 0x000000420c00780c */ /* 0x000fe40003f04270 */
[----:B------:R-:W-:Y:S01]  /*177f0*/  PRMT R0, RZ, 0x7610, R0 ;  /* 0x00007610ff007816 */ /* 0x000fe20000000000 */
[----:B------:R-:W2:Y:S04]  /*17800*/  LDL R3, [R1+0xdd4] ;  /* 0x000dd40001037983 */ /* 0x000ea80000100800 */
[----:B---3--:R0:W3:Y:S04]  /*17810*/  @P1 LDG.E.U16 R140, desc[UR60][R22.64] ;  /* 0x0000003c168c1981 */ /* 0x0080e8000c1e1500 */
[----:B------:R-:W0:Y:S04]  /*17820*/  LDL R22, [R1+0xde8] ;  /* 0x000de80001167983 */ /* 0x000e280000100800 */
[----:B------:R-:W0:Y:S02]  /*17830*/  LDL R23, [R1+0xdec] ;  /* 0x000dec0001177983 */ /* 0x000e240000100800 */
        /* <DEDUP_REMOVED lines=21> */
[----:B------:R-:W4:Y:S01]  /*17990*/  LDL R23, [R1+0xdd0] ;  /* 0x000dd00001177983 */ /* 0x000f220000100800 */
[----:B------:R-:W-:Y:S01]  /*179a0*/  PRMT R24, RZ, 0x7610, R24 ;  /* 0x00007610ff187816 */ /* 0x000fe20000000018 */
[----:B--2---:R-:W-:-:S02]  /*179b0*/  @P0 IMAD.MOV.U32 R22, RZ, RZ, R3 ;  /* 0x000000ffff160224 */ /* 0x004fc400078e0003 */
[----:B---3--:R0:W-:Y:S01]  /*179c0*/  STL [R1+0x1f10], R21 ;  /* 0x001f101501007387 */ /* 0x0081e20000100800 */
[----:B------:R-:W-:Y:S02]  /*179d0*/  ISETP.GT.AND P1, PT, R12, 0x43, PT ;  /* 0x000000430c00780c */ /* 0x000fe40003f24270 */
[----:B------:R-:W-:Y:S01]  /*179e0*/  PRMT R55, RZ, 0x7610, R55 ;  /* 0x00007610ff377816 */ /* 0x000fe20000000037 */
[----:B------:R-:W2:Y:S04]  /*179f0*/  LDL R3, [R1+0xdb4] ;  /* 0x000db40001037983 */ /* 0x000ea80000100800 */
[----:B----4-:R1:W3:Y:S04]  /*17a00*/  @P0 LDG.E.U16 R24, desc[UR60][R22.64] ;  /* 0x0000003c16180981 */ /* 0x0102e8000c1e1500 */
[----:B0-----:R-:W4:Y:S04]  /*17a10*/  LDL R21, [R1+0xdb0] ;  /* 0x000db00001157983 */ /* 0x001f280000100800 */
[----:B------:R-:W1:Y:S04]  /*17a20*/  LDL R22, [R1+0xdc8] ;  /* 0x000dc80001167983 */ /* 0x000e680000100800 */
[----:B------:R-:W1:Y:S02]  /*17a30*/  LDL R23, [R1+0xdcc] ;  /* 0x000dcc0001177983 */ /* 0x000e640000100800 */
[----:B-1----:R-:W-:-:S04]  /*17a40*/  @P1 LOP3.LUT R23, R23, R22, RZ, 0x3c, !PT ;  /* 0x0000001617171212 */ /* 0x002fc800078e3cff */
[----:B------:R-:W-:-:S04]  /*17a50*/  @P1 LOP3.LUT R22, R23, R22, RZ, 0x3c, !PT ;  /* 0x0000001617161212 */ /* 0x000fc800078e3cff */
[----:B------:R-:W-:-:S05]  /*17a60*/  @P1 LOP3.LUT R23, R23, R22, RZ, 0x3c, !PT ;  /* 0x0000001617171212 */ /* 0x000fca00078e3cff */
[----:B------:R-:W2:Y:S04]  /*17a70*/  @P1 LDG.E.U16 R55, desc[UR60][R22.64] ;  /* 0x0000003c16371981 */ /* 0x000ea8000c1e1500 */
[----:B---3--:R0:W-:Y:S04]  /*17a80*/  STL [R1+0x1f14], R24 ;  /* 0x001f141801007387 */ /* 0x0081e80000100800 */
[----:B------:R-:W3:Y:S04]  /*17a90*/  LDL R22, [R1+0xdc0] ;  /* 0x000dc00001167983 */ /* 0x000ee80000100800 */
[----:B------:R-:W3:Y:S04]  /*17aa0*/  LDL R23, [R1+0xdc4] ;  /* 0x000dc40001177983 */ /* 0x000ee80000100800 */
[----:B0-----:R-:W4:Y:S04]  /*17ab0*/  LDL R24, [R1+0xdbc] ;  /* 0x000dbc0001187983 */ /* 0x001f280000100800 */
[----:B--2---:R0:W-:Y:S04]  /*17ac0*/  STL [R1+0x1f18], R55 ;  /* 0x001f183701007387 */ /* 0x0041e80000100800 */
[----:B0-----:R-:W2:Y:S01]  /*17ad0*/  LDL R55, [R1+0xdb8] ;  /* 0x000db80001377983 */ /* 0x001ea20000100800 */
[----:B---3--:R-:W-:-:S02]  /*17ae0*/  @P1 LOP3.LUT R23, R23, R22, RZ, 0x3c, !PT ;  /* 0x0000001617171212 */ /* 0x008fc400078e3cff */
[----:B------:R-:W-:Y:S02]  /*17af0*/  PRMT R56, RZ, 0x7610, R56 ;  /* 0x00007610ff387816 */ /* 0x000fe40000000038 */
[----:B------:R-:W-:-:S04]  /*17b00*/  @P1 LOP3.LUT R22, R23, R22, RZ, 0x3c, !PT ;  /* 0x0000001617161212 */ /* 0x000fc800078e3cff */
[----:B------:R-:W-:Y:S02]  /*17b10*/  @P1 LOP3.LUT R23, R23, R22, RZ, 0x3c, !PT ;  /* 0x0000001617171212 */ /* 0x000fe400078e3cff */
[----:B------:R-:W-:-:S03]  /*17b20*/  PRMT R57, RZ, 0x7610, R57 ;  /* 0x00007610ff397816 */ /* 0x000fc60000000039 */
[----:B------:R4:W3:Y:S02]  /*17b30*/  @P1 LDG.E.U16 R56, desc[UR60][R22.64] ;  /* 0x0000003c16381981 */ /* 0x0008e4000c1e1500 */
[----:B----4-:R-:W-:Y:S02]  /*17b40*/  @P1 IMAD.MOV.U32 R22, RZ, RZ, R24 ;  /* 0x000000ffff161224 */ /* 0x010fe400078e0018 */
[----:B--2---:R-:W-:-:S05]  /*17b50*/  @P1 IMAD.MOV.U32 R23, RZ, RZ, R55 ;  /* 0x000000ffff171224 */ /* 0x004fca00078e0037 */
[----:B------:R0:W2:Y:S01]  /*17b60*/  @P1 LDG.E.U16 R57, desc[UR60][R22.64] ;  /* 0x0000003c16391981 */ /* 0x0000a2000c1e1500 */
[----:B------:R-:W-:Y:S01]  /*17b70*/  PRMT R61, RZ, 0x7610, R61 ;  /* 0x00007610ff3d7816 */ /* 0x000fe2000000003d */
[----:B0-----:R-:W-:Y:S02]  /*17b80*/  @P1 IMAD.MOV.U32 R22, RZ, RZ, R3 ;  /* 0x000000ffff161224 */ /* 0x001fe400078e0003 */
[----:B------:R-:W-:Y:S01]  /*17b90*/  @P1 IMAD.MOV.U32 R23, RZ, RZ, R21 ;  /* 0x000000ffff171224 */ /* 0x000fe200078e0015 */
[----:B---3--:R0:W-:Y:S04]  /*17ba0*/  STL [R1+0x1f1c], R56 ;  /* 0x001f1c3801007387 */ /* 0x0081e80000100800 */
[----:B------:R1:W3:Y:S04]  /*17bb0*/  @P1 LDG.E.U16 R61, desc[UR60][R22.64] ;  /* 0x0000003c163d1981 */ /* 0x0002e8000c1e1500 */
[----:B0-----:R-:W4:Y:S04]  /*17bc0*/  LDL R56, [R1+0xda4] ;  /* 0x000da40001387983 */ /* 0x001f280000100800 */
[----:B--2---:R0:W-:Y:S04]  /*17bd0*/  STL [R1+0x1f20], R57 ;  /* 0x001f203901007387 */ /* 0x0041e80000100800 */
[----:B------:R-:W1:Y:S04]  /*17be0*/  LDL R22, [R1+0xda8] ;  /* 0x000da80001167983 */ /* 0x000e680000100800 */
[----:B------:R-:W1:Y:S01]  /*17bf0*/  LDL R23, [R1+0xdac] ;  /* 0x000dac0001177983 */ /* 0x000e620000100800 */
[----:B------:R-:W-:-:S03]  /*17c00*/  ISETP.GT.AND P0, PT, R12, 0x44, PT ;  /* 0x000000440c00780c */ /* 0x000fc60003f04270 */
[----:B------:R-:W2:Y:S04]  /*17c10*/  LDL R55, [R1+0xd98] ;  /* 0x000d980001377983 */ /* 0x000ea80000100800 */
[----:B------:R-:W2:Y:S01]  /*17c20*/  LDL R24, [R1+0xd9c] ;  /* 0x000d9c0001187983 */ /* 0x000ea20000100800 */
[----:B------:R-:W-:Y:S02]  /*17c30*/  PRMT R72, RZ, 0x7610, R72 ;  /* 0x00007610ff487816 */ /* 0x000fe40000000048 */
[----:B------:R-:W-:Y:S02]  /*17c40*/  PRMT R73, RZ, 0x7610, R73 ;  /* 0x00007610ff497816 */ /* 0x000fe40000000049 */
[----:B------:R-:W-:Y:S01]  /*17c50*/  PRMT R74, RZ, 0x7610, R74 ;  /* 0x00007610ff4a7816 */ /* 0x000fe2000000004a */
[----:B------:R-:W2:Y:S04]  /*17c60*/  LDL R21, [R1+0xd90] ;  /* 0x000d900001157983 */ /* 0x000ea80000100800 */
[----:B0-----:R-:W3:Y:S04]  /*17c70*/  LDL R57, [R1+0xda0] ;  /* 0x000da00001397983 */ /* 0x001ee80000100800 */
[----:B------:R-:W2:Y:S01]  /*17c80*/  LDL R3, [R1+0xd94] ;  /* 0x000d940001037983 */ /* 0x000ea20000100800 */
[----:B-1----:R-:W-:-:S04]  /*17c90*/  @P0 LOP3.LUT R23, R23, R22, RZ, 0x3c, !PT ;  /* 0x0000001617170212 */ /* 0x002fc800078e3cff */
[----:B------:R-:W-:-:S04]  /*17ca0*/  @P0 LOP3.LUT R22, R23, R22, RZ, 0x3c, !PT ;  /* 0x0000001617160212 */ /* 0x000fc800078e3cff */
[----:B------:R-:W-:-:S05]  /*17cb0*/  @P0 LOP3.LUT R23, R23, R22, RZ, 0x3c, !PT ;  /* 0x0000001617170212 */ /* 0x000fca00078e3cff */
[----:B------:R4:W2:Y:S02]  /*17cc0*/  @P0 LDG.E.U16 R72, desc[UR60][R22.64] ;  /* 0x0000003c16480981 */ /* 0x0008a4000c1e1500 */
[----:B----4-:R-:W-:Y:S02]  /*17cd0*/  @P0 IMAD.MOV.U32 R22, RZ, RZ, R56 ;  /* 0x000000ffff160224 */ /* 0x010fe400078e0038 */
[----:B---3--:R-:W-:-:S05]  /*17ce0*/  @P0 IMAD.MOV.U32 R23, RZ, RZ, R57 ;  /* 0x000000ffff170224 */ /* 0x008fca00078e0039 */
[----:B------:R2:W3:Y:S04]  /*17cf0*/  @P0 LDG.E.U16 R73, desc[UR60][R22.64] ;  /* 0x0000003c16490981 */ /* 0x0004e8000c1e1500 */
[----:B------:R0:W-:Y:S01]  /*17d00*/  STL [R1+0x1f24], R61 ;  /* 0x001f243d01007387 */ /* 0x0001e20000100800 */
[----:B--2---:R-:W-:Y:S02]  /*17d10*/  @P0 IMAD.MOV.U32 R22, RZ, RZ, R24 ;  /* 0x000000ffff160224 */ /* 0x004fe400078e0018 */
[----:B------:R-:W-:-:S05]  /*17d20*/  @P0 IMAD.MOV.U32 R23, RZ, RZ, R55 ;  /* 0x000000ffff170224 */ /* 0x000fca00078e0037 */
[----:B------:R1:W2:Y:S04]  /*17d30*/  @P0 LDG.E.U16 R74, desc[UR60][R22.64] ;  /* 0x0000003c164a0981 */ /* 0x0002a8000c1e1500 */
[----:B------:R4:W-:Y:S04]  /*17d40*/  STL [R1+0x1f28], R72 ;  /* 0x001f284801007387 */ /* 0x0009e80000100800 */
[----:B0-----:R-:W2:Y:S04]  /*17d50*/  LDL R61, [R1+0xd8c] ;  /* 0x000d8c00013d7983 */ /* 0x001ea80000100800 */
[----:B----4-:R-:W4:Y:S04]  /*17d60*/  LDL R72, [R1+0xd88] ;  /* 0x000d880001487983 */ /* 0x010f280000100800 */
[----:B---3--:R0:W-:Y:S04]  /*17d70*/  STL [R1+0x1f2c], R73 ;  /* 0x001f2c4901007387 */ /* 0x0081e80000100800 */
[----:B------:R-:W3:Y:S04]  /*17d80*/  LDL R57, [R1+0xd80] ;  /* 0x000d800001397983 */ /* 0x000ee80000100800 */
[----:B------:R-:W3:Y:S01]  /*17d90*/  LDL R56, [R1+0xd84] ;  /* 0x000d840001387983 */ /* 0x000ee20000100800 */
[----:B------:R-:W-:-:S02]  /*17da0*/  ISETP.GT.AND P1, PT, R12, 0x45, PT ;  /* 0x000000450c00780c */ /* 0x000fc40003f24270 */
[----:B------:R-:W-:Y:S01]  /*17db0*/  PRMT R75, RZ, 0x7610, R75 ;  /* 0x00007610ff4b7816 */ /* 0x000fe2000000004b */
[----:B-1----:R-:W-:Y:S02]  /*17dc0*/  @P0 IMAD.MOV.U32 R22, RZ, RZ, R3 ;  /* 0x000000ffff160224 */ /* 0x002fe400078e0003 */
[----:B------:R-:W-:Y:S01]  /*17dd0*/  @P0 IMAD.MOV.U32 R23, RZ, RZ, R21 ;  /* 0x000000ffff170224 */ /* 0x000fe200078e0015 */
[----:B------:R-:W-:-:S04]  /*17de0*/  PRMT R227, RZ, 0x7610, R227 ;  /* 0x00007610ffe37816 */ /* 0x000fc800000000e3 */
[----:B------:R1:W3:Y:S04]  /*17df0*/  @P0 LDG.E.U16 R75, desc[UR60][R22.64] ;  /* 0x0000003c164b0981 */ /* 0x0002e8000c1e1500 */
[----:B--2---:R-:W-:Y:S04]  /*17e00*/  STL [R1+0x1f30], R74 ;  /* 0x001f304a01007387 */ /* 0x004fe80000100800 */
[----:B------:R-:W2:Y:S04]  /*17e10*/  LDL R55, [R1+0xd78] ;  /* 0x000d780001377983 */ /* 0x000ea80000100800 */
[----:B------:R-:W2:Y:S01]  /*17e20*/  LDL R21, [R1+0xd7c] ;  /* 0x000d7c0001157983 */ /* 0x000ea20000100800 */
[----:B------:R-:W-:-:S02]  /*17e30*/  PRMT R228, RZ, 0x7610, R228 ;  /* 0x00007610ffe47816 */ /* 0x000fc400000000e4 */
[----:B------:R-:W-:Y:S01]  /*17e40*/  PRMT R229, RZ, 0x7610, R229 ;  /* 0x00007610ffe57816 */ /* 0x000fe200000000e5 */
[----:B------:R-:W2:Y:S04]  /*17e50*/  LDL R24, [R1+0xd70] ;  /* 0x000d700001187983 */ /* 0x000ea80000100800 */
[----:B------:R-:W2:Y:S01]  /*17e60*/  LDL R3, [R1+0xd74] ;  /* 0x000d740001037983 */ /* 0x000ea20000100800 */
[----:B-1----:R-:W-:Y:S02]  /*17e70*/  @P1 IMAD.MOV.U32 R22, RZ, RZ, R61 ;  /* 0x000000ffff161224 */ /* 0x002fe400078e003d */
[----:B----4-:R-:W-:-:S05]  /*17e80*/  @P1 IMAD.MOV.U32 R23, RZ, RZ, R72 ;  /* 0x000000ffff171224 */ /* 0x010fca00078e0048 */
[----:B------:R3:W4:Y:S02]  /*17e90*/  @P1 LDG.E.U16 R227, desc[UR60][R22.64] ;  /* 0x0000003c16e31981 */ /* 0x000724000c1e1500 */
[----:B---3--:R-:W-:Y:S02]  /*17ea0*/  @P1 IMAD.MOV.U32 R22, RZ, RZ, R56 ;  /* 0x000000ffff161224 */ /* 0x008fe400078e0038 */
[----:B------:R-:W-:-:S05]  /*17eb0*/  @P1 IMAD.MOV.U32 R23, RZ, RZ, R57 ;  /* 0x000000ffff171224 */ /* 0x000fca00078e0039 */
[----:B------:R2:W3:Y:S04]  /*17ec0*/  @P1 LDG.E.U16 R228, desc[UR60][R22.64] ;  /* 0x0000003c16e41981 */ /* 0x0004e8000c1e1500 */
[----:B------:R-:W-:Y:S01]  /*17ed0*/  STL [R1+0x1f34], R75 ;  /* 0x001f344b01007387 */ /* 0x000fe20000100800 */
[----:B--2---:R-:W-:Y:S02]  /*17ee0*/  @P1 IMAD.MOV.U32 R22, RZ, RZ, R21 ;  /* 0x000000ffff161224 */ /* 0x004fe400078e0015 */
[----:B------:R-:W-:-:S05]  /*17ef0*/  @P1 IMAD.MOV.U32 R23, RZ, RZ, R55 ;  /* 0x000000ffff171224 */ /* 0x000fca00078e0037 */
[----:B------:R1:W2:Y:S04]  /*17f00*/  @P1 LDG.E.U16 R229, desc[UR60][R22.64] ;  /* 0x0000003c16e51981 */ /* 0x0002a8000c1e1500 */
[----:B----4-:R-:W-:Y:S04]  /*17f10*/  STL [R1+0x1f38], R227 ;  /* 0x001f38e301007387 */ /* 0x010fe80000100800 */
[----:B------:R-:W4:Y:S04]  /*17f20*/  LDL R72, [R1+0xd68] ;  /* 0x000d680001487983 */ /* 0x000f280000100800 */
[----:B------:R-:W4:Y:S01]  /*17f30*/  LDL R61, [R1+0xd6c] ;  /* 0x000d6c00013d7983 */ /* 0x000f220000100800 */
[----:B------:R-:W-:-:S02]  /*17f40*/  ISETP.GT.AND P0, PT, R12, 0x46, PT ;  /* 0x000000460c00780c */ /* 0x000fc40003f04270 */
[----:B------:R-:W-:Y:S01]  /*17f50*/  PRMT R230, RZ, 0x7610, R230 ;  /* 0x00007610ffe67816 */ /* 0x000fe200000000e6 */
[----:B---3--:R-:W-:Y:S04]  /*17f60*/  STL [R1+0x1f3c], R228 ;  /* 0x001f3ce401007387 */ /* 0x008fe80000100800 */
[----:B------:R-:W3:Y:S04]  /*17f70*/  LDL R56, [R1+0xd60] ;  /* 0x000d600001387983 */ /* 0x000ee80000100800 */
[----:B------:R-:W3:Y:S01]  /*17f80*/  LDL R21, [R1+0xd64] ;  /* 0x000d640001157983 */ /* 0x000ee20000100800 */
[----:B-1----:R-:W-:-:S02]  /*17f90*/  @P1 IMAD.MOV.U32 R22, RZ, RZ, R3 ;  /* 0x000000ffff161224 */ /* 0x002fc400078e0003 */
[----:B------:R-:W-:Y:S01]  /*17fa0*/  @P1 IMAD.MOV.U32 R23, RZ, RZ, R24 ;  /* 0x000000ffff171224 */ /* 0x000fe200078e0018 */
[----:B------:R-:W-:-:S04]  /*17fb0*/  PRMT R210, RZ, 0x7610, R210 ;  /* 0x00007610ffd27816 */ /* 0x000fc800000000d2 */
[----:B------:R4:W3:Y:S04]  /*17fc0*/  @P1 LDG.E.U16 R230, desc[UR60][R22.64] ;  /* 0x0000003c16e61981 */ /* 0x0008e8000c1e1500 */
[----:B--2---:R-:W-:Y:S04]  /*17fd0*/  STL [R1+0x1f40], R229 ;  /* 0x001f40e501007387 */ /* 0x004fe80000100800 */
[----:B------:R-:W2:Y:S04]  /*17fe0*/  LDL R24, [R1+0xd58] ;  /* 0x000d580001187983 */ /* 0x000ea80000100800 */
[----:B------:R-:W2:Y:S04]  /*17ff0*/  LDL R3, [R1+0xd5c] ;  /* 0x000d5c0001037983 */ /* 0x000ea80000100800 */
[----:B------:R-:W2:Y:S04]  /*18000*/  LDL R57, [R1+0xd50] ;  /* 0x000d500001397983 */ /* 0x000ea80000100800 */
[----:B------:R-:W2:Y:S01]  /*18010*/  LDL R55, [R1+0xd54] ;  /* 0x000d540001377983 */ /* 0x000ea20000100800 */
[----:B----4-:R-:W-:-:S02]  /*18020*/  @P0 IMAD.MOV.U32 R23, RZ, RZ, R72 ;  /* 0x000000ffff170224 */ /* 0x010fc400078e0048 */
[----:B------:R-:W-:-:S05]  /*18030*/  @P0 IMAD.MOV.U32 R22, RZ, RZ, R61 ;  /* 0x000000ffff160224 */ /* 0x000fca00078e003d */
[----:B------:R3:W4:Y:S01]  /*18040*/  @P0 LDG.E.U16 R210, desc[UR60][R22.64] ;  /* 0x0000003c16d20981 */ /* 0x000722000c1e1500 */
[----:B------:R-:W-:Y:S01]  /*18050*/  PRMT R211, RZ, 0x7610, R211 ;  /* 0x00007610ffd37816 */ /* 0x000fe200000000d3 */
[----:B---3--:R-:W-:Y:S02]  /*18060*/  @P0 IMAD.MOV.U32 R23, RZ, RZ, R56 ;  /* 0x000000ffff170224 */ /* 0x008fe400078e0038 */
[----:B------:R-:W-:-:S05]  /*18070*/  @P0 IMAD.MOV.U32 R22, RZ, RZ, R21 ;  /* 0x000000ffff160224 */ /* 0x000fca00078e0015 */
[----:B------:R2:W3:Y:S01]  /*18080*/  @P0 LDG.E.U16 R211, desc[UR60][R22.64] ;  /* 0x0000003c16d30981 */ /* 0x0004e2000c1e1500 */
[----:B------:R-:W-:Y:S02]  /*18090*/  PRMT R212, RZ, 0x7610, R212 ;  /* 0x00007610ffd47816 */ /* 0x000fe400000000d4 */
[----:B------:R-:W-:Y:S01]  /*180a0*/  PRMT R213, RZ, 0x7610, R213 ;  /* 0x00007610ffd57816 */ /* 0x000fe200000000d5 */
[----:B--2---:R-:W-:Y:S02]  /*180b0*/  @P0 IMAD.MOV.U32 R23, RZ, RZ, R24 ;  /* 0x000000ffff170224 */ /* 0x004fe400078e0018 */
[----:B------:R-:W-:Y:S01]  /*180c0*/  @P0 IMAD.MOV.U32 R22, RZ, RZ, R3 ;  /* 0x000000ffff160224 */ /* 0x000fe200078e0003 */
[----:B------:R-:W-:Y:S04]  /*180d0*/  STL [R1+0x1f44], R230 ;  /* 0x001f44e601007387 */ /* 0x000fe80000100800 */
[----:B------:R1:W2:Y:S02]  /*180e0*/  @P0 LDG.E.U16 R212, desc[UR60][R22.64] ;  /* 0x0000003c16d40981 */ /* 0x0002a4000c1e1500 */
[----:B-1----:R-:W-:-:S02]  /*180f0*/  @P0 IMAD.MOV.U32 R22, RZ, RZ, R55 ;  /* 0x000000ffff160224 */ /* 0x002fc400078e0037 */
[----:B------:R-:W-:-:S05]  /*18100*/  @P0 IMAD.MOV.U32 R23, RZ, RZ, R57 ;  /* 0x000000ffff170224 */ /* 0x000fca00078e0039 */
[----:B------:R-:W2:Y:S04]  /*18110*/  @P0 LDG.E.U16 R213, desc[UR60][R22.64] ;  /* 0x0000003c16d50981 */ /* 0x000ea8000c1e1500 */
[----:B----4-:R-:W-:Y:S04]  /*18120*/  STL [R1+0x1f48], R210 ;  /* 0x001f48d201007387 */ /* 0x010fe80000100800 */
[----:B------:R-:W4:Y:S04]  /*18130*/  LDL R56, [R1+0xd48] ;  /* 0x000d480001387983 */ /* 0x000f280000100800 */
[----:B------:R-:W4:Y:S01]  /*18140*/  LDL R21, [R1+0xd4c] ;  /* 0x000d4c0001157983 */ /* 0x000f220000100800 */
[----:B------:R-:W-:-:S03]  /*18150*/  ISETP.GT.AND P1, PT, R12, 0x47, PT ;  /* 0x000000470c00780c */ /* 0x000fc60003f24270 */
[----:B---3--:R-:W-:Y:S04]  /*18160*/  STL [R1+0x1f4c], R211 ;  /* 0x001f4cd301007387 */ /* 0x008fe80000100800 */
[----:B------:R-:W3:Y:S04]  /*18170*/  LDL R24, [R1+0xd40] ;  /* 0x000d400001187983 */ /* 0x000ee80000100800 */
[----:B------:R-:W3:Y:S04]  /*18180*/  LDL R3, [R1+0xd44] ;  /* 0x000d440001037983 */ /* 0x000ee80000100800 */
[----:B--2---:R-:W-:Y:S04]  /*18190*/  STL [R1+0x1f50], R212 ;  /* 0x001f50d401007387 */ /* 0x004fe80000100800 */
[----:B------:R-:W2:Y:S04]  /*181a0*/  LDL R61, [R1+0xd38] ;  /* 0x000d3800013d7983 */ /* 0x000ea80000100800 */
[----:B------:R-:W2:Y:S04]  /*181b0*/  LDL R57, [R1+0xd3c] ;  /* 0x000d3c0001397983 */ /* 0x000ea80000100800 */
[----:B------:R-:W2:Y:S01]  /*181c0*/  LDL R55, [R1+0xd34] ;  /* 0x000d340001377983 */ /* 0x000ea20000100800 */
[----:B------:R-:W-:-:S03]  /*181d0*/  PRMT R146, RZ, 0x7610, R146 ;  /* 0x00007610ff927816 */ /* 0x000fc60000000092 */
[----:B------:R-:W-:Y:S01]  /*181e0*/  STL [R1+0x1f54], R213 ;  /* 0x001f54d501007387 */ /* 0x000fe20000100800 */
[----:B------:R-:W-:Y:S02]  /*181f0*/  PRMT R147, RZ, 0x7610, R147 ;  /* 0x00007610ff937816 */ /* 0x000fe40000000093 */
[----:B------:R-:W-:Y:S02]  /*18200*/  PRMT R148, RZ, 0x7610, R148 ;  /* 0x00007610ff947816 */ /* 0x000fe40000000094 */
[----:B------:R-:W-:Y:S01]  /*18210*/  PRMT R149, RZ, 0x7610, R149 ;  /* 0x00007610ff957816 */ /* 0x000fe20000000095 */
[----:B------:R-:W2:Y:S01]  /*18220*/  LDL R72, [R1+0xd28] ;  /* 0x000d280001487983 */ /* 0x000ea20000100800 */
[----:B----4-:R-:W-:-:S03]  /*18230*/  @P1 IMAD.MOV.U32 R23, RZ, RZ, R56 ;  /* 0x000000ffff171224 */ /* 0x010fc600078e0038 */
[----:B------:R-:W4:Y:S01]  /*18240*/  LDL R56, [R1+0xd30] ;  /* 0x000d300001387983 */ /* 0x000f220000100800 */
[----:B------:R-:W-:-:S03]  /*18250*/  @P1 IMAD.MOV.U32 R22, RZ, RZ, R21 ;  /* 0x000000ffff161224 */ /* 0x000fc600078e0015 */
[----:B------:R-:W4:Y:S04]  /*18260*/  LDL R21, [R1+0xd2c] ;  /* 0x000d2c0001157983 */ /* 0x000f280000100800 */
[----:B------:R3:W4:Y:S02]  /*18270*/  @P1 LDG.E.U16 R146, desc[UR60][R22.64] ;  /* 0x0000003c16921981 */ /* 0x000724000c1e1500 */
[----:B---3--:R-:W-:Y:S02]  /*18280*/  @P1 IMAD.MOV.U32 R22, RZ, RZ, R3 ;  /* 0x000000ffff161224 */ /* 0x008fe400078e0003 */
[----:B------:R-:W-:-:S05]  /*18290*/  @P1 IMAD.MOV.U32 R23, RZ, RZ, R24 ;  /* 0x000000ffff171224 */ /* 0x000fca00078e0018 */
[----:B------:R2:W3:Y:S02]  /*182a0*/  @P1 LDG.E.U16 R147, desc[UR60][R22.64] ;  /* 0x0000003c16931981 */ /* 0x0004e4000c1e1500 */
[----:B--2---:R-:W-:Y:S02]  /*182b0*/  @P1 IMAD.MOV.U32 R22, RZ, RZ, R57 ;  /* 0x000000ffff161224 */ /* 0x004fe400078e0039 */
[----:B------:R-:W-:-:S05]  /*182c0*/  @P1 IMAD.MOV.U32 R23, RZ, RZ, R61 ;  /* 0x000000ffff171224 */ /* 0x000fca00078e003d */
[----:B------:R1:W2:Y:S02]  /*182d0*/  @P1 LDG.E.U16 R148, desc[UR60][R22.64] ;  /* 0x0000003c16941981 */ /* 0x0002a4000c1e1500 */
[----:B-1----:R-:W-:Y:S02]  /*182e0*/  @P1 IMAD.MOV.U32 R22, RZ, RZ, R55 ;  /* 0x000000ffff161224 */ /* 0x002fe400078e0037 */
[----:B----4-:R-:W-:-:S05]  /*182f0*/  @P1 IMAD.MOV.U32 R23, RZ, RZ, R56 ;  /* 0x000000ffff171224 */ /* 0x010fca00078e0038 */
[----:B------:R1:W4:Y:S04]  /*18300*/  @P1 LDG.E.U16 R149, desc[UR60][R22.64] ;  /* 0x0000003c16951981 */ /* 0x000328000c1e1500 */
[----:B------:R-:W-:Y:S04]  /*18310*/  STL [R1+0x1f58], R146 ;  /* 0x001f589201007387 */ /* 0x000fe80000100800 */
[----:B------:R-:W4:Y:S04]  /*18320*/  LDL R24, [R1+0xd20] ;  /* 0x000d200001187983 */ /* 0x000f280000100800 */
[----:B------:R-:W4:Y:S01]  /*18330*/  LDL R3, [R1+0xd24] ;  /* 0x000d240001037983 */ /* 0x000f220000100800 */
[----:B------:R-:W-:-:S03]  /*18340*/  ISETP.GT.AND P0, PT, R12, 0x48, PT ;  /* 0x000000480c00780c */ /* 0x000fc60003f04270 */
[----:B---3--:R-:W-:Y:S04]  /*18350*/  STL [R1+0x1f5c], R147 ;  /* 0x001f5c9301007387 */ /* 0x008fe80000100800 */
[----:B------:R-:W3:Y:S04]  /*18360*/  LDL R61, [R1+0xd18] ;  /* 0x000d1800013d7983 */ /* 0x000ee80000100800 */
[----:B------:R-:W3:Y:S01]  /*18370*/  LDL R57, [R1+0xd1c] ;  /* 0x000d1c0001397983 */ /* 0x000ee20000100800 */
[----:B------:R-:W-:Y:S01]  /*18380*/  PRMT R9, RZ, 0x7610, R9 ;  /* 0x00007610ff097816 */ /* 0x000fe20000000009 */
[----:B-1----:R-:W-:-:S02]  /*18390*/  @P0 IMAD.MOV.U32 R22, RZ, RZ, R21 ;  /* 0x000000ffff160224 */ /* 0x002fc400078e0015 */
[----:B------:R-:W-:-:S05]  /*183a0*/  @P0 IMAD.MOV.U32 R23, RZ, RZ, R72 ;  /* 0x000000ffff170224 */ /* 0x000fca00078e0048 */
[----:B------:R1:W3:Y:S04]  /*183b0*/  @P0 LDG.E.U16 R9, desc[UR60][R22.64] ;  /* 0x0000003c16090981 */ /* 0x0002e8000c1e1500 */
[----:B--2---:R-:W-:Y:S04]  /*183c0*/  STL [R1+0x1f60], R148 ;  /* 0x001f609401007387 */ /* 0x004fe80000100800 */
[----:B------:R-:W2:Y:S04]  /*183d0*/  LDL R56, [R1+0xd10] ;  /* 0x000d100001387983 */ /* 0x000ea80000100800 */
[----:B------:R-:W2:Y:S01]  /*183e0*/  LDL R55, [R1+0xd14] ;  /* 0x000d140001377983 */ /* 0x000ea20000100800 */
[----:B------:R-:W-:-:S03]  /*183f0*/  PRMT R226, RZ, 0x7610, R226 ;  /* 0x00007610ffe27816 */ /* 0x000fc600000000e2 */
[----:B----4-:R-:W-:Y:S04]  /*18400*/  STL [R1+0x1f64], R149 ;  /* 0x001f649501007387 */ /* 0x010fe80000100800 */
[----:B0-----:R-:W4:Y:S04]  /*18410*/  LDL R73, [R1+0xd08] ;  /* 0x000d080001497983 */ /* 0x001f280000100800 */
[----:B------:R-:W4:Y:S01]  /*18420*/  LDL R21, [R1+0xd0c] ;  /* 0x000d0c0001157983 */ /* 0x000f220000100800 */
[----:B-1----:R-:W-:Y:S02]  /*18430*/  @P0 IMAD.MOV.U32 R22, RZ, RZ, R3 ;  /* 0x000000ffff160224 */ /* 0x002fe400078e0003 */
[----:B------:R-:W-:-:S05]  /*18440*/  @P0 IMAD.MOV.U32 R23, RZ, RZ, R24 ;  /* 0x000000ffff170224 */ /* 0x000fca00078e0018 */
[----:B------:R3:W4:Y:S01]  /*18450*/  @P0 LDG.E.U16 R226, desc[UR60][R22.64] ;  /* 0x0000003c16e20981 */ /* 0x000722000c1e1500 */
[----:B------:R-:W-:Y:S02]  /*18460*/  PRMT R225, RZ, 0x7610, R225 ;  /* 0x00007610ffe17816 */ /* 0x000fe400000000e1 */
[----:B------:R-:W-:Y:S01]  /*18470*/  ISETP.GT.AND P1, PT, R12, 0x49, PT ;  /* 0x000000490c00780c */ /* 0x000fe20003f24270 */
[----:B---3--:R-:W-:Y:S02]  /*18480*/  @P0 IMAD.MOV.U32 R22, RZ, RZ, R57 ;  /* 0x000000ffff160224 */ /* 0x008fe400078e0039 */
[----:B------:R-:W-:-:S05]  /*18490*/  @P0 IMAD.MOV.U32 R23, RZ, RZ, R61 ;  /* 0x000000ffff170224 */ /* 0x000fca00078e003d */
[----:B------:R2:W3:Y:S01]  /*184a0*/  @P0 LDG.E.U16 R225, desc[UR60][R22.64] ;  /* 0x0000003c16e10981 */ /* 0x0004e2000c1e1500 */
[----:B------:R-:W-:Y:S02]  /*184b0*/  PRMT R224, RZ, 0x7610, R224 ;  /* 0x00007610ffe07816 */ /* 0x000fe400000000e0 */
[----:B------:R-:W-:Y:S01]  /*184c0*/  PRMT R139, RZ, 0x7610, R139 ;  /* 0x00007610ff8b7816 */ /* 0x000fe2000000008b */
[----:B--2---:R-:W-:Y:S02]  /*184d0*/  @P0 IMAD.MOV.U32 R22, RZ, RZ, R55 ;  /* 0x000000ffff160224 */ /* 0x004fe400078e0037 */
[----:B------:R-:W-:-:S05]  /*184e0*/  @P0 IMAD.MOV.U32 R23, RZ, RZ, R56 ;  /* 0x000000ffff170224 */ /* 0x000fca00078e0038 */
[----:B------:R4:W2:Y:S04]  /*184f0*/  @P0 LDG.E.U16 R224, desc[UR60][R22.64] ;  /* 0x0000003c16e00981 */ /* 0x0008a8000c1e1500 */
[----:B------:R0:W-:Y:S04]  /*18500*/  STL [R1+0x1f68], R9 ;  /* 0x001f680901007387 */ /* 0x0001e80000100800 */
[----:B------:R-:W2:Y:S04]  /*18510*/  LDL R72, [R1+0xd00] ;  /* 0x000d000001487983 */ /* 0x000ea80000100800 */
[----:B------:R-:W2:Y:S04]  /*18520*/  LDL R24, [R1+0xd04] ;  /* 0x000d040001187983 */ /* 0x000ea80000100800 */
[----:B------:R-:W2:Y:S01]  /*18530*/  LDL R3, [R1+0xcfc] ;  /* 0x000cfc0001037983 */ /* 0x000ea20000100800 */
[----:B----4-:R-:W-:-:S02]  /*18540*/  @P1 IMAD.MOV.U32 R23, RZ, RZ, R73 ;  /* 0x000000ffff171224 */ /* 0x010fc400078e0049 */
[----:B------:R-:W-:-:S05]  /*18550*/  @P1 IMAD.MOV.U32 R22, RZ, RZ, R21 ;  /* 0x000000ffff161224 */ /* 0x000fca00078e0015 */
[----:B------:R1:W4:Y:S04]  /*18560*/  @P1 LDG.E.U16 R139, desc[UR60][R22.64] ;  /* 0x0000003c168b1981 */ /* 0x000328000c1e1500 */
[----:B------:R-:W-:Y:S04]  /*18570*/  STL [R1+0x1f6c], R226 ;  /* 0x001f6ce201007387 */ /* 0x000fe80000100800 */
[----:B0-----:R-:W4:Y:S04]  /*18580*/  LDL R9, [R1+0xcf8] ;  /* 0x000cf80001097983 */ /* 0x001f280000100800 */
[----:B------:R-:W4:Y:S04]  /*18590*/  LDL R57, [R1+0xcf4] ;  /* 0x000cf40001397983 */ /* 0x000f280000100800 */
[----:B------:R-:W4:Y:S04]  /*185a0*/  LDL R61, [R1+0xcf0] ;  /* 0x000cf000013d7983 */ /* 0x000f280000100800 */
[----:B---3--:R-:W-:Y:S04]  /*185b0*/  STL [R1+0x1f70], R225 ;  /* 0x001f70e101007387 */ /* 0x008fe80000100800 */
[----:B------:R-:W3:Y:S04]  /*185c0*/  LDL R56, [R1+0xce8] ;  /* 0x000ce80001387983 */ /* 0x000ee80000100800 */
[----:B------:R-:W3:Y:S01]  /*185d0*/  LDL R55, [R1+0xcec] ;  /* 0x000cec0001377983 */ /* 0x000ee20000100800 */
[----:B------:R-:W-:-:S03]  /*185e0*/  PRMT R138, RZ, 0x7610, R138 ;  /* 0x00007610ff8a7816 */ /* 0x000fc6000000008a */
[----:B--2---:R-:W-:Y:S04]  /*185f0*/  STL [R1+0x1f74], R224 ;  /* 0x001f74e001007387 */ /* 0x004fe80000100800 */
[----:B------:R-:W2:Y:S04]  /*18600*/  LDL R73, [R1+0xce0] ;  /* 0x000ce00001497983 */ /* 0x000ea80000100800 */
[----:B------:R-:W2:Y:S01]  /*18610*/  LDL R21, [R1+0xce4] ;  /* 0x000ce40001157983 */ /* 0x000ea20000100800 */
[----:B-1----:R-:W-:Y:S02]  /*18620*/  @P1 IMAD.MOV.U32 R22, RZ, RZ, R24 ;  /* 0x000000ffff161224 */ /* 0x002fe400078e0018 */
[----:B------:R-:W-:-:S05]  /*18630*/  @P1 IMAD.MOV.U32 R23, RZ, RZ, R72 ;  /* 0x000000ffff171224 */ /* 0x000fca00078e0048 */
[----:B------:R0:W2:Y:S02]  /*18640*/  @P1 LDG.E.U16 R138, desc[UR60][R22.64] ;  /* 0x0000003c168a1981 */ /* 0x0000a4000c1e1500 */
[----:B0-----:R-:W-:Y:S01]  /*18650*/  @P1 IMAD.MOV.U32 R22, RZ, RZ, R3 ;  /* 0x000000ffff161224 */ /* 0x001fe200078e0003 */
[----:B------:R-:W-:Y:S01]  /*18660*/  PRMT R221, RZ, 0x7610, R221 ;  /* 0x00007610ffdd7816 */ /* 0x000fe200000000dd */
[----:B----4-:R0:W-:Y:S04]  /*18670*/  STL [R1+0x1f78], R139 ;  /* 0x001f788b01007387 */ /* 0x0101e80000100800 */
[----:B------:R-:W4:Y:S04]  /*18680*/  LDL R72, [R1+0xcd8] ;  /* 0x000cd80001487983 */ /* 0x000f280000100800 */
[----:B------:R-:W4:Y:S04]  /*18690*/  LDL R24, [R1+0xcdc] ;  /* 0x000cdc0001187983 */ /* 0x000f280000100800 */
[----:B------:R-:W4:Y:S01]  /*186a0*/  LDL R3, [R1+0xcd4] ;  /* 0x000cd40001037983 */ /* 0x000f220000100800 */
[----:B------:R-:W-:Y:S01]  /*186b0*/  @P1 IMAD.MOV.U32 R23, RZ, RZ, R9 ;  /* 0x000000ffff171224 */ /* 0x000fe200078e0009 */
[----:B------:R-:W-:-:S02]  /*186c0*/  ISETP.GT.AND P0, PT, R12, 0x4a, PT ;  /* 0x0000004a0c00780c */ /* 0x000fc40003f04270 */
[----:B------:R-:W4:Y:S04]  /*186d0*/  LDL R9, [R1+0xcd0] ;  /* 0x000cd00001097983 */ /* 0x000f280000100800 */
[----:B------:R1:W4:Y:S01]  /*186e0*/  @P1 LDG.E.U16 R221, desc[UR60][R22.64] ;  /* 0x0000003c16dd1981 */ /* 0x000322000c1e1500 */
[----:B------:R-:W-:Y:S02]  /*186f0*/  PRMT R220, RZ, 0x7610, R220 ;  /* 0x00007610ffdc7816 */ /* 0x000fe400000000dc */
[----:B------:R-:W-:Y:S02]  /*18700*/  PRMT R119, RZ, 0x7610, R119 ;  /* 0x00007610ff777816 */ /* 0x000fe40000000077 */
[----:B------:R-:W-:Y:S02]  /*18710*/  PRMT R118, RZ, 0x7610, R118 ;  /* 0x00007610ff767816 */ /* 0x000fe40000000076 */
[----:B------:R-:W-:-:S02]  /*18720*/  PRMT R117, RZ, 0x7610, R117 ;  /* 0x00007610ff757816 */ /* 0x000fc40000000075 */
[----:B------:R-:W-:Y:S02]  /*18730*/  PRMT R129, RZ, 0x7610, R129 ;  /* 0x00007610ff817816 */ /* 0x000fe40000000081 */
[----:B------:R-:W-:Y:S02]  /*18740*/  PRMT R25, RZ, 0x7610, R25 ;  /* 0x00007610ff197816 */ /* 0x000fe40000000019 */
[----:B------:R-:W-:Y:S02]  /*18750*/  PRMT R26, RZ, 0x7610, R26 ;  /* 0x00007610ff1a7816 */ /* 0x000fe4000000001a */
[----:B------:R-:W-:Y:S02]  /*18760*/  PRMT R27, RZ, 0x7610, R27 ;  /* 0x00007610ff1b7816 */ /* 0x000fe4000000001b */
[----:B------:R-:W-:Y:S01]  /*18770*/  PRMT R28, RZ, 0x7610, R28 ;  /* 0x00007610ff1c7816 */ /* 0x000fe2000000001c */
[----:B-1----:R-:W-:Y:S01]  /*18780*/  @P1 IMAD.MOV.U32 R22, RZ, RZ, R57 ;  /* 0x000000ffff161224 */ /* 0x002fe200078e0039 */
[----:B------:R-:W-:Y:S01]  /*18790*/  PRMT R76, RZ, 0x7610, R76 ;  /* 0x00007610ff4c7816 */ /* 0x000fe2000000004c */
[----:B------:R-:W4:Y:S01]  /*187a0*/  LDL R57, [R1+0xccc] ;  /* 0x000ccc0001397983 */ /* 0x000f220000100800 */
[----:B------:R-:W-:-:S03]  /*187b0*/  @P1 IMAD.MOV.U32 R23, RZ, RZ, R61 ;  /* 0x000000ffff171224 */ /* 0x000fc600078e003d */
[----:B------:R-:W4:Y:S01]  /*187c0*/  LDL R61, [R1+0xcc8] ;  /* 0x000cc800013d7983 */ /* 0x000f220000100800 */
[----:B------:R-:W-:Y:S02]  /*187d0*/  PRMT R77, RZ, 0x7610, R77 ;  /* 0x00007610ff4d7816 */ /* 0x000fe4000000004d */
[----:B------:R-:W-:Y:S02]  /*187e0*/  PRMT R78, RZ, 0x7610, R78 ;  /* 0x00007610ff4e7816 */ /* 0x000fe4000000004e */
[----:B------:R-:W-:Y:S01]  /*187f0*/  PRMT R79, RZ, 0x7610, R79 ;  /* 0x00007610ff4f7816 */ /* 0x000fe2000000004f */
[----:B------:R3:W4:Y:S01]  /*18800*/  @P1 LDG.E.U16 R220, desc[UR60][R22.64] ;  /* 0x0000003c16dc1981 */ /* 0x000722000c1e1500 */
[----:B------:R-:W-:Y:S02]  /*18810*/  PRMT R231, RZ, 0x7610, R231 ;  /* 0x00007610ffe77816 */ /* 0x000fe400000000e7 */
[----:B------:R-:W-:Y:S02]  /*18820*/  PRMT R232, RZ, 0x7610, R232 ;  /* 0x00007610ffe87816 */ /* 0x000fe400000000e8 */
[----:B------:R-:W-:-:S02]  /*18830*/  PRMT R233, RZ, 0x7610, R233 ;  /* 0x00007610ffe97816 */ /* 0x000fc400000000e9 */
[----:B------:R-:W-:Y:S02]  /*18840*/  PRMT R234, RZ, 0x7610, R234 ;  /* 0x00007610ffea7816 */ /* 0x000fe400000000ea */
[----:B------:R-:W-:Y:S02]  /*18850*/  PRMT R214, RZ, 0x7610, R214 ;  /* 0x00007610ffd67816 */ /* 0x000fe400000000d6 */
[----:B------:R-:W-:Y:S02]  /*18860*/  PRMT R215, RZ, 0x7610, R215 ;  /* 0x00007610ffd77816 */ /* 0x000fe400000000d7 */
[----:B------:R-:W-:Y:S02]  /*18870*/  PRMT R152, RZ, 0x7610, R152 ;  /* 0x00007610ff987816 */ /* 0x000fe40000000098 */
[----:B------:R-:W-:Y:S02]  /*18880*/  PRMT R153, RZ, 0x7610, R153 ;  /* 0x00007610ff997816 */ /* 0x000fe40000000099 */
[----:B------:R-:W-:Y:S01]  /*18890*/  PRMT R150, RZ, 0x7610, R150 ;  /* 0x00007610ff967816 */ /* 0x000fe20000000096 */
[----:B---3--:R-:W-:-:S02]  /*188a0*/  @P0 IMAD.MOV.U32 R22, RZ, RZ, R55 ;  /* 0x000000ffff160224 */ /* 0x008fc400078e0037 */
[----:B------:R-:W-:Y:S01]  /*188b0*/  @P0 IMAD.MOV.U32 R23, RZ, RZ, R56 ;  /* 0x000000ffff170224 */ /* 0x000fe200078e0038 */
[----:B------:R-:W3:Y:S04]  /*188c0*/  LDL R55, [R1+0xcc4] ;  /* 0x000cc40001377983 */ /* 0x000ee80000100800 */
[----:B------:R-:W3:Y:S04]  /*188d0*/  LDL R56, [R1+0xcc0] ;  /* 0x000cc00001387983 */ /* 0x000ee80000100800 */
[----:B------:R2:W3:Y:S01]  /*188e0*/  @P0 LDG.E.U16 R119, desc[UR60][R22.64] ;  /* 0x0000003c16770981 */ /* 0x0004e2000c1e1500 */
[----:B------:R-:W-:-:S02]  /*188f0*/  PRMT R151, RZ, 0x7610, R151 ;  /* 0x00007610ff977816 */ /* 0x000fc40000000097 */
[----:B------:R-:W-:Y:S02]  /*18900*/  PRMT R88, RZ, 0x7610, R88 ;  /* 0x00007610ff587816 */ /* 0x000fe40000000058 */
[----:B------:R-:W-:Y:S02]  /*18910*/  PRMT R89, RZ, 0x7610, R89 ;  /* 0x00007610ff597816 */ /* 0x000fe40000000059 */
[----:B------:R-:W-:Y:S02]  /*18920*/  PRMT R223, RZ, 0x7610, R223 ;  /* 0x00007610ffdf7816 */ /* 0x000fe400000000df */
[----:B------:R-:W-:Y:S02]  /*18930*/  PRMT R217, RZ, 0x7610, R217 ;  /* 0x00007610ffd97816 */ /* 0x000fe400000000d9 */
[----:B------:R-:W-:Y:S02]  /*18940*/  PRMT R216, RZ, 0x7610, R216 ;  /* 0x00007610ffd87816 */ /* 0x000fe400000000d8 */
[----:B------:R-:W-:-:S02]  /*18950*/  PRMT R209, RZ, 0x7610, R209 ;  /* 0x00007610ffd17816 */ /* 0x000fc400000000d1 */
[----:B------:R-:W-:Y:S02]  /*18960*/  PRMT R219, RZ, 0x7610, R219 ;  /* 0x00007610ffdb7816 */ /* 0x000fe400000000db */
[----:B------:R-:W-:Y:S01]  /*18970*/  PRMT R218, RZ, 0x7610, R218 ;  /* 0x00007610ffda7816 */ /* 0x000fe200000000da */
[----:B--2---:R-:W-:Y:S02]  /*18980*/  @P0 IMAD.MOV.U32 R22, RZ, RZ, R21 ;  /* 0x000000ffff160224 */ /* 0x004fe400078e0015 */
[----:B------:R-:W-:Y:S01]  /*18990*/  @P0 IMAD.MOV.U32 R23, RZ, RZ, R73 ;  /* 0x000000ffff170224 */ /* 0x000fe200078e0049 */
[----:B------:R-:W2:Y:S04]  /*189a0*/  LDL R21, [R1+0xcbc] ;  /* 0x000cbc0001157983 */ /* 0x000ea80000100800 */
[----:B------:R-:W2:Y:S04]  /*189b0*/  LDL R73, [R1+0xcb8] ;  /* 0x000cb80001497983 */ /* 0x000ea80000100800 */
[----:B------:R4:W2:Y:S01]  /*189c0*/  @P0 LDG.E.U16 R118, desc[UR60][R22.64] ;  /* 0x0000003c16760981 */ /* 0x0008a2000c1e1500 */
[----:B------:R-:W-:-:S02]  /*189d0*/  ISETP.GT.AND P1, PT, R12, 0x4b, PT ;  /* 0x0000004b0c00780c */ /* 0x000fc40003f24270 */
[----:B------:R-:W-:Y:S02]  /*189e0*/  PRMT R201, RZ, 0x7610, R201 ;  /* 0x00007610ffc97816 */ /* 0x000fe400000000c9 */
[----:B------:R-:W-:Y:S02]  /*189f0*/  PRMT R200, RZ, 0x7610, R200 ;  /* 0x00007610ffc87816 */ /* 0x000fe400000000c8 */
        /* <DEDUP_REMOVED lines=165> */
[----:B------:R-:W2:Y:S01]  /*19450*/  LDL R75, [R1+0x166c] ;  /* 0x00166c00014b7983 */ /* 0x000ea20000100800 */
[----:B------:R-:W-:-:S03]  /*19460*/  PRMT R181, RZ, 0x7610, R181 ;  /* 0x00007610ffb57816 */ /* 0x000fc600000000b5 */
[----:B------:R-:W2:Y:S01]  /*19470*/  LDL R74, [R1+0x1684] ;  /* 0x00168400014a7983 */ /* 0x000ea20000100800 */
[----:B------:R-:W-:Y:S02]  /*19480*/  PRMT R180, RZ, 0x7610, R180 ;  /* 0x00007610ffb47816 */ /* 0x000fe400000000b4 */
[----:B------:R-:W-:Y:S02]  /*19490*/  PRMT R179, RZ, 0x7610, R179 ;  /* 0x00007610ffb37816 */ /* 0x000fe400000000b3 */
[----:B------:R-:W-:Y:S02]  /*194a0*/  PRMT R38, RZ, 0x7610, R38 ;  /* 0x00007610ff267816 */ /* 0x000fe40000000026 */
[----:B------:R-:W-:Y:S02]  /*194b0*/  PRMT R37, RZ, 0x7610, R37 ;  /* 0x00007610ff257816 */ /* 0x000fe40000000025 */
[----:B------:R-:W-:Y:S02]  /*194c0*/  PRMT R252, RZ, 0x7610, R252 ;  /* 0x00007610fffc7816 */ /* 0x000fe400000000fc */
[----:B------:R-:W-:-:S02]  /*194d0*/  PRMT R251, RZ, 0x7610, R251 ;  /* 0x00007610fffb7816 */ /* 0x000fc400000000fb */
[----:B------:R-:W-:Y:S01]  /*194e0*/  PRMT R250, RZ, 0x7610, R250 ;  /* 0x00007610fffa7816 */ /* 0x000fe200000000fa */
[----:B------:R-:W2:Y:S04]  /*194f0*/  LDL R148, [R1+0x16ac] ;  /* 0x0016ac0001947983 */ /* 0x000ea80000100800 */
[----:B------:R-:W2:Y:S04]  /*19500*/  LDL R147, [R1+0x16c4] ;  /* 0x0016c40001937983 */ /* 0x000ea80000100800 */
[----:B------:R-:W2:Y:S01]  /*19510*/  LDL R146, [R1+0x16d4] ;  /* 0x0016d40001927983 */ /* 0x000ea20000100800 */
[----:B------:R-:W-:-:S03]  /*19520*/  PRMT R249, RZ, 0x7610, R249 ;  /* 0x00007610fff97816 */ /* 0x000fc600000000f9 */
[----:B0-----:R-:W2:Y:S01]  /*19530*/  LDL R139, [R1+0x16d0] ;  /* 0x0016d000018b7983 */ /* 0x001ea20000100800 */
[----:B----4-:R-:W-:Y:S02]  /*19540*/  @P0 IMAD.MOV.U32 R23, RZ, RZ, R72 ;  /* 0x000000ffff170224 */ /* 0x010fe400078e0048 */
[----:B------:R-:W-:Y:S01]  /*19550*/  @P0 IMAD.MOV.U32 R22, RZ, RZ, R24 ;  /* 0x000000ffff160224 */ /* 0x000fe200078e0018 */
[----:B------:R-:W4:Y:S04]  /*19560*/  LDL R72, [R1+0xcb0] ;  /* 0x000cb00001487983 */ /* 0x000f280000100800 */
[----:B------:R-:W4:Y:S04]  /*19570*/  LDL R24, [R1+0xcb4] ;  /* 0x000cb40001187983 */ /* 0x000f280000100800 */
[----:B------:R0:W4:Y:S02]  /*19580*/  @P0 LDG.E.U16 R117, desc[UR60][R22.64] ;  /* 0x0000003c16750981 */ /* 0x000124000c1e1500 */
[----:B0-----:R-:W-:-:S02]  /*19590*/  @P0 IMAD.MOV.U32 R22, RZ, RZ, R3 ;  /* 0x000000ffff160224 */ /* 0x001fc400078e0003 */
[----:B------:R-:W4:Y:S01]  /*195a0*/  LDL R3, [R1+0xcac] ;  /* 0x000cac0001037983 */ /* 0x000f220000100800 */
[----:B------:R-:W-:-:S03]  /*195b0*/  @P0 IMAD.MOV.U32 R23, RZ, RZ, R9 ;  /* 0x000000ffff170224 */ /* 0x000fc600078e0009 */
[----:B------:R-:W4:Y:S04]  /*195c0*/  LDL R9, [R1+0xca8] ;  /* 0x000ca80001097983 */ /* 0x000f280000100800 */
[----:B------:R0:W4:Y:S02]  /*195d0*/  @P0 LDG.E.U16 R129, desc[UR60][R22.64] ;  /* 0x0000003c16810981 */ /* 0x000124000c1e1500 */
[----:B0-----:R-:W-:Y:S02]  /*195e0*/  @P1 IMAD.MOV.U32 R22, RZ, RZ, R57 ;  /* 0x000000ffff161224 */ /* 0x001fe400078e0039 */
[----:B------:R-:W4:Y:S01]  /*195f0*/  LDL R57, [R1+0xca4] ;  /* 0x000ca40001397983 */ /* 0x000f220000100800 */
[----:B------:R-:W-:-:S03]  /*19600*/  @P1 IMAD.MOV.U32 R23, RZ, RZ, R61 ;  /* 0x000000ffff171224 */ /* 0x000fc600078e003d */
[----:B------:R-:W4:Y:S04]  /*19610*/  LDL R61, [R1+0xca0] ;  /* 0x000ca000013d7983 */ /* 0x000f280000100800 */
[----:B------:R3:W4:Y:S02]  /*19620*/  @P1 LDG.E.U16 R25, desc[UR60][R22.64] ;  /* 0x0000003c16191981 */ /* 0x000724000c1e1500 */
[----:B---3--:R-:W-:Y:S02]  /*19630*/  @P1 IMAD.MOV.U32 R22, RZ, RZ, R55 ;  /* 0x000000ffff161224 */ /* 0x008fe400078e0037 */
[----:B------:R-:W-:Y:S01]  /*19640*/  @P1 IMAD.MOV.U32 R23, RZ, RZ, R56 ;  /* 0x000000ffff171224 */ /* 0x000fe200078e0038 */
[----:B------:R-:W3:Y:S04]  /*19650*/  LDL R55, [R1+0xc9c] ;  /* 0x000c9c0001377983 */ /* 0x000ee80000100800 */
[----:B------:R-:W3:Y:S01]  /*19660*/  LDL R56, [R1+0xc98] ;  /* 0x000c980001387983 */ /* 0x000ee20000100800 */
[----:B------:R-:W-:-:S03]  /*19670*/  ISETP.GT.AND P0, PT, R12, 0x4c, PT ;  /* 0x0000004c0c00780c */ /* 0x000fc60003f04270 */
[----:B------:R2:W3:Y:S02]  /*19680*/  @P1 LDG.E.U16 R26, desc[UR60][R22.64] ;  /* 0x0000003c161a1981 */ /* 0x0004e4000c1e1500 */
[----:B--2---:R-:W-:Y:S02]  /*19690*/  @P1 IMAD.MOV.U32 R22, RZ, RZ, R21 ;  /* 0x000000ffff161224 */ /* 0x004fe400078e0015 */
[----:B------:R-:W-:Y:S01]  /*196a0*/  @P1 IMAD.MOV.U32 R23, RZ, RZ, R73 ;  /* 0x000000ffff171224 */ /* 0x000fe200078e0049 */
[----:B------:R-:W2:Y:S04]  /*196b0*/  LDL R21, [R1+0xc94] ;  /* 0x000c940001157983 */ /* 0x000ea80000100800 */
[----:B------:R-:W2:Y:S04]  /*196c0*/  LDL R73, [R1+0xc90] ;  /* 0x000c900001497983 */ /* 0x000ea80000100800 */
[----:B------:R4:W2:Y:S02]  /*196d0*/  @P1 LDG.E.U16 R27, desc[UR60][R22.64] ;  /* 0x0000003c161b1981 */ /* 0x0008a4000c1e1500 */
[----:B----4-:R-:W-:-:S02]  /*196e0*/  @P1 IMAD.MOV.U32 R23, RZ, RZ, R72 ;  /* 0x000000ffff171224 */ /* 0x010fc400078e0048 */
        /* <DEDUP_REMOVED lines=13> */
[----:B------:R3:W4:Y:S01]  /*197c0*/  @P0 LDG.E.U16 R77, desc[UR60][R22.64] ;  /* 0x0000003c164d0981 */ /* 0x000722000c1e1500 */
[----:B------:R-:W-:Y:S01]  /*197d0*/  ISETP.GT.AND P1, PT, R12, 0x4d, PT ;  /* 0x0000004d0c00780c */ /* 0x000fe20003f24270 */
[----:B---3--:R-:W-:Y:S02]  /*197e0*/  @P0 IMAD.MOV.U32 R22, RZ, RZ, R55 ;  /* 0x000000ffff160224 */ /* 0x008fe400078e0037 */
[----:B------:R-:W-:Y:S01]  /*197f0*/  @P0 IMAD.MOV.U32 R23, RZ, RZ, R56 ;  /* 0x000000ffff170224 */ /* 0x000fe200078e0038 */
[----:B------:R-:W3:Y:S04]  /*19800*/  LDL R55, [R1+0xc74] ;  /* 0x000c740001377983 */ /* 0x000ee80000100800 */
[----:B------:R-:W3:Y:S04]  /*19810*/  LDL R56, [R1+0xc70] ;  /* 0x000c700001387983 */ /* 0x000ee80000100800 */
[----:B------:R2:W3:Y:S02]  /*19820*/  @P0 LDG.E.U16 R78, desc[UR60][R22.64] ;  /* 0x0000003c164e0981 */ /* 0x0004e4000c1e1500 */
[----:B--2---:R-:W-:-:S02]  /*19830*/  @P0 IMAD.MOV.U32 R22, RZ, RZ, R21 ;  /* 0x000000ffff160224 */ /* 0x004fc400078e0015 */
        /* <DEDUP_REMOVED lines=17> */
[----:B------:R-:W4:Y:S01]  /*19950*/  LDL R61, [R1+0xc50] ;  /* 0x000c5000013d7983 */ /* 0x000f220000100800 */
[----:B------:R-:W-:-:S03]  /*19960*/  ISETP.GT.AND P0, PT, R12, 0x4e, PT ;  /* 0x0000004e0c00780c */ /* 0x000fc60003f04270 */
[----:B------:R3:W4:Y:S02]  /*19970*/  @P1 LDG.E.U16 R233, desc[UR60][R22.64] ;  /* 0x0000003c16e91981 */ /* 0x000724000c1e1500 */
        /* <DEDUP_REMOVED lines=22> */
[----:B------:R-:W-:Y:S01]  /*19ae0*/  ISETP.GT.AND P1, PT, R12, 0x4f, PT ;  /* 0x0000004f0c00780c */ /* 0x000fe20003f24270 */
[----:B------:R-:W-:-:S02]  /*19af0*/  @P0 IMAD.MOV.U32 R23, RZ, RZ, R61 ;  /* 0x000000ffff170224 */ /* 0x000fc400078e003d */
[----:B------:R-:W4:Y:S04]  /*19b00*/  LDL R61, [R1+0xc28] ;  /* 0x000c2800013d7983 */ /* 0x000f280000100800 */
[----:B------:R3:W4:Y:S06]  /*19b10*/  @P0 LDG.E.U16 R153, desc[UR60][R22.64] ;  /* 0x0000003c16990981 */ /* 0x00072c000c1e1500 */
[----:B---3--:R-:W-:-:S02]  /*19b20*/  @P1 IMAD.MOV.U32 R22, RZ, RZ, R55 ;  /* 0x000000ffff161224 */ /* 0x008fc400078e0037 */
        /* <DEDUP_REMOVED lines=8> */
[----:B------:R4:W2:Y:S01]  /*19bb0*/  @P1 LDG.E.U16 R151, desc[UR60][R22.64] ;  /* 0x0000003c16971981 */ /* 0x0008a2000c1e1500 */
[----:B------:R-:W-:Y:S01]  /*19bc0*/  ISETP.GT.AND P0, PT, R12, 0x50, PT ;  /* 0x000000500c00780c */ /* 0x000fe20003f04270 */
        /* <DEDUP_REMOVED lines=438> */
[----:B------:R-:W3:Y:S04]  /*1b730*/  LDL R56, [R1+0x978] ;  /* 0x0009780001387983 */ /* 0x000ee80000100800 */
[----:B------:R2:W3:Y:S01]  /*1b740*/  @P0 LDG.E.U16 R48, desc[UR60][R22.64] ;  /* 0x0000003c16300981 */ /* 0x0004e2000c1e1500 */
[----:B------:R-:W-:Y:S01]  /*1b750*/  ISETP.GT.AND P1, PT, R12, 0x65, PT ;  /* 0x000000650c00780c */ /* 0x000fe20003f24270 */
        /* <DEDUP_REMOVED lines=358> */
[----:B------:R-:W-:Y:S01]  /*1cdc0*/  @P1 IMAD.MOV.U32 R23, RZ, RZ, R61 ;  /* 0x000000ffff171224 */ /* 0x000fe200078e003d */
[----:B------:R-:W-:-:S02]  /*1cdd0*/  ISETP.GT.AND P0, PT, R12, 0x76, PT ;  /* 0x000000760c00780c */ /* 0x000fc40003f04270 */
        /* <DEDUP_REMOVED lines=137> */
[----:B------:R0:W3:Y:S01]  /*1d670*/  @P0 LDG.E.U16 R38, desc[UR60][R22.64] ;  /* 0x0000003c16260981 */ /* 0x0000e2000c1e1500 */
[----:B------:R-:W-:Y:S01]  /*1d680*/  ISETP.GT.AND P1, PT, R12, 0x7d, PT ;  /* 0x0000007d0c00780c */ /* 0x000fe20003f24270 */
[----:B0-----:R-:W-:-:S02]  /*1d690*/  @P0 IMAD.MOV.U32 R23, RZ, RZ, R75 ;  /* 0x000000ffff170224 */ /* 0x001fc400078e004b */
[----:B--2---:R-:W-:Y:S01]  /*1d6a0*/  @P0 IMAD.MOV.U32 R22, RZ, RZ, R21 ;  /* 0x000000ffff160224 */ /* 0x004fe200078e0015 */
[----:B------:R-:W2:Y:S04]  /*1d6b0*/  LDL R75, [R1+0x16dc] ;  /* 0x0016dc00014b7983 */ /* 0x000ea80000100800 */
[----:B------:R-:W2:Y:S04]  /*1d6c0*/  LDL R21, [R1+0x16bc] ;  /* 0x0016bc0001157983 */ /* 0x000ea80000100800 */
[----:B------:R0:W2:Y:S02]  /*1d6d0*/  @P0 LDG.E.U16 R37, desc[UR60][R22.64] ;  /* 0x0000003c16250981 */ /* 0x0000a4000c1e1500 */
[----:B0-----:R-:W-:Y:S01]  /*1d6e0*/  @P0 IMAD.MOV.U32 R23, RZ, RZ, R74 ;  /* 0x000000ffff170224 */ /* 0x001fe200078e004a */
[----:B------:R-:W-:Y:S01]  /*1d6f0*/  PRMT R248, RZ, 0x7610, R248 ;  /* 0x00007610fff87816 */ /* 0x000fe200000000f8 */
[----:B------:R-:W2:Y:S01]  /*1d700*/  LDL R74, [R1+0x16d8] ;  /* 0x0016d800014a7983 */ /* 0x000ea20000100800 */
[----:B----4-:R-:W-:-:S03]  /*1d710*/  @P0 IMAD.MOV.U32 R22, RZ, RZ, R24 ;  /* 0x000000ffff160224 */ /* 0x010fc600078e0018 */
[----:B------:R-:W4:Y:S04]  /*1d720*/  LDL R24, [R1+0x16b0] ;  /* 0x0016b00001187983 */ /* 0x000f280000100800 */
[----:B------:R0:W4:Y:S02]  /*1d730*/  @P0 LDG.E.U16 R252, desc[UR60][R22.64] ;  /* 0x0000003c16fc0981 */ /* 0x000124000c1e1500 */
[----:B0-----:R-:W-:Y:S02]  /*1d740*/  @P0 IMAD.MOV.U32 R22, RZ, RZ, R3 ;  /* 0x000000ffff160224 */ /* 0x001fe400078e0003 */
[----:B------:R-:W-:Y:S01]  /*1d750*/  @P0 IMAD.MOV.U32 R23, RZ, RZ, R73 ;  /* 0x000000ffff170224 */ /* 0x000fe200078e0049 */
[----:B------:R-:W4:Y:S04]  /*1d760*/  LDL R3, [R1+0x16c0] ;  /* 0x0016c00001037983 */ /* 0x000f280000100800 */
[----:B------:R-:W4:Y:S04]  /*1d770*/  LDL R73, [R1+0x16e0] ;  /* 0x0016e00001497983 */ /* 0x000f280000100800 */
[----:B------:R0:W4:Y:S02]  /*1d780*/  @P0 LDG.E.U16 R251, desc[UR60][R22.64] ;  /* 0x0000003c16fb0981 */ /* 0x000124000c1e1500 */
[----:B0-----:R-:W-:-:S02]  /*1d790*/  @P1 IMAD.MOV.U32 R22, RZ, RZ, R9 ;  /* 0x000000ffff161224 */ /* 0x001fc400078e0009 */
[----:B------:R-:W4:Y:S01]  /*1d7a0*/  LDL R9, [R1+0x16b8] ;  /* 0x0016b80001097983 */ /* 0x000f220000100800 */
[----:B------:R-:W-:-:S05]  /*1d7b0*/  @P1 IMAD.MOV.U32 R23, RZ, RZ, R72 ;  /* 0x000000ffff171224 */ /* 0x000fca00078e0048 */
[----:B------:R0:W4:Y:S02]  /*1d7c0*/  @P1 LDG.E.U16 R250, desc[UR60][R22.64] ;  /* 0x0000003c16fa1981 */ /* 0x000124000c1e1500 */
[----:B0-----:R-:W-:Y:S02]  /*1d7d0*/  @P1 IMAD.MOV.U32 R22, RZ, RZ, R57 ;  /* 0x000000ffff161224 */ /* 0x001fe400078e0039 */
[----:B------:R-:W4:Y:S01]  /*1d7e0*/  LDL R57, [R1+0x16c8] ;  /* 0x0016c80001397983 */ /* 0x000f220000100800 */
[----:B------:R-:W-:Y:S01]  /*1d7f0*/  @P1 IMAD.MOV.U32 R23, RZ, RZ, R61 ;  /* 0x000000ffff171224 */ /* 0x000fe200078e003d */
[----:B------:R-:W-:-:S04]  /*1d800*/  ISETP.GT.AND P0, PT, R12, 0x7e, PT ;  /* 0x0000007e0c00780c */ /* 0x000fc80003f04270 */
[----:B------:R3:W4:Y:S01]  /*1d810*/  @P1 LDG.E.U16 R249, desc[UR60][R22.64] ;  /* 0x0000003c16f91981 */ /* 0x000722000c1e1500 */
[----:B------:R-:W-:Y:S01]  /*1d820*/  PRMT R13, RZ, 0x7610, R13 ;  /* 0x00007610ff0d7816 */ /* 0x000fe2000000000d */
[----:B---3--:R-:W-:Y:S02]  /*1d830*/  @P1 IMAD.MOV.U32 R22, RZ, RZ, R55 ;  /* 0x000000ffff161224 */ /* 0x008fe400078e0037 */
[----:B------:R-:W-:Y:S01]  /*1d840*/  @P1 IMAD.MOV.U32 R23, RZ, RZ, R56 ;  /* 0x000000ffff171224 */ /* 0x000fe200078e0038 */
[----:B------:R-:W3:Y:S04]  /*1d850*/  LDL.LU R55, [R1+0x520] ;  /* 0x0005200001377983 */ /* 0x000ee80000300800 */
[----:B------:R2:W3:Y:S02]  /*1d860*/  @P1 LDG.E.U16 R248, desc[UR60][R22.64] ;  /* 0x0000003c16f81981 */ /* 0x0004e4000c1e1500 */
[----:B--2---:R-:W-:Y:S01]  /*1d870*/  @P1 IMAD.MOV.U32 R22, RZ, RZ, R21 ;  /* 0x000000ffff161224 */ /* 0x004fe200078e0015 */
[----:B------:R-:W-:Y:S01]  /*1d880*/  PRMT R174, RZ, 0x7610, R174 ;  /* 0x00007610ffae7816 */ /* 0x000fe200000000ae */
[----:B----4-:R-:W-:-:S02]  /*1d890*/  @P1 IMAD.MOV.U32 R23, RZ, RZ, R24 ;  /* 0x000000ffff171224 */ /* 0x010fc400078e0018 */
[----:B------:R-:W2:Y:S04]  /*1d8a0*/  LDL.LU R24, [R1+0x51c] ;  /* 0x00051c0001187983 */ /* 0x000ea80000300800 */
[----:B------:R-:W4:Y:S04]  /*1d8b0*/  LDL.LU R21, [R1+0x518] ;  /* 0x0005180001157983 */ /* 0x000f280000300800 */
[----:B------:R-:W3:Y:S04]  /*1d8c0*/  LDL R72, [R1+0x16e8] ;  /* 0x0016e80001487983 */ /* 0x000ee80000100800 */
[----:B------:R0:W4:Y:S04]  /*1d8d0*/  @P1 LDG.E.U16 R13, desc[UR60][R22.64] ;  /* 0x0000003c160d1981 */ /* 0x000128000c1e1500 */
[----:B------:R-:W2:Y:S04]  /*1d8e0*/  LDL R61, [R1+0x16e4] ;  /* 0x0016e400013d7983 */ /* 0x000ea80000100800 */
[----:B------:R-:W4:Y:S01]  /*1d8f0*/  LDL R56, [R1+0x1730] ;  /* 0x0017300001387983 */ /* 0x000f220000100800 */
[----:B0-----:R-:W-:-:S03]  /*1d900*/  @P0 IMAD.MOV.U32 R23, RZ, RZ, R9 ;  /* 0x000000ffff170224 */ /* 0x001fc600078e0009 */
[----:B------:R-:W2:Y:S01]  /*1d910*/  LDL R9, [R1+0x16f8] ;  /* 0x0016f80001097983 */ /* 0x000ea20000100800 */
[----:B------:R-:W-:-:S03]  /*1d920*/  @P0 IMAD.MOV.U32 R22, RZ, RZ, R3 ;  /* 0x000000ffff160224 */ /* 0x000fc600078e0003 */
[----:B------:R-:W4:Y:S04]  /*1d930*/  LDL.LU R3, [R1+0x514] ;  /* 0x0005140001037983 */ /* 0x000f280000300800 */
[----:B------:R0:W4:Y:S02]  /*1d940*/  @P0 LDG.E.U16 R174, desc[UR60][R22.64] ;  /* 0x0000003c16ae0981 */ /* 0x000124000c1e1500 */
[----:B0-----:R-:W-:Y:S02]  /*1d950*/  @P0 IMAD.MOV.U32 R22, RZ, RZ, R57 ;  /* 0x000000ffff160224 */ /* 0x001fe400078e0039 */
[----:B------:R-:W4:Y:S01]  /*1d960*/  LDL R57, [R1+0x16f4] ;  /* 0x0016f40001397983 */ /* 0x000f220000100800 */
[----:B------:R-:W-:Y:S01]  /*1d970*/  PRMT R175, RZ, 0x7610, R175 ;  /* 0x00007610ffaf7816 */ /* 0x000fe200000000af */
[----:B------:R-:W-:Y:S01]  /*1d980*/  @P0 IMAD.MOV.U32 R23, RZ, RZ, R148 ;  /* 0x000000ffff170224 */ /* 0x000fe200078e0094 */
[----:B------:R-:W-:-:S02]  /*1d990*/  PRMT R176, RZ, 0x7610, R176 ;  /* 0x00007610ffb07816 */ /* 0x000fc400000000b0 */
[----:B------:R-:W-:Y:S02]  /*1d9a0*/  ISETP.GT.AND P1, PT, R12, 0x7f, PT ;  /* 0x0000007f0c00780c */ /* 0x000fe40003f24270 */
[----:B------:R0:W4:Y:S01]  /*1d9b0*/  @P0 LDG.E.U16 R175, desc[UR60][R22.64] ;  /* 0x0000003c16af0981 */ /* 0x000122000c1e1500 */
[----:B------:R-:W-:Y:S01]  /*1d9c0*/  PRMT R177, RZ, 0x7610, R177 ;  /* 0x00007610ffb17816 */ /* 0x000fe200000000b1 */
[----:B0-----:R-:W-:Y:S02]  /*1d9d0*/  @P0 IMAD.MOV.U32 R22, RZ, RZ, R146 ;  /* 0x000000ffff160224 */ /* 0x001fe400078e0092 */
[----:B------:R-:W-:-:S05]  /*1d9e0*/  @P0 IMAD.MOV.U32 R23, RZ, RZ, R147 ;  /* 0x000000ffff170224 */ /* 0x000fca00078e0093 */
        /* <DEDUP_REMOVED lines=8> */
[----:B------:R0:W4:Y:S02]  /*1da70*/  @P1 LDG.E.U16 R110, desc[UR60][R22.64] ;  /* 0x0000003c166e1981 */ /* 0x000124000c1e1500 */
[----:B0-----:R-:W-:Y:S01]  /*1da80*/  @P1 IMAD.MOV.U32 R23, RZ, RZ, R2 ;  /* 0x000000ffff171224 */ /* 0x001fe200078e0002 */
[----:B------:R-:W-:Y:S02]  /*1da90*/  PRMT R112, RZ, 0x7610, R112 ;  /* 0x00007610ff707816 */ /* 0x000fe40000000070 */
[----:B------:R-:W-:Y:S01]  /*1daa0*/  PRMT R113, RZ, 0x7610, R113 ;  /* 0x00007610ff717816 */ /* 0x000fe20000000071 */
[----:B------:R0:W-:Y:S04]  /*1dab0*/  STL [R1+0x17f0], R2 ;  /* 0x0017f00201007387 */ /* 0x0001e80000100800 */
[----:B------:R-:W4:Y:S04]  /*1dac0*/  LDL.LU R139, [R1+0x4a0] ;  /* 0x0004a000018b7983 */ /* 0x000f280000300800 */
[----:B0-----:R-:W4:Y:S04]  /*1dad0*/  LDL.LU R2, [R1+0x49c] ;  /* 0x00049c0001027983 */ /* 0x001f280000300800 */
[----:B------:R-:W4:Y:S04]  /*1dae0*/  LDL.LU R224, [R1+0x498] ;  /* 0x0004980001e07983 */ /* 0x000f280000300800 */
[----:B------:R-:W4:Y:S04]  /*1daf0*/  LDL.LU R225, [R1+0x494] ;  /* 0x0004940001e17983 */ /* 0x000f280000300800 */
[----:B------:R-:W4:Y:S01]  /*1db00*/  LDL.LU R226, [R1+0x414] ;  /* 0x0004140001e27983 */ /* 0x000f220000300800 */
[----:B---3--:R-:W-:-:S05]  /*1db10*/  @P1 IMAD.MOV.U32 R22, RZ, RZ, R72 ;  /* 0x000000ffff161224 */ /* 0x008fca00078e0048 */
[----:B------:R2:W3:Y:S02]  /*1db20*/  @P1 LDG.E.U16 R111, desc[UR60][R22.64] ;  /* 0x0000003c166f1981 */ /* 0x0004e4000c1e1500 */
[----:B--2---:R-:W-:Y:S02]  /*1db30*/  @P1 IMAD.MOV.U32 R22, RZ, RZ, R9 ;  /* 0x000000ffff161224 */ /* 0x004fe400078e0009 */
[----:B------:R-:W0:Y:S01]  /*1db40*/  S2R R9, SR_TID.X ;  /* 0x0000000000097919 */ /* 0x000e220000002100 */
[----:B------:R-:W-:-:S05]  /*1db50*/  @P1 IMAD.MOV.U32 R23, RZ, RZ, R61 ;  /* 0x000000ffff171224 */ /* 0x000fca00078e003d */
[----:B------:R4:W2:Y:S02]  /*1db60*/  @P1 LDG.E.U16 R112, desc[UR60][R22.64] ;  /* 0x0000003c16701981 */ /* 0x0008a4000c1e1500 */
[----:B----4-:R-:W-:Y:S02]  /*1db70*/  @P1 IMAD.MOV.U32 R22, RZ, RZ, R56 ;  /* 0x000000ffff161224 */ /* 0x010fe400078e0038 */
[----:B------:R-:W-:-:S05]  /*1db80*/  @P1 IMAD.MOV.U32 R23, RZ, RZ, R57 ;  /* 0x000000ffff171224 */ /* 0x000fca00078e0039 */
[----:B------:R-:W4:Y:S01]  /*1db90*/  @P1 LDG.E.U16 R113, desc[UR60][R22.64] ;  /* 0x0000003c16711981 */ /* 0x000f22000c1e1500 */
[----:B------:R-:W-:Y:S01]  /*1dba0*/  BAR.SYNC.DEFER_BLOCKING 0x0 ;  /* 0x0000000000007b1d */ /* 0x000fe20000010000 */
[----:B0-----:R-:W-:-:S04]  /*1dbb0*/  LOP3.LUT R9, R9, 0x7f, RZ, 0xc0, !PT ;  /* 0x0000007f09097812 */ /* 0x001fc800078ec0ff */
[----:B------:R-:W-:Y:S02]  /*1dbc0*/  ISETP.GE.AND P0, PT, R9, R12, PT ;  /* 0x0000000c0900720c */ /* 0x000fe40003f06270 */
[----:B------:R-:W3:Y:S04]  /*1dbd0*/  LDL.LU R9, [R1+0x410] ;  /* 0x0004100001097983 */ /* 0x000ee80000300800 */
[----:B------:R-:W2:Y:S04]  /*1dbe0*/  LDL.LU R149, [R1+0x40c] ;  /* 0x00040c0001957983 */ /* 0x000ea80000300800 */
[----:B------:R-:W4:Y:S04]  /*1dbf0*/  LDL.LU R148, [R1+0x408] ;  /* 0x0004080001947983 */ /* 0x000f280000300800 */
        /* <DEDUP_REMOVED lines=16> */
[----:B------:R0:W-:Y:S04]  /*1dd00*/  STS.U16 [R10], R55 ;  /* 0x000000370a007388 */ /* 0x0001e80000000400 */
[----:B------:R-:W4:Y:S04]  /*1dd10*/  LDL.LU R56, [R1+0x15c] ;  /* 0x00015c0001387983 */ /* 0x000f280000300800 */
[----:B------:R1:W-:Y:S04]  /*1dd20*/  STS.U16 [R10+0x8000], R24 ;  /* 0x008000180a007388 */ /* 0x0003e80000000400 */
[----:B------:R1:W-:Y:S04]  /*1dd30*/  STS.U16 [R10+0x10000], R21 ;  /* 0x010000150a007388 */ /* 0x0003e80000000400 */
[----:B------:R1:W-:Y:S04]  /*1dd40*/  STS.U16 [R10+0x18000], R3 ;  /* 0x018000030a007388 */ /* 0x0003e80000000400 */
[----:B0-----:R-:W4:Y:S04]  /*1dd50*/  LDL.LU R55, [R1+0x158] ;  /* 0x0001580001377983 */ /* 0x001f280000300800 */
[----:B-1----:R-:W4:Y:S04]  /*1dd60*/  LDL.LU R24, [R1+0x154] ;  /* 0x0001540001187983 */ /* 0x002f280000300800 */
[----:B------:R-:W4:Y:S04]  /*1dd70*/  LDL.LU R21, [R1+0x150] ;  /* 0x0001500001157983 */ /* 0x000f280000300800 */
[----:B------:R-:W4:Y:S04]  /*1dd80*/  LDL.LU R3, [R1+0xdc] ;  /* 0x0000dc0001037983 */ /* 0x000f280000300800 */
[----:B------:R-:W4:Y:S04]  /*1dd90*/  LDL.LU R12, [R1+0xd8] ;  /* 0x0000d800010c7983 */ /* 0x000f280000300800 */
[----:B------:R0:W-:Y:S04]  /*1dda0*/  STS.U16 [R10+0x400], R139 ;  /* 0x0004008b0a007388 */ /* 0x0001e80000000400 */
[----:B------:R1:W-:Y:S04]  /*1ddb0*/  STS.U16 [R10+0x8400], R2 ;  /* 0x008400020a007388 */ /* 0x0003e80000000400 */
[----:B0-----:R-:W4:Y:S04]  /*1ddc0*/  LDL.LU R139, [R1+0x1f78] ;  /* 0x001f7800018b7983 */ /* 0x001f280000300800 */
[----:B------:R0:W-:Y:S04]  /*1ddd0*/  STS.U16 [R10+0x10400], R224 ;  /* 0x010400e00a007388 */ /* 0x0001e80000000400 */
[----:B------:R0:W-:Y:S04]  /*1dde0*/  STS.U16 [R10+0x18400], R225 ;  /* 0x018400e10a007388 */ /* 0x0001e80000000400 */
[----:B------:R0:W-:Y:S04]  /*1ddf0*/  STS.U16 [R10+0x800], R226 ;  /* 0x000800e20a007388 */ /* 0x0001e80000000400 */
[----:B-1----:R-:W4:Y:S04]  /*1de00*/  LDL.LU R2, [R1+0xd0] ;  /* 0x0000d00001027983 */ /* 0x002f280000300800 */
[----:B0-----:R-:W4:Y:S04]  /*1de10*/  LDL.LU R224, [R1+0x1f74] ;  /* 0x001f740001e07983 */ /* 0x001f280000300800 */
[----:B------:R-:W4:Y:S04]  /*1de20*/  LDL.LU R225, [R1+0x1f70] ;  /* 0x001f700001e17983 */ /* 0x000f280000300800 */
[----:B------:R-:W4:Y:S04]  /*1de30*/  LDL.LU R226, [R1+0x1f6c] ;  /* 0x001f6c0001e27983 */ /* 0x000f280000300800 */
[----:B---3--:R0:W-:Y:S04]  /*1de40*/  STS.U16 [R10+0x8800], R9 ;  /* 0x008800090a007388 */ /* 0x0081e80000000400 */
[----:B--2---:R1:W-:Y:S04]  /*1de50*/  STS.U16 [R10+0x10800], R149 ;  /* 0x010800950a007388 */ /* 0x0043e80000000400 */
[----:B----4-:R2:W-:Y:S04]  /*1de60*/  STS.U16 [R10+0x18800], R148 ;  /* 0x018800940a007388 */ /* 0x0105e80000000400 */
[----:B------:R3:W-:Y:S04]  /*1de70*/  STS.U16 [R10+0xc00], R147 ;  /* 0x000c00930a007388 */ /* 0x0007e80000000400 */
[----:B------:R4:W-:Y:S04]  /*1de80*/  STS.U16 [R10+0x8c00], R146 ;  /* 0x008c00920a007388 */ /* 0x0009e80000000400 */
[----:B------:R4:W-:Y:S04]  /*1de90*/  STS.U16 [R10+0x10c00], R213 ;  /* 0x010c00d50a007388 */ /* 0x0009e80000000400 */
[----:B0-----:R-:W4:Y:S04]  /*1dea0*/  LDL.LU R9, [R1+0x1f68] ;  /* 0x001f680001097983 */ /* 0x001f280000300800 */
[----:B-1----:R-:W4:Y:S04]  /*1deb0*/  LDL.LU R149, [R1+0x1f64] ;  /* 0x001f640001957983 */ /* 0x002f280000300800 */
[----:B--2---:R-:W2:Y:S04]  /*1dec0*/  LDL.LU R148, [R1+0x1f60] ;  /* 0x001f600001947983 */ /* 0x004ea80000300800 */
[----:B---3--:R-:W3:Y:S04]  /*1ded0*/  LDL.LU R147, [R1+0x1f5c] ;  /* 0x001f5c0001937983 */ /* 0x008ee80000300800 */
[----:B----4-:R-:W4:Y:S04]  /*1dee0*/  LDL.LU R146, [R1+0x1f58] ;  /* 0x001f580001927983 */ /* 0x010f280000300800 */
[----:B------:R-:W2:Y:S04]  /*1def0*/  LDL.LU R213, [R1+0x1f54] ;  /* 0x001f540001d57983 */ /* 0x000ea80000300800 */
[----:B------:R0:W-:Y:S04]  /*1df00*/  STS.U16 [R10+0x18c00], R212 ;  /* 0x018c00d40a007388 */ /* 0x0001e80000000400 */
[----:B------:R1:W-:Y:S04]  /*1df10*/  STS.U16 [R10+0x1000], R211 ;  /* 0x001000d30a007388 */ /* 0x0003e80000000400 */
[----:B------:R1:W-:Y:S04]  /*1df20*/  STS.U16 [R10+0x9000], R210 ;  /* 0x009000d20a007388 */ /* 0x0003e80000000400 */
[----:B------:R1:W-:Y:S04]  /*1df30*/  STS.U16 [R10+0x11000], R230 ;  /* 0x011000e60a007388 */ /* 0x0003e80000000400 */
[----:B------:R1:W-:Y:S04]  /*1df40*/  STS.U16 [R10+0x19000], R229 ;  /* 0x019000e50a007388 */ /* 0x0003e80000000400 */
[----:B------:R1:W-:Y:S04]  /*1df50*/  STS.U16 [R10+0x1400], R228 ;  /* 0x001400e40a007388 */ /* 0x0003e80000000400 */
[----:B0-----:R-:W3:Y:S04]  /*1df60*/  LDL.LU R212, [R1+0x1f50] ;  /* 0x001f500001d47983 */ /* 0x001ee80000300800 */
[----:B-1----:R-:W4:Y:S04]  /*1df70*/  LDL.LU R211, [R1+0x1f4c] ;  /* 0x001f4c0001d37983 */ /* 0x002f280000300800 */
[----:B------:R-:W2:Y:S04]  /*1df80*/  LDL.LU R210, [R1+0x1f48] ;  /* 0x001f480001d27983 */ /* 0x000ea80000300800 */
[----:B------:R-:W3:Y:S04]  /*1df90*/  LDL.LU R230, [R1+0x1f44] ;  /* 0x001f440001e67983 */ /* 0x000ee80000300800 */
[----:B------:R-:W4:Y:S04]  /*1dfa0*/  LDL.LU R229, [R1+0x1f40] ;  /* 0x001f400001e57983 */ /* 0x000f280000300800 */
        /* <DEDUP_REMOVED lines=25> */
[----:B------:R-:W-:Y:S04]  /*1e140*/  STS.U16 [R10+0x13c00], R11 ;  /* 0x013c000b0a007388 */ /* 0x000fe80000000400 */
[----:B------:R-:W-:Y:S04]  /*1e150*/  STS.U16 [R10+0x1bc00], R0 ;  /* 0x01bc00000a007388 */ /* 0x000fe80000000400 */
[----:B------:R-:W-:Y:S04]  /*1e160*/  STS.U16 [R10+0x3400], R140 ;  /* 0x0034008c0a007388 */ /* 0x000fe80000000400 */
[----:B------:R-:W-:Y:S04]  /*1e170*/  STS.U16 [R10+0x1b000], R141 ;  /* 0x01b0008d0a007388 */ /* 0x000fe80000000400 */
[----:B------:R-:W-:Y:S04]  /*1e180*/  STS.U16 [R10+0xa800], R217 ;  /* 0x00a800d90a007388 */ /* 0x000fe80000000400 */
[----:B------:R-:W-:Y:S04]  /*1e190*/  STS.U16 [R10+0x12800], R216 ;  /* 0x012800d80a007388 */ /* 0x000fe80000000400 */
[----:B------:R-:W-:Y:S04]  /*1e1a0*/  STS.U16 [R10+0x2400], R9 ;  /* 0x002400090a007388 */ /* 0x000fe80000000400 */
[----:B--2---:R0:W-:Y:S04]  /*1e1b0*/  STS.U16 [R10+0x12000], R3 ;  /* 0x012000030a007388 */ /* 0x0041e80000000400 */
[----:B0-----:R-:W2:Y:S04]  /*1e1c0*/  LDL.LU R3, [R1+0x510] ;  /* 0x0005100001037983 */ /* 0x001ea80000300800 */
[----:B------:R-:W2:Y:S04]  /*1e1d0*/  LDL.LU R9, [R1+0x1f08] ;  /* 0x001f080001097983 */ /* 0x000ea80000300800 */
[----:B------:R-:W-:Y:S04]  /*1e1e0*/  STL [R1+0x1758], R10 ;  /* 0x0017580a01007387 */ /* 0x000fe80000100800 */
[----:B------:R-:W3:Y:S04]  /*1e1f0*/  LDL.LU R11, [R1+0x50c] ;  /* 0x00050c00010b7983 */ /* 0x000ee80000300800 */
[----:B------:R-:W4:Y:S04]  /*1e200*/  LDL.LU R0, [R1+0x508] ;  /* 0x0005080001007983 */ /* 0x000f280000300800 */
[----:B------:R-:W4:Y:S04]  /*1e210*/  LDL.LU R140, [R1+0x504] ;  /* 0x00050400018c7983 */ /* 0x000f280000300800 */
[----:B------:R-:W4:Y:S04]  /*1e220*/  LDL.LU R141, [R1+0x490] ;  /* 0x00049000018d7983 */ /* 0x000f280000300800 */
[----:B------:R-:W4:Y:S04]  /*1e230*/  LDL.LU R217, [R1+0x48c] ;  /* 0x00048c0001d97983 */ /* 0x000f280000300800 */
[----:B------:R-:W4:Y:S04]  /*1e240*/  LDL.LU R216, [R1+0x488] ;  /* 0x0004880001d87983 */ /* 0x000f280000300800 */
[----:B------:R0:W-:Y:S04]  /*1e250*/  STS.U16 [R10+0x1ac00], R145 ;  /* 0x01ac00910a007388 */ /* 0x0001e80000000400 */
[----:B------:R1:W-:Y:S04]  /*1e260*/  STS.U16 [R10+0x3000], R144 ;  /* 0x003000900a007388 */ /* 0x0003e80000000400 */
[----:B------:R1:W-:Y:S04]  /*1e270*/  STS.U16 [R10+0xb000], R143 ;  /* 0x00b0008f0a007388 */ /* 0x0003e80000000400 */
        /* <DEDUP_REMOVED lines=9> */
[----:B------:R-:W4:Y:S04]  /*1e310*/  LDL.LU R208, [R1+0x374] ;  /* 0x0003740001d07983 */ /* 0x000f280000300800 */
        /* <DEDUP_REMOVED lines=25> */
[----:B------:R-:W-:Y:S04]  /*1e4b0*/  STS.U16 [R10+0xa000], R12 ;  /* 0x00a0000c0a007388 */ /* 0x000fe80000000400 */
[----:B------:R-:W-:Y:S04]  /*1e4c0*/  STS.U16 [R10+0x1a000], R2 ;  /* 0x01a000020a007388 */ /* 0x000fe80000000400 */
[----:B------:R1:W-:Y:S04]  /*1e4d0*/  STS.U16 [R10+0xbc00], R58 ;  /* 0x00bc003a0a007388 */ /* 0x0003e80000000400 */
[----:B0-----:R-:W4:Y:S04]  /*1e4e0*/  LDL.LU R124, [R1+0x1c8] ;  /* 0x0001c800017c7983 */ /* 0x001f280000300800 */
[----:B-1----:R-:W4:Y:S04]  /*1e4f0*/  LDL.LU R125, [R1+0x1c4] ;  /* 0x0001c400017d7983 */ /* 0x002f280000300800 */
[----:B------:R-:W4:Y:S04]  /*1e500*/  LDL.LU R58, [R1+0x1c0] ;  /* 0x0001c000013a7983 */ /* 0x000f280000300800 */
[----:B--2---:R0:W-:Y:S04]  /*1e510*/  STS.U16 [R9+0x80], R3 ;  /* 0x0000800309007388 */ /* 0x0041e80000000400 */
[----:B---3--:R1:W-:Y:S04]  /*1e520*/  STS.U16 [R9+0x8080], R11 ;  /* 0x0080800b09007388 */ /* 0x0083e80000000400 */
[----:B----4-:R2:W-:Y:S04]  /*1e530*/  STS.U16 [R9+0x10080], R0 ;  /* 0x0100800009007388 */ /* 0x0105e80000000400 */
[----:B------:R3:W-:Y:S04]  /*1e540*/  STS.U16 [R9+0x18080], R140 ;  /* 0x0180808c09007388 */ /* 0x0007e80000000400 */
[----:B------:R4:W-:Y:S04]  /*1e550*/  STS.U16 [R9+0x480], R141 ;  /* 0x0004808d09007388 */ /* 0x0009e80000000400 */
[----:B0-----:R-:W4:Y:S04]  /*1e560*/  LDL.LU R3, [R1+0x14c] ;  /* 0x00014c0001037983 */ /* 0x001f280000300800 */
[----:B------:R-:W4:Y:S04]  /*1e570*/  LDL.LU R10, [R1+0x148] ;  /* 0x00014800010a7983 */ /* 0x000f280000300800 */
[----:B------:R-:W4:Y:S04]  /*1e580*/  LDL.LU R12, [R1+0x144] ;  /* 0x00014400010c7983 */ /* 0x000f280000300800 */
[----:B------:R-:W4:Y:S04]  /*1e590*/  LDL.LU R2, [R1+0x140] ;  /* 0x0001400001027983 */ /* 0x000f280000300800 */
[----:B-1----:R-:W4:Y:S04]  /*1e5a0*/  LDL.LU R11, [R1+0x1f04] ;  /* 0x001f0400010b7983 */ /* 0x002f280000300800 */
[----:B--2---:R-:W2:Y:S04]  /*1e5b0*/  LDL.LU R0, [R1+0x1f00] ;  /* 0x001f000001007983 */ /* 0x004ea80000300800 */
[----:B---3--:R-:W3:Y:S04]  /*1e5c0*/  LDL.LU R140, [R1+0x1efc] ;  /* 0x001efc00018c7983 */ /* 0x008ee80000300800 */
[----:B----4-:R-:W4:Y:S04]  /*1e5d0*/  LDL.LU R141, [R1+0x1ef8] ;  /* 0x001ef800018d7983 */ /* 0x010f280000300800 */
[----:B------:R0:W-:Y:S04]  /*1e5e0*/  STS.U16 [R9+0x8480], R217 ;  /* 0x008480d909007388 */ /* 0x0001e80000000400 */
[----:B------:R1:W-:Y:S04]  /*1e5f0*/  STS.U16 [R9+0x10480], R216 ;  /* 0x010480d809007388 */ /* 0x0003e80000000400 */
[----:B0-----:R-:W2:Y:S04]  /*1e600*/  LDL.LU R217, [R1+0x1ef4] ;  /* 0x001ef40001d97983 */ /* 0x001ea80000300800 */
[----:B-1----:R-:W2:Y:S04]  /*1e610*/  LDL.LU R216, [R1+0x1ef0] ;  /* 0x001ef00001d87983 */ /* 0x002ea80000300800 */
[----:B------:R0:W-:Y:S04]  /*1e620*/  STS.U16 [R9+0x18480], R145 ;  /* 0x0184809109007388 */ /* 0x0001e80000000400 */
[----:B------:R1:W-:Y:S04]  /*1e630*/  STS.U16 [R9+0x880], R144 ;  /* 0x0008809009007388 */ /* 0x0003e80000000400 */
[----:B------:R1:W-:Y:S04]  /*1e640*/  STS.U16 [R9+0x8880], R143 ;  /* 0x0088808f09007388 */ /* 0x0003e80000000400 */
[----:B------:R1:W-:Y:S04]  /*1e650*/  STS.U16 [R9+0x10880], R142 ;  /* 0x0108808e09007388 */ /* 0x0003e80000000400 */
[----:B------:R1:W-:Y:S04]  /*1e660*/  STS.U16 [R9+0x18880], R209 ;  /* 0x018880d109007388 */ /* 0x0003e80000000400 */
[----:B------:R1:W-:Y:S04]  /*1e670*/  STS.U16 [R9+0xc80], R208 ;  /* 0x000c80d009007388 */ /* 0x0003e80000000400 */
[----:B0-----:R-:W2:Y:S04]  /*1e680*/  LDL.LU R145, [R1+0x1eec] ;  /* 0x001eec0001917983 */ /* 0x001ea80000300800 */
[----:B-1----:R-:W2:Y:S04]  /*1e690*/  LDL.LU R144, [R1+0x1ee8] ;  /* 0x001ee80001907983 */ /* 0x002ea80000300800 */
[----:B------:R-:W2:Y:S04]  /*1e6a0*/  LDL.LU R143, [R1+0x1ee4] ;  /* 0x001ee400018f7983 */ /* 0x000ea80000300800 */
[----:B------:R-:W2:Y:S04]  /*1e6b0*/  LDL.LU R142, [R1+0x1ee0] ;  /* 0x001ee000018e7983 */ /* 0x000ea80000300800 */
[----:B------:R-:W2:Y:S04]  /*1e6c0*/  LDL.LU R209, [R1+0x1edc] ;  /* 0x001edc0001d17983 */ /* 0x000ea80000300800 */
[----:B------:R-:W2:Y:S04]  /*1e6d0*/  LDL.LU R208, [R1+0x1ed8] ;  /* 0x001ed80001d07983 */ /* 0x000ea80000300800 */
        /* <DEDUP_REMOVED lines=27> */
[----:B------:R-:W-:Y:S04]  /*1e890*/  STS.U16 [R9+0x2480], R139 ;  /* 0x0024808b09007388 */ /* 0x000fe80000000400 */
[----:B0-----:R-:W2:Y:S04]  /*1e8a0*/  LDL.LU R124, [R1+0x1ea4] ;  /* 0x001ea400017c7983 */ /* 0x001ea80000300800 */
[----:B-1----:R-:W2:Y:S04]  /*1e8b0*/  LDL.LU R125, [R1+0x1ea0] ;  /* 0x001ea000017d7983 */ /* 0x002ea80000300800 */
        /* <DEDUP_REMOVED lines=28> */
[----:B------:R0:W-:Y:S04]  /*1ea80*/  STS.U16 [R9+0x1c80], R3 ;  /* 0x001c800309007388 */ /* 0x0001e80000000400 */
[----:B---3--:R-:W-:Y:S04]  /*1ea90*/  STS.U16 [R9+0x1a080], R140 ;  /* 0x01a0808c09007388 */ /* 0x008fe80000000400 */
[----:B----4-:R-:W-:Y:S04]  /*1eaa0*/  STS.U16 [R9+0x12080], R141 ;  /* 0x0120808d09007388 */ /* 0x010fe80000000400 */
[----:B0-----:R-:W3:Y:S04]  /*1eab0*/  LDL.LU R3, [R1+0x1e98] ;  /* 0x001e980001037983 */ /* 0x001ee80000300800 */
[----:B--2---:R-:W-:Y:S04]  /*1eac0*/  STS.U16 [R9+0xa080], R217 ;  /* 0x00a080d909007388 */ /* 0x004fe80000000400 */
[----:B------:R0:W-:Y:S04]  /*1ead0*/  STS.U16 [R9+0x2080], R216 ;  /* 0x002080d809007388 */ /* 0x0001e80000000400 */
[----:B0-----:R-:W2:Y:S04]  /*1eae0*/  LDL.LU R216, [R1+0x1e94] ;  /* 0x001e940001d87983 */ /* 0x001ea80000300800 */
[----:B------:R-:W4:Y:S04]  /*1eaf0*/  LDL.LU R217, [R1+0x1e90] ;  /* 0x001e900001d97983 */ /* 0x000f280000300800 */
[----:B------:R-:W3:Y:S04]  /*1eb00*/  LDL.LU R141, [R1+0x1e8c] ;  /* 0x001e8c00018d7983 */ /* 0x000ee80000300800 */
[----:B------:R-:W3:Y:S04]  /*1eb10*/  LDL.LU R140, [R1+0x1e88] ;  /* 0x001e8800018c7983 */ /* 0x000ee80000300800 */
[----:B------:R-:W3:Y:S04]  /*1eb20*/  LDL.LU R139, [R1+0x1e84] ;  /* 0x001e8400018b7983 */ /* 0x000ee80000300800 */
[----:B------:R-:W3:Y:S04]  /*1eb30*/  LDL.LU R138, [R1+0x1e80] ;  /* 0x001e8000018a7983 */ /* 0x000ee80000300800 */
[----:B------:R-:W2:Y:S04]  /*1eb40*/  LDL.LU R221, [R1+0x500] ;  /* 0x0005000001dd7983 */ /* 0x000ea80000300800 */
[----:B------:R-:W4:Y:S04]  /*1eb50*/  LDL.LU R220, [R1+0x4fc] ;  /* 0x0004fc0001dc7983 */ /* 0x000f280000300800 */
[----:B------:R-:W3:Y:S04]  /*1eb60*/  LDL.LU R219, [R1+0x4f8] ;  /* 0x0004f80001db7983 */ /* 0x000ee80000300800 */
        /* <DEDUP_REMOVED lines=16> */
[----:B------:R0:W-:Y:S04]  /*1ec70*/  STS.U16 [R9+0x9c80], R10 ;  /* 0x009c800a09007388 */ /* 0x0001e80000000400 */
[----:B------:R-:W3:Y:S04]  /*1ec80*/  LDL.LU R201, [R1+0x2c8] ;  /* 0x0002c80001c97983 */ /* 0x000ee80000300800 */
[----:B------:R1:W-:Y:S04]  /*1ec90*/  STS.U16 [R9+0x11c80], R12 ;  /* 0x011c800c09007388 */ /* 0x0003e80000000400 */
[----:B------:R1:W-:Y:S04]  /*1eca0*/  STS.U16 [R9+0x19c80], R2 ;  /* 0x019c800209007388 */ /* 0x0003e80000000400 */
[----:B0-----:R-:W3:Y:S04]  /*1ecb0*/  LDL.LU R10, [R1+0x23c] ;  /* 0x00023c00010a7983 */ /* 0x001ee80000300800 */
[----:B-1----:R-:W3:Y:S04]  /*1ecc0*/  LDL.LU R12, [R1+0x238] ;  /* 0x00023800010c7983 */ /* 0x002ee80000300800 */
[----:B------:R-:W3:Y:S04]  /*1ecd0*/  LDL.LU R2, [R1+0x234] ;  /* 0x0002340001027983 */ /* 0x000ee80000300800 */
[----:B------:R-:W3:Y:S04]  /*1ece0*/  LDL.LU R205, [R1+0x1e7c] ;  /* 0x001e7c0001cd7983 */ /* 0x000ee80000300800 */
[----:B------:R-:W3:Y:S04]  /*1ecf0*/  LDL.LU R204, [R1+0x1e78] ;  /* 0x001e780001cc7983 */ /* 0x000ee80000300800 */
[----:B------:R-:W3:Y:S04]  /*1ed00*/  LDL.LU R203, [R1+0x1e74] ;  /* 0x001e740001cb7983 */ /* 0x000ee80000300800 */
[----:B------:R-:W3:Y:S04]  /*1ed10*/  LDL.LU R202, [R1+0x1e70] ;  /* 0x001e700001ca7983 */ /* 0x000ee80000300800 */
[----:B------:R-:W3:Y:S04]  /*1ed20*/  LDL.LU R222, [R1+0x1e6c] ;  /* 0x001e6c0001de7983 */ /* 0x000ee80000300800 */
[----:B------:R-:W2:Y:S04]  /*1ed30*/  LDL.LU R8, [R1+0x1e68] ;  /* 0x001e680001087983 */ /* 0x000ea80000300800 */
[----:B------:R0:W-:Y:S04]  /*1ed40*/  STL [R1+0x175c], R9 ;  /* 0x00175c0901007387 */ /* 0x0001e80000100800 */
[----:B0-----:R-:W3:Y:S04]  /*1ed50*/  LDL.LU R9, [R1+0x240] ;  /* 0x0002400001097983 */ /* 0x001ee80000300800 */
[----:B--2---:R0:W-:Y:S04]  /*1ed60*/  STS.U16 [R8+0x100], R221 ;  /* 0x000100dd08007388 */ /* 0x0041e80000000400 */
[----:B----4-:R1:W-:Y:S04]  /*1ed70*/  STS.U16 [R8+0x8100], R220 ;  /* 0x008100dc08007388 */ /* 0x0103e80000000400 */
[----:B---3--:R2:W-:Y:S04]  /*1ed80*/  STS.U16 [R8+0x10100], R219 ;  /* 0x010100db08007388 */ /* 0x0085e80000000400 */
        /* <DEDUP_REMOVED lines=24> */
[----:B0-----:R-:W3:Y:S04]  /*1ef10*/  LDL.LU R198, [R1+0x1e34] ;  /* 0x001e340001c67983 */ /* 0x001ee80000300800 */
[----:B-1----:R-:W4:Y:S04]  /*1ef20*/  LDL.LU R199, [R1+0x1e30] ;  /* 0x001e300001c77983 */ /* 0x002f280000300800 */
        /* <DEDUP_REMOVED lines=51> */
[----:B--2---:R-:W-:Y:S04]  /*1f260*/  STS.U16 [R8+0x19900], R218 ;  /* 0x019900da08007388 */ /* 0x004fe80000000400 */
[----:B---3--:R-:W-:Y:S04]  /*1f270*/  STS.U16 [R8+0x11900], R198 ;  /* 0x011900c608007388 */ /* 0x008fe80000000400 */
[----:B----4-:R0:W-:Y:S04]  /*1f280*/  STS.U16 [R8+0x1900], R200 ;  /* 0x001900c808007388 */ /* 0x0101e80000000400 */
[----:B------:R1:W-:Y:S04]  /*1f290*/  STS.U16 [R8+0x9900], R199 ;  /* 0x009900c708007388 */ /* 0x0003e80000000400 */
[----:B0-----:R-:W2:Y:S04]  /*1f2a0*/  LDL.LU R200, [R1+0x1e14] ;  /* 0x001e140001c87983 */ /* 0x001ea80000300800 */
[----:B-1----:R-:W3:Y:S04]  /*1f2b0*/  LDL.LU R199, [R1+0x1e10] ;  /* 0x001e100001c77983 */ /* 0x002ee80000300800 */
[----:B------:R-:W4:Y:S04]  /*1f2c0*/  LDL.LU R198, [R1+0x1e0c] ;  /* 0x001e0c0001c67983 */ /* 0x000f280000300800 */
[----:B------:R-:W2:Y:S04]  /*1f2d0*/  LDL.LU R218, [R1+0x1e08] ;  /* 0x001e080001da7983 */ /* 0x000ea80000300800 */
[----:B------:R-:W3:Y:S04]  /*1f2e0*/  LDL.LU R217, [R1+0x1e04] ;  /* 0x001e040001d97983 */ /* 0x000ee80000300800 */
        /* <DEDUP_REMOVED lines=38> */
[----:B------:R-:W2:Y:S04]  /*1f550*/  LDL.LU R7, [R1+0x1da4] ;  /* 0x001da40001077983 */ /* 0x000ea80000300800 */
[----:B------:R0:W-:Y:S04]  /*1f560*/  STL [R1+0x1760], R8 ;  /* 0x0017600801007387 */ /* 0x0001e80000100800 */
[----:B0-----:R-:W4:Y:S04]  /*1f570*/  LDL.LU R8, [R1+0x3d8] ;  /* 0x0003d80001087983 */ /* 0x001f280000300800 */
[----:B--2---:R0:W-:Y:S04]  /*1f580*/  STS.U16 [R7+0x180], R19 ;  /* 0x0001801307007388 */ /* 0x0041e80000000400 */
[----:B---3--:R1:W-:Y:S04]  /*1f590*/  STS.U16 [R7+0x8180], R18 ;  /* 0x0081801207007388 */ /* 0x0083e80000000400 */
        /* <DEDUP_REMOVED lines=11> */
[----:B0-----:R-:W4:Y:S04]  /*1f650*/  LDL.LU R51, [R1+0x1d88] ;  /* 0x001d880001337983 */ /* 0x001f280000300800 */
        /* <DEDUP_REMOVED lines=53> */
[----:B---3--:R-:W-:Y:S04]  /*1f9b0*/  STS.U16 [R7+0x19180], R54 ;  /* 0x0191803607007388 */ /* 0x008fe80000000400 */
[----:B--2---:R-:W-:Y:S04]  /*1f9c0*/  STS.U16 [R7+0x9180], R52 ;  /* 0x0091803407007388 */ /* 0x004fe80000000400 */
[----:B----4-:R-:W-:Y:S04]  /*1f9d0*/  STS.U16 [R7+0x11180], R53 ;  /* 0x0111803507007388 */ /* 0x010fe80000000400 */
[----:B------:R0:W-:Y:S04]  /*1f9e0*/  STS.U16 [R7+0x1180], R51 ;  /* 0x0011803307007388 */ /* 0x0001e80000000400 */
[----:B0-----:R-:W2:Y:S04]  /*1f9f0*/  LDL.LU R51, [R1+0x1d74] ;  /* 0x001d740001337983 */ /* 0x001ea80000300800 */
[----:B------:R-:W3:Y:S04]  /*1fa00*/  LDL.LU R52, [R1+0x1d70] ;  /* 0x001d700001347983 */ /* 0x000ee80000300800 */
[----:B------:R-:W4:Y:S04]  /*1fa10*/  LDL.LU R53, [R1+0x1d6c] ;  /* 0x001d6c0001357983 */ /* 0x000f280000300800 */
        /* <DEDUP_REMOVED lines=26> */
[----:B------:R-:W3:Y:S04]  /*1fbc0*/  LDL.LU R34, [R1+0x1d10] ;  /* 0x001d100001227983 */ /* 0x000ee80000300800 */
[----:B------:R-:W4:Y:S04]  /*1fbd0*/  LDL.LU R33, [R1+0x1d0c] ;  /* 0x001d0c0001217983 */ /* 0x000f280000300800 */
[----:B------:R-:W2:Y:S04]  /*1fbe0*/  LDL.LU R191, [R1+0x1d08] ;  /* 0x001d080001bf7983 */ /* 0x000ea80000300800 */
        /* <DEDUP_REMOVED lines=12> */
[----:B------:R-:W4:Y:S04]  /*1fcb0*/  LDL.LU R192, [R1+0x1cd4] ;  /* 0x001cd40001c07983 */ /* 0x000f280000300800 */
[----:B------:R-:W2:Y:S04]  /*1fcc0*/  LDL.LU R193, [R1+0x1cd0] ;  /* 0x001cd00001c17983 */ /* 0x000ea80000300800 */
[----:B------:R-:W2:Y:S04]  /*1fcd0*/  LDL.LU R6, [R1+0x1ccc] ;  /* 0x001ccc0001067983 */ /* 0x000ea80000300800 */
[----:B------:R-:W3:Y:S04]  /*1fce0*/  LDL.LU R194, [R1+0x1cc8] ;  /* 0x001cc80001c27983 */ /* 0x000ee80000300800 */
[----:B------:R-:W4:Y:S04]  /*1fcf0*/  LDL.LU R178, [R1+0x1cc4] ;  /* 0x001cc40001b27983 */ /* 0x000f280000300800 */
[----:B------:R0:W-:Y:S04]  /*1fd00*/  STS.U16 [R7+0xbd80], R181 ;  /* 0x00bd80b507007388 */ /* 0x0001e80000000400 */
[----:B------:R1:W-:Y:S04]  /*1fd10*/  STS.U16 [R7+0x13d80], R180 ;  /* 0x013d80b407007388 */ /* 0x0003e80000000400 */
[----:B------:R1:W-:Y:S04]  /*1fd20*/  STS.U16 [R7+0x1bd80], R179 ;  /* 0x01bd80b307007388 */ /* 0x0003e80000000400 */
[----:B------:R-:W-:Y:S04]  /*1fd30*/  STS.U16 [R7+0x18980], R8 ;  /* 0x0189800807007388 */ /* 0x000fe80000000400 */
[----:B0-----:R-:W3:Y:S04]  /*1fd40*/  LDL.LU R181, [R1+0x1cc0] ;  /* 0x001cc00001b57983 */ /* 0x001ee80000300800 */
[----:B-1----:R-:W3:Y:S04]  /*1fd50*/  LDL.LU R180, [R1+0x1cbc] ;  /* 0x001cbc0001b47983 */ /* 0x002ee80000300800 */
[----:B------:R-:W3:Y:S04]  /*1fd60*/  LDL.LU R179, [R1+0x1cb8] ;  /* 0x001cb80001b37983 */ /* 0x000ee80000300800 */
[----:B------:R-:W-:Y:S04]  /*1fd70*/  STL [R1+0x1764], R7 ;  /* 0x0017640701007387 */ /* 0x000fe80000100800 */
[----:B--2---:R-:W-:Y:S04]  /*1fd80*/  STS.U16 [R6+0x10600], R193 ;  /* 0x010600c106007388 */ /* 0x004fe80000000400 */
[----:B----4-:R0:W-:Y:S04]  /*1fd90*/  STS.U16 [R6+0x600], R178 ;  /* 0x000600b206007388 */ /* 0x0101e80000000400 */
[----:B---3--:R1:W-:Y:S04]  /*1fda0*/  STS.U16 [R6+0x8600], R194 ;  /* 0x008600c206007388 */ /* 0x0083e80000000400 */
[----:B------:R2:W-:Y:S04]  /*1fdb0*/  STS.U16 [R6+0x18600], R192 ;  /* 0x018600c006007388 */ /* 0x0005e80000000400 */
[----:B------:R3:W-:Y:S04]  /*1fdc0*/  STS.U16 [R6+0xa00], R191 ;  /* 0x000a00bf06007388 */ /* 0x0007e80000000400 */
[----:B------:R4:W-:Y:S04]  /*1fdd0*/  STS.U16 [R6+0x8a00], R33 ;  /* 0x008a002106007388 */ /* 0x0009e80000000400 */
[----:B------:R4:W-:Y:S04]  /*1fde0*/  STS.U16 [R6+0x10a00], R34 ;  /* 0x010a002206007388 */ /* 0x0009e80000000400 */
[----:B0-----:R-:W4:Y:S04]  /*1fdf0*/  LDL.LU R178, [R1+0x1cb4] ;  /* 0x001cb40001b27983 */ /* 0x001f280000300800 */
[----:B-1----:R-:W4:Y:S04]  /*1fe00*/  LDL.LU R194, [R1+0x1cb0] ;  /* 0x001cb00001c27983 */ /* 0x002f280000300800 */
[----:B------:R-:W4:Y:S04]  /*1fe10*/  LDL.LU R193, [R1+0x1cac] ;  /* 0x001cac0001c17983 */ /* 0x000f280000300800 */
        /* <DEDUP_REMOVED lines=86> */
[----:B---3--:R-:W3:Y:S04]  /*20380*/  LDL.LU R46, [R1+0x1bf8] ;  /* 0x001bf800012e7983 */ /* 0x008ee80000300800 */
[----:B------:R-:W3:Y:S04]  /*20390*/  LDL.LU R45, [R1+0x1bf4] ;  /* 0x001bf400012d7983 */ /* 0x000ee80000300800 */
[----:B------:R0:W-:Y:S04]  /*203a0*/  STS.U16 [R6+0xb600], R44 ;  /* 0x00b6002c06007388 */ /* 0x0001e80000000400 */
[----:B------:R1:W-:Y:S04]  /*203b0*/  STS.U16 [R6+0x13600], R43 ;  /* 0x0136002b06007388 */ /* 0x0003e80000000400 */
[----:B------:R4:W-:Y:S04]  /*203c0*/  STS.U16 [R6+0x1b600], R42 ;  /* 0x01b6002a06007388 */ /* 0x0009e80000000400 */
[----:B------:R4:W-:Y:S04]  /*203d0*/  STS.U16 [R6+0x3a00], R41 ;  /* 0x003a002906007388 */ /* 0x0009e80000000400 */
[----:B------:R4:W-:Y:S04]  /*203e0*/  STS.U16 [R6+0xba00], R5 ;  /* 0x00ba000506007388 */ /* 0x0009e80000000400 */
[----:B0-----:R-:W3:Y:S04]  /*203f0*/  LDL.LU R44, [R1+0x1bf0] ;  /* 0x001bf000012c7983 */ /* 0x001ee80000300800 */
[----:B-1----:R-:W3:Y:S04]  /*20400*/  LDL.LU R43, [R1+0x1bec] ;  /* 0x001bec00012b7983 */ /* 0x002ee80000300800 */
[----:B----4-:R-:W4:Y:S04]  /*20410*/  LDL.LU R42, [R1+0x1be8] ;  /* 0x001be800012a7983 */ /* 0x010f280000300800 */
[----:B------:R-:W3:Y:S04]  /*20420*/  LDL.LU R41, [R1+0x1be4] ;  /* 0x001be40001297983 */ /* 0x000ee80000300800 */
[----:B------:R-:W2:Y:S04]  /*20430*/  LDL.LU R5, [R1+0x1be0] ;  /* 0x001be00001057983 */ /* 0x000ea80000300800 */
[----:B------:R0:W-:Y:S04]  /*20440*/  STS.U16 [R6+0x13a00], R40 ;  /* 0x013a002806007388 */ /* 0x0001e80000000400 */
[----:B------:R1:W-:Y:S04]  /*20450*/  STS.U16 [R6+0x1ba00], R39 ;  /* 0x01ba002706007388 */ /* 0x0003e80000000400 */
[----:B------:R1:W-:Y:S04]  /*20460*/  STS.U16 [R6+0x3e00], R38 ;  /* 0x003e002606007388 */ /* 0x0003e80000000400 */
[----:B------:R1:W-:Y:S04]  /*20470*/  STS.U16 [R6+0xbe00], R37 ;  /* 0x00be002506007388 */ /* 0x0003e80000000400 */
[----:B------:R-:W-:Y:S04]  /*20480*/  STS.U16 [R6+0x200], R9 ;  /* 0x0002000906007388 */ /* 0x000fe80000000400 */
[----:B------:R-:W-:Y:S04]  /*20490*/  STS.U16 [R6+0x8200], R10 ;  /* 0x0082000a06007388 */ /* 0x000fe80000000400 */
[----:B------:R-:W-:Y:S04]  /*204a0*/  STS.U16 [R6+0x10200], R12 ;  /* 0x0102000c06007388 */ /* 0x000fe80000000400 */
[----:B------:R-:W-:Y:S04]  /*204b0*/  STS.U16 [R6+0x18200], R2 ;  /* 0x0182000206007388 */ /* 0x000fe80000000400 */
[----:B0-----:R-:W4:Y:S04]  /*204c0*/  LDL.LU R40, [R1+0x1bdc] ;  /* 0x001bdc0001287983 */ /* 0x001f280000300800 */
[----:B-1----:R-:W3:Y:S04]  /*204d0*/  LDL.LU R39, [R1+0x1bd8] ;  /* 0x001bd80001277983 */ /* 0x002ee80000300800 */
[----:B------:R-:W-:Y:S04]  /*204e0*/  STS.U16 [R6+0x13e00], R252 ;  /* 0x013e00fc06007388 */ /* 0x000fe80000000400 */
[----:B------:R-:W4:Y:S04]  /*204f0*/  LDL.LU R38, [R1+0x1bd4] ;  /* 0x001bd40001267983 */ /* 0x000f280000300800 */
[----:B------:R-:W3:Y:S04]  /*20500*/  LDL.LU R37, [R1+0x1bd0] ;  /* 0x001bd00001257983 */ /* 0x000ee80000300800 */
[----:B------:R-:W-:Y:S04]  /*20510*/  STS.U16 [R6+0x1be00], R251 ;  /* 0x01be00fb06007388 */ /* 0x000fe80000000400 */
[----:B------:R-:W-:Y:S04]  /*20520*/  STL [R1+0x1768], R6 ;  /* 0x0017680601007387 */ /* 0x000fe80000100800 */
[----:B--2---:R0:W-:Y:S04]  /*20530*/  STS.U16 [R5+0x280], R36 ;  /* 0x0002802405007388 */ /* 0x0041e80000000400 */
[----:B------:R1:W-:Y:S04]  /*20540*/  STS.U16 [R5+0x8280], R35 ;  /* 0x0082802305007388 */ /* 0x0003e80000000400 */
[----:B------:R2:W-:Y:S04]  /*20550*/  STS.U16 [R5+0x10280], R34 ;  /* 0x0102802205007388 */ /* 0x0005e80000000400 */
[----:B------:R2:W-:Y:S04]  /*20560*/  STS.U16 [R5+0x18280], R33 ;  /* 0x0182802105007388 */ /* 0x0005e80000000400 */
[----:B------:R2:W-:Y:S04]  /*20570*/  STS.U16 [R5+0x680], R32 ;  /* 0x0006802005007388 */ /* 0x0005e80000000400 */
[----:B------:R2:W-:Y:S04]  /*20580*/  STS.U16 [R5+0x8680], R31 ;  /* 0x0086801f05007388 */ /* 0x0005e80000000400 */
[----:B0-----:R-:W4:Y:S04]  /*20590*/  LDL.LU R36, [R1+0x1bcc] ;  /* 0x001bcc0001247983 */ /* 0x001f280000300800 */
[----:B-1----:R-:W3:Y:S04]  /*205a0*/  LDL.LU R35, [R1+0x1bc8] ;  /* 0x001bc80001237983 */ /* 0x002ee80000300800 */
[----:B--2---:R-:W2:Y:S04]  /*205b0*/  LDL.LU R34, [R1+0x1bc4] ;  /* 0x001bc40001227983 */ /* 0x004ea80000300800 */
[----:B------:R-:W4:Y:S04]  /*205c0*/  LDL.LU R33, [R1+0x1bc0] ;  /* 0x001bc00001217983 */ /* 0x000f280000300800 */
[----:B------:R-:W3:Y:S04]  /*205d0*/  LDL.LU R32, [R1+0x1bbc] ;  /* 0x001bbc0001207983 */ /* 0x000ee80000300800 */
[----:B------:R-:W2:Y:S04]  /*205e0*/  LDL.LU R31, [R1+0x1bb8] ;  /* 0x001bb800011f7983 */ /* 0x000ea80000300800 */
[----:B------:R0:W-:Y:S04]  /*205f0*/  STS.U16 [R5+0x10680], R30 ;  /* 0x0106801e05007388 */ /* 0x0001e80000000400 */
[----:B------:R1:W-:Y:S04]  /*20600*/  STS.U16 [R5+0x18680], R29 ;  /* 0x0186801d05007388 */ /* 0x0003e80000000400 */
[----:B------:R1:W-:Y:S04]  /*20610*/  STS.U16 [R5+0xa80], R28 ;  /* 0x000a801c05007388 */ /* 0x0003e80000000400 */
[----:B------:R1:W-:Y:S04]  /*20620*/  STS.U16 [R5+0x8a80], R27 ;  /* 0x008a801b05007388 */ /* 0x0003e80000000400 */
[----:B------:R1:W-:Y:S04]  /*20630*/  STS.U16 [R5+0x10a80], R26 ;  /* 0x010a801a05007388 */ /* 0x0003e80000000400 */
[----:B------:R1:W-:Y:S04]  /*20640*/  STS.U16 [R5+0x18a80], R25 ;  /* 0x018a801905007388 */ /* 0x0003e80000000400 */
[----:B0-----:R-:W4:Y:S04]  /*20650*/  LDL.LU R30, [R1+0x1bb4] ;  /* 0x001bb400011e7983 */ /* 0x001f280000300800 */
[----:B-1----:R-:W3:Y:S04]  /*20660*/  LDL.LU R29, [R1+0x1bb0] ;  /* 0x001bb000011d7983 */ /* 0x002ee80000300800 */
[----:B------:R-:W2:Y:S04]  /*20670*/  LDL.LU R28, [R1+0x1bac] ;  /* 0x001bac00011c7983 */ /* 0x000ea80000300800 */
        /* <DEDUP_REMOVED lines=17> */
[----:B0-----:R-:W4:Y:S04]  /*20790*/  LDL.LU R114, [R1+0x1b84] ;  /* 0x001b840001727983 */ /* 0x001f280000300800 */
[----:B-1----:R-:W3:Y:S04]  /*207a0*/  LDL.LU R4, [R1+0x1b80] ;  /* 0x001b800001047983 */ /* 0x002ee80000300800 */
        /* <DEDUP_REMOVED lines=80> */
[----:B0-----:R-:W2:Y:S04]  /*20cb0*/  LDL.LU R187, [R1+0x1aec] ;  /* 0x001aec0001bb7983 */ /* 0x001ea80000300800 */
[----:B-1----:R-:W2:Y:S04]  /*20cc0*/  LDL.LU R188, [R1+0x1ae8] ;  /* 0x001ae80001bc7983 */ /* 0x002ea80000300800 */
[----:B----4-:R-:W4:Y:S04]  /*20cd0*/  LDL.LU R189, [R1+0x1ae4] ;  /* 0x001ae40001bd7983 */ /* 0x010f280000300800 */
[----:B---3--:R-:W4:Y:S04]  /*20ce0*/  LDL.LU R190, [R1+0x1ae0] ;  /* 0x001ae00001be7983 */ /* 0x008f280000300800 */
[----:B------:R-:W-:Y:S04]  /*20cf0*/  STL [R1+0x176c], R5 ;  /* 0x00176c0501007387 */ /* 0x000fe80000100800 */
[----:B------:R0:W-:Y:S04]  /*20d00*/  STS.U16 [R4+0x300], R191 ;  /* 0x000300bf04007388 */ /* 0x0001e80000000400 */
[----:B------:R1:W-:Y:S04]  /*20d10*/  STS.U16 [R4+0x8300], R192 ;  /* 0x008300c004007388 */ /* 0x0003e80000000400 */
[----:B------:R3:W-:Y:S04]  /*20d20*/  STS.U16 [R4+0x10300], R193 ;  /* 0x010300c104007388 */ /* 0x0007e80000000400 */
[----:B------:R3:W-:Y:S04]  /*20d30*/  STS.U16 [R4+0x18300], R194 ;  /* 0x018300c204007388 */ /* 0x0007e80000000400 */
[----:B0-----:R-:W4:Y:S04]  /*20d40*/  LDL.LU R191, [R1+0x1adc] ;  /* 0x001adc0001bf7983 */ /* 0x001f280000300800 */
[----:B-1----:R-:W4:Y:S04]  /*20d50*/  LDL.LU R192, [R1+0x1ad8] ;  /* 0x001ad80001c07983 */ /* 0x002f280000300800 */
[----:B---3--:R-:W4:Y:S04]  /*20d60*/  LDL.LU R193, [R1+0x1ad4] ;  /* 0x001ad40001c17983 */ /* 0x008f280000300800 */
[----:B------:R-:W4:Y:S04]  /*20d70*/  LDL.LU R194, [R1+0x1ad0] ;  /* 0x001ad00001c27983 */ /* 0x000f280000300800 */
[----:B------:R-:W3:Y:S04]  /*20d80*/  LDL.LU R10, [R1+0x550] ;  /* 0x00055000010a7983 */ /* 0x000ee80000300800 */
[----:B------:R-:W4:Y:S04]  /*20d90*/  LDL R12, [R1+0x554] ;  /* 0x00055400010c7983 */ /* 0x000f280000100800 */
[----:B------:R0:W-:Y:S04]  /*20da0*/  STS.U16 [R4+0x18700], R62 ;  /* 0x0187003e04007388 */ /* 0x0001e80000000400 */
[----:B------:R-:W4:Y:S04]  /*20db0*/  LDL.LU R2, [R1+0x172c] ;  /* 0x00172c0001027983 */ /* 0x000f280000300800 */
[----:B------:R-:W-:Y:S04]  /*20dc0*/  STS.U16 [R4+0xb00], R61 ;  /* 0x000b003d04007388 */ /* 0x000fe80000000400 */
[----:B------:R1:W-:Y:S04]  /*20dd0*/  STS.U16 [R4+0x10f00], R52 ;  /* 0x010f003404007388 */ /* 0x0003e80000000400 */
[----:B0-----:R-:W4:Y:S04]  /*20de0*/  LDL R62, [R1+0x1728] ;  /* 0x00172800013e7983 */ /* 0x001f280000100800 */
[----:B-1----:R-:W4:Y:S04]  /*20df0*/  LDL R52, [R1+0x70c] ;  /* 0x00070c0001347983 */ /* 0x002f280000100800 */
[----:B------:R-:W4:Y:S04]  /*20e00*/  LDL R61, [R1+0x708] ;  /* 0x00070800013d7983 */ /* 0x000f280000100800 */
[----:B------:R0:W-:Y:S04]  /*20e10*/  STS.U16 [R4+0x18f00], R51 ;  /* 0x018f003304007388 */ /* 0x0001e80000000400 */
[----:B0-----:R-:W4:Y:S04]  /*20e20*/  LDL R51, [R1+0x6cc] ;  /* 0x0006cc0001337983 */ /* 0x001f280000100800 */
[----:B------:R0:W-:Y:S04]  /*20e30*/  STS.U16 [R4+0x8b00], R57 ;  /* 0x008b003904007388 */ /* 0x0001e80000000400 */
[----:B------:R1:W-:Y:S01]  /*20e40*/  STS.U16 [R4+0xf00], R54 ;  /* 0x000f003604007388 */ /* 0x0003e20000000400 */
[----:B------:R-:W-:-:S03]  /*20e50*/  PRMT R49, RZ, 0x7610, R49 ;  /* 0x00007610ff317816 */ /* 0x000fc60000000031 */
[----:B------:R1:W-:Y:S04]  /*20e60*/  STS.U16 [R4+0x18b00], R55 ;  /* 0x018b003704007388 */ /* 0x0003e80000000400 */
[----:B0-----:R-:W4:Y:S04]  /*20e70*/  LDL R57, [R1+0x6c8] ;  /* 0x0006c80001397983 */ /* 0x001f280000100800 */
[----:B-1----:R-:W4:Y:S04]  /*20e80*/  LDL R54, [R1+0x68c] ;  /* 0x00068c0001367983 */ /* 0x002f280000100800 */
[----:B------:R-:W4:Y:S04]  /*20e90*/  LDL.LU R5, [R1+0x578] ;  /* 0x0005780001057983 */ /* 0x000f280000300800 */
[----:B------:R-:W4:Y:S04]  /*20ea0*/  LDL.LU R6, [R1+0x570] ;  /* 0x0005700001067983 */ /* 0x000f280000300800 */
[----:B------:R-:W4:Y:S04]  /*20eb0*/  LDL.LU R7, [R1+0x568] ;  /* 0x0005680001077983 */ /* 0x000f280000300800 */
[----:B------:R-:W4:Y:S04]  /*20ec0*/  LDL.LU R8, [R1+0x560] ;  /* 0x0005600001087983 */ /* 0x000f280000300800 */
[----:B------:R-:W4:Y:S04]  /*20ed0*/  LDL.LU R9, [R1+0x558] ;  /* 0x0005580001097983 */ /* 0x000f280000300800 */
[----:B------:R-:W4:Y:S04]  /*20ee0*/  LDL R55, [R1+0x688] ;  /* 0x0006880001377983 */ /* 0x000f280000100800 */
[----:B------:R-:W-:Y:S04]  /*20ef0*/  STS.U16 [R4+0x700], R65 ;  /* 0x0007004104007388 */ /* 0x000fe80000000400 */
[----:B------:R-:W-:Y:S04]  /*20f00*/  STS.U16 [R4+0x8700], R64 ;  /* 0x0087004004007388 */ /* 0x000fe80000000400 */
[----:B------:R-:W-:Y:S04]  /*20f10*/  STS.U16 [R4+0x10700], R63 ;  /* 0x0107003f04007388 */ /* 0x000fe80000000400 */
[----:B------:R-:W-:Y:S04]  /*20f20*/  STS.U16 [R4+0x10b00], R56 ;  /* 0x010b003804007388 */ /* 0x000fe80000000400 */
[----:B------:R0:W-:Y:S04]  /*20f30*/  STS.U16 [R4+0x8f00], R53 ;  /* 0x008f003504007388 */ /* 0x0001e80000000400 */
[----:B------:R1:W-:Y:S01]  /*20f40*/  STS.U16 [R4+0x1300], R50 ;  /* 0x0013003204007388 */ /* 0x0003e20000000400 */
[----:B------:R-:W-:-:S02]  /*20f50*/  PRMT R114, RZ, 0x7610, R114 ;  /* 0x00007610ff727816 */ /* 0x000fc40000000072 */
[----:B--2---:R-:W-:Y:S01]  /*20f60*/  PRMT R115, RZ, 0x7610, R115 ;  /* 0x00007610ff737816 */ /* 0x004fe20000000073 */
[----:B0-----:R-:W2:Y:S04]  /*20f70*/  LDL R53, [R1+0x64c] ;  /* 0x00064c0001357983 */ /* 0x001ea80000100800 */
[----:B------:R-:W2:Y:S04]  /*20f80*/  LDL.LU R56, [R1+0x60c] ;  /* 0x00060c0001387983 */ /* 0x000ea80000300800 */
[----:B-1----:R-:W2:Y:S01]  /*20f90*/  LDL.LU R50, [R1+0x648] ;  /* 0x0006480001327983 */ /* 0x002ea20000300800 */
[----:B---3--:R-:W-:-:S05]  /*20fa0*/  @!P0 IMAD.MOV.U32 R13, RZ, RZ, R10 ;  /* 0x000000ffff0d8224 */ /* 0x008fca00078e000a */
[----:B----4-:R0:W3:Y:S04]  /*20fb0*/  @!P0 LDG.E.U16 R49, desc[UR60][R12.64] ;  /* 0x0000003c0c318981 */ /* 0x0100e8000c1e1500 */
[----:B------:R1:W-:Y:S01]  /*20fc0*/  STL [R1+0x1770], R10 ;  /* 0x0017700a01007387 */ /* 0x0003e20000100800 */
[----:B0-----:R-:W-:Y:S02]  /*20fd0*/  @!P0 IMAD.MOV.U32 R12, RZ, RZ, R2 ;  /* 0x000000ffff0c8224 */ /* 0x001fe400078e0002 */
[----:B------:R-:W-:Y:S01]  /*20fe0*/  @!P0 IMAD.MOV.U32 R13, RZ, RZ, R62 ;  /* 0x000000ffff0d8224 */ /* 0x000fe200078e003e */
[----:B-1----:R-:W4:Y:S04]  /*20ff0*/  LDL.LU R10, [R1+0x55c] ;  /* 0x00055c00010a7983 */ /* 0x002f280000300800 */
[----:B------:R-:W3:Y:S01]  /*21000*/  LDL.LU R63, [R1+0x5cc] ;  /* 0x0005cc00013f7983 */ /* 0x000ee20000300800 */
[----:B------:R-:W-:-:S03]  /*21010*/  PRMT R116, RZ, 0x7610, R116 ;  /* 0x00007610ff747816 */ /* 0x000fc60000000074 */
[----:B------:R-:W4:Y:S04]  /*21020*/  LDL R65, [R1+0x588] ;  /* 0x0005880001417983 */ /* 0x000f280000100800 */
[----:B------:R0:W4:Y:S01]  /*21030*/  @!P0 LDG.E.U16 R114, desc[UR60][R12.64] ;  /* 0x0000003c0c728981 */ /* 0x000122000c1e1500 */
[----:B------:R-:W-:Y:S02]  /*21040*/  PRMT R117, RZ, 0x7610, R117 ;  /* 0x00007610ff757816 */ /* 0x000fe40000000075 */
[----:B------:R-:W-:Y:S02]  /*21050*/  PRMT R118, RZ, 0x7610, R118 ;  /* 0x00007610ff767816 */ /* 0x000fe40000000076 */
[----:B------:R-:W-:Y:S01]  /*21060*/  PRMT R119, RZ, 0x7610, R119 ;  /* 0x00007610ff777816 */ /* 0x000fe20000000077 */
[----:B------:R-:W4:Y:S01]  /*21070*/  LDL R62, [R1+0x6c0] ;  /* 0x0006c000013e7983 */ /* 0x000f220000100800 */
[----:B0-----:R-:W-:-:S02]  /*21080*/  @!P0 IMAD.MOV.U32 R12, RZ, RZ, R52 ;  /* 0x000000ffff0c8224 */ /* 0x001fc400078e0034 */
[----:B------:R-:W-:Y:S01]  /*21090*/  @!P0 IMAD.MOV.U32 R13, RZ, RZ, R61 ;  /* 0x000000ffff0d8224 */ /* 0x000fe200078e003d */
[----:B------:R-:W3:Y:S04]  /*210a0*/  LDL R52, [R1+0x608] ;  /* 0x0006080001347983 */ /* 0x000ee80000100800 */
[----:B------:R-:W4:Y:S04]  /*210b0*/  LDL R61, [R1+0x58c] ;  /* 0x00058c00013d7983 */ /* 0x000f280000100800 */
[----:B------:R0:W4:Y:S02]  /*210c0*/  @!P0 LDG.E.U16 R115, desc[UR60][R12.64] ;  /* 0x0000003c0c738981 */ /* 0x000124000c1e1500 */
[----:B0-----:R-:W-:-:S02]  /*210d0*/  @!P0 IMAD.MOV.U32 R12, RZ, RZ, R51 ;  /* 0x000000ffff0c8224 */ /* 0x001fc400078e0033 */
[----:B------:R-:W4:Y:S01]  /*210e0*/  LDL R51, [R1+0x5c8] ;  /* 0x0005c80001337983 */ /* 0x000f220000100800 */
[----:B------:R-:W-:-:S03]  /*210f0*/  @!P0 IMAD.MOV.U32 R13, RZ, RZ, R57 ;  /* 0x000000ffff0d8224 */ /* 0x000fc600078e0039 */
[----:B------:R-:W4:Y:S04]  /*21100*/  LDL R57, [R1+0x1720] ;  /* 0x0017200001397983 */ /* 0x000f280000100800 */
[----:B------:R0:W4:Y:S02]  /*21110*/  @!P0 LDG.E.U16 R116, desc[UR60][R12.64] ;  /* 0x0000003c0c748981 */ /* 0x000124000c1e1500 */
[----:B0-----:R-:W-:Y:S02]  /*21120*/  @!P0 IMAD.MOV.U32 R12, RZ, RZ, R54 ;  /* 0x000000ffff0c8224 */ /* 0x001fe400078e0036 */
[----:B------:R-:W-:Y:S02]  /*21130*/  @!P0 IMAD.MOV.U32 R13, RZ, RZ, R55 ;  /* 0x000000ffff0d8224 */ /* 0x000fe400078e0037 */
[----:B------:R-:W4:Y:S04]  /*21140*/  LDL R55, [R1+0x1724] ;  /* 0x0017240001377983 */ /* 0x000f280000100800 */
[----:B------:R2:W4:Y:S02]  /*21150*/  @!P0 LDG.E.U16 R117, desc[UR60][R12.64] ;  /* 0x0000003c0c758981 */ /* 0x000524000c1e1500 */
[----:B--2---:R-:W-:-:S02]  /*21160*/  @!P0 IMAD.MOV.U32 R12, RZ, RZ, R53 ;  /* 0x000000ffff0c8224 */ /* 0x004fc400078e0035 */
[----:B------:R-:W-:Y:S01]  /*21170*/  @!P0 IMAD.MOV.U32 R13, RZ, RZ, R50 ;  /* 0x000000ffff0d8224 */ /* 0x000fe200078e0032 */
[----:B------:R-:W2:Y:S04]  /*21180*/  LDL R53, [R1+0x700] ;  /* 0x0007000001357983 */ /* 0x000ea80000100800 */
[----:B------:R0:W2:Y:S02]  /*21190*/  @!P0 LDG.E.U16 R118, desc[UR60][R12.64] ;  /* 0x0000003c0c768981 */ /* 0x0000a4000c1e1500 */
[----:B0-----:R-:W-:Y:S02]  /*211a0*/  @!P0 IMAD.MOV.U32 R12, RZ, RZ, R56 ;  /* 0x000000ffff0c8224 */ /* 0x001fe400078e0038 */
[----:B---3--:R-:W-:Y:S02]  /*211b0*/  @!P0 IMAD.MOV.U32 R13, RZ, RZ, R52 ;  /* 0x000000ffff0d8224 */ /* 0x008fe400078e0034 */
[----:B------:R-:W3:Y:S04]  /*211c0*/  LDL R52, [R1+0x704] ;  /* 0x0007040001347983 */ /* 0x000ee80000100800 */
[----:B------:R4:W3:Y:S02]  /*211d0*/  @!P0 LDG.E.U16 R119, desc[UR60][R12.64] ;  /* 0x0000003c0c778981 */ /* 0x0008e4000c1e1500 */
[----:B----4-:R-:W-:-:S02]  /*211e0*/  @!P0 IMAD.MOV.U32 R13, RZ, RZ, R51 ;  /* 0x000000ffff0d8224 */ /* 0x010fc400078e0033 */
[----:B------:R-:W4:Y:S01]  /*211f0*/  LDL R51, [R1+0x6c4] ;  /* 0x0006c40001337983 */ /* 0x000f220000100800 */
[----:B------:R-:W-:Y:S01]  /*21200*/  PRMT R24, RZ, 0x7610, R24 ;  /* 0x00007610ff187816 */ /* 0x000fe20000000018 */
[----:B------:R-:W-:Y:S01]  /*21210*/  @!P0 IMAD.MOV.U32 R12, RZ, RZ, R63 ;  /* 0x000000ffff0c8224 */ /* 0x000fe200078e003f */
[----:B------:R-:W-:Y:S01]  /*21220*/  PRMT R25, RZ, 0x7610, R25 ;  /* 0x00007610ff197816 */ /* 0x000fe20000000019 */
[----:B------:R-:W4:Y:S04]  /*21230*/  LDL.LU R64, [R1+0x684] ;  /* 0x0006840001407983 */ /* 0x000f280000300800 */
[----:B------:R0:W4:Y:S04]  /*21240*/  @!P0 LDG.E.U16 R24, desc[UR60][R12.64] ;  /* 0x0000003c0c188981 */ /* 0x000128000c1e1500 */
[----:B------:R-:W4:Y:S01]  /*21250*/  LDL.LU R54, [R1+0x640] ;  /* 0x0006400001367983 */ /* 0x000f220000300800 */
[----:B------:R-:W-:Y:S01]  /*21260*/  PRMT R26, RZ, 0x7610, R26 ;  /* 0x00007610ff1a7816 */ /* 0x000fe2000000001a */
[----:B0-----:R-:W-:-:S02]  /*21270*/  @!P0 IMAD.MOV.U32 R12, RZ, RZ, R61 ;  /* 0x000000ffff0c8224 */ /* 0x001fc400078e003d */
[----:B------:R-:W-:Y:S01]  /*21280*/  @!P0 IMAD.MOV.U32 R13, RZ, RZ, R65 ;  /* 0x000000ffff0d8224 */ /* 0x000fe200078e0041 */
[----:B------:R-:W4:Y:S04]  /*21290*/  LDL R61, [R1+0x600] ;  /* 0x00060000013d7983 */ /* 0x000f280000100800 */
[----:B------:R-:W4:Y:S04]  /*212a0*/  LDL R65, [R1+0x680] ;  /* 0x0006800001417983 */ /* 0x000f280000100800 */
[----:B------:R0:W4:Y:S02]  /*212b0*/  @!P0 LDG.E.U16 R25, desc[UR60][R12.64] ;  /* 0x0000003c0c198981 */ /* 0x000124000c1e1500 */
[----:B0-----:R-:W-:-:S02]  /*212c0*/  @!P0 IMAD.MOV.U32 R12, RZ, RZ, R55 ;  /* 0x000000ffff0c8224 */ /* 0x001fc400078e0037 */
[----:B------:R-:W-:Y:S01]  /*212d0*/  @!P0 IMAD.MOV.U32 R13, RZ, RZ, R57 ;  /* 0x000000ffff0d8224 */ /* 0x000fe200078e0039 */
[----:B------:R-:W4:Y:S01]  /*212e0*/  LDL R55, [R1+0x644] ;  /* 0x0006440001377983 */ /* 0x000f220000100800 */
[----:B------:R-:W-:-:S03]  /*212f0*/  PRMT R27, RZ, 0x7610, R27 ;  /* 0x00007610ff1b7816 */ /* 0x000fc6000000001b */
[----:B------:R-:W4:Y:S04]  /*21300*/  LDL R57, [R1+0x5c0] ;  /* 0x0005c00001397983 */ /* 0x000f280000100800 */
[----:B------:R2:W4:Y:S02]  /*21310*/  @!P0 LDG.E.U16 R26, desc[UR60][R12.64] ;  /* 0x0000003c0c1a8981 */ /* 0x000524000c1e1500 */
[----:B--2---:R-:W-:Y:S02]  /*21320*/  @!P0 IMAD.MOV.U32 R13, RZ, RZ, R53 ;  /* 0x000000ffff0d8224 */ /* 0x004fe400078e0035 */
[----:B------:R-:W2:Y:S01]  /*21330*/  LDL R53, [R1+0x604] ;  /* 0x0006040001357983 */ /* 0x000ea20000100800 */
[----:B---3--:R-:W-:-:S03]  /*21340*/  @!P0 IMAD.MOV.U32 R12, RZ, RZ, R52 ;  /* 0x000000ffff0c8224 */ /* 0x008fc600078e0034 */
[----:B------:R-:W3:Y:S04]  /*21350*/  LDL R52, [R1+0x5c4] ;  /* 0x0005c40001347983 */ /* 0x000ee80000100800 */
[----:B------:R0:W3:Y:S02]  /*21360*/  @!P0 LDG.E.U16 R27, desc[UR60][R12.64] ;  /* 0x0000003c0c1b8981 */ /* 0x0000e4000c1e1500 */
[----:B0-----:R-:W-:Y:S02]  /*21370*/  @!P0 IMAD.MOV.U32 R13, RZ, RZ, R62 ;  /* 0x000000ffff0d8224 */ /* 0x001fe400078e003e */
[----:B----4-:R-:W-:Y:S02]  /*21380*/  @!P0 IMAD.MOV.U32 R12, RZ, RZ, R51 ;  /* 0x000000ffff0c8224 */ /* 0x010fe400078e0033 */
[----:B------:R-:W4:Y:S04]  /*21390*/  LDL R51, [R1+0x584] ;  /* 0x0005840001337983 */ /* 0x000f280000100800 */
[----:B------:R-:W4:Y:S01]  /*213a0*/  LDL.LU R62, [R1+0x580] ;  /* 0x00058000013e7983 */ /* 0x000f220000300800 */
[----:B------:R-:W-:-:S02]  /*213b0*/  PRMT R28, RZ, 0x7610, R28 ;  /* 0x00007610ff1c7816 */ /* 0x000fc4000000001c */
[----:B------:R-:W-:-:S04]  /*213c0*/  PRMT R29, RZ, 0x7610, R29 ;  /* 0x00007610ff1d7816 */ /* 0x000fc8000000001d */
[----:B------:R0:W4:Y:S01]  /*213d0*/  @!P0 LDG.E.U16 R28, desc[UR60][R12.64] ;  /* 0x0000003c0c1c8981 */ /* 0x000122000c1e1500 */
[----:B------:R-:W-:Y:S01]  /*213e0*/  PRMT R30, RZ, 0x7610, R30 ;  /* 0x00007610ff1e7816 */ /* 0x000fe2000000001e */
[----:B0-----:R-:W-:Y:S02]  /*213f0*/  @!P0 IMAD.MOV.U32 R12, RZ, RZ, R64 ;  /* 0x000000ffff0c8224 */ /* 0x001fe400078e0040 */
[----:B------:R-:W-:-:S05]  /*21400*/  @!P0 IMAD.MOV.U32 R13, RZ, RZ, R65 ;  /* 0x000000ffff0d8224 */ /* 0x000fca00078e0041 */
[----:B------:R0:W4:Y:S01]  /*21410*/  @!P0 LDG.E.U16 R29, desc[UR60][R12.64] ;  /* 0x0000003c0c1d8981 */ /* 0x000122000c1e1500 */
[----:B------:R-:W-:Y:S01]  /*21420*/  PRMT R31, RZ, 0x7610, R31 ;  /* 0x00007610ff1f7816 */ /* 0x000fe2000000001f */
[----:B0-----:R-:W-:Y:S02]  /*21430*/  @!P0 IMAD.MOV.U32 R12, RZ, RZ, R55 ;  /* 0x000000ffff0c8224 */ /* 0x001fe400078e0037 */
[----:B------:R-:W-:Y:S01]  /*21440*/  @!P0 IMAD.MOV.U32 R13, RZ, RZ, R54 ;  /* 0x000000ffff0d8224 */ /* 0x000fe200078e0036 */
[----:B------:R-:W-:Y:S02]  /*21450*/  PRMT R32, RZ, 0x7610, R32 ;  /* 0x00007610ff207816 */ /* 0x000fe40000000020 */
[----:B------:R-:W-:Y:S01]  /*21460*/  PRMT R33, RZ, 0x7610, R33 ;  /* 0x00007610ff217816 */ /* 0x000fe20000000021 */
        /* <DEDUP_REMOVED lines=9> */
[----:B------:R4:W3:Y:S04]  /*21500*/  @!P0 LDG.E.U16 R32, desc[UR60][R12.64] ;  /* 0x0000003c0c208981 */ /* 0x0008e8000c1e1500 */
[----:B------:R-:W3:Y:S04]  /*21510*/  LDL.LU R57, [R1+0x638] ;  /* 0x0006380001397983 */ /* 0x000ee80000300800 */
[----:B------:R-:W3:Y:S01]  /*21520*/  LDL R65, [R1+0x67c] ;  /* 0x00067c0001417983 */ /* 0x000ee20000100800 */
[----:B----4-:R-:W-:-:S02]  /*21530*/  @!P0 IMAD.MOV.U32 R12, RZ, RZ, R51 ;  /* 0x000000ffff0c8224 */ /* 0x010fc400078e0033 */
[----:B------:R-:W-:Y:S01]  /*21540*/  @!P0 IMAD.MOV.U32 R13, RZ, RZ, R62 ;  /* 0x000000ffff0d8224 */ /* 0x000fe200078e003e */
[----:B------:R-:W4:Y:S04]  /*21550*/  LDL R51, [R1+0x63c] ;  /* 0x00063c0001337983 */ /* 0x000f280000100800 */
[----:B------:R-:W4:Y:S04]  /*21560*/  LDL.LU R61, [R1+0x5f8] ;  /* 0x0005f800013d7983 */ /* 0x000f280000300800 */
[----:B------:R0:W4:Y:S04]  /*21570*/  @!P0 LDG.E.U16 R33, desc[UR60][R12.64] ;  /* 0x0000003c0c218981 */ /* 0x000128000c1e1500 */
[----:B------:R-:W2:Y:S01]  /*21580*/  LDL R13, [R1+0x1718] ;  /* 0x00171800010d7983 */ /* 0x000ea20000100800 */
[----:B------:R-:W-:Y:S01]  /*21590*/  PRMT R34, RZ, 0x7610, R34 ;  /* 0x00007610ff227816 */ /* 0x000fe20000000022 */
[----:B0-----:R-:W-:Y:S01]  /*215a0*/  @!P0 IMAD.MOV.U32 R12, RZ, RZ, R55 ;  /* 0x000000ffff0c8224 */ /* 0x001fe200078e0037 */
[----:B------:R-:W-:-:S02]  /*215b0*/  PRMT R35, RZ, 0x7610, R35 ;  /* 0x00007610ff237816 */ /* 0x000fc40000000023 */
[----:B------:R-:W-:Y:S01]  /*215c0*/  PRMT R36, RZ, 0x7610, R36 ;  /* 0x00007610ff247816 */ /* 0x000fe20000000024 */
[----:B------:R-:W4:Y:S04]  /*215d0*/  LDL R55, [R1+0x5fc] ;  /* 0x0005fc0001377983 */ /* 0x000f280000100800 */
[----:B--2---:R0:W2:Y:S04]  /*215e0*/  @!P0 LDG.E.U16 R34, desc[UR60][R12.64] ;  /* 0x0000003c0c228981 */ /* 0x0040a8000c1e1500 */
[----:B------:R-:W3:Y:S01]  /*215f0*/  LDL R13, [R1+0x6f8] ;  /* 0x0006f800010d7983 */ /* 0x000ee20000100800 */
[----:B0-----:R-:W-:Y:S01]  /*21600*/  @!P0 IMAD.MOV.U32 R12, RZ, RZ, R53 ;  /* 0x000000ffff0c8224 */ /* 0x001fe200078e0035 */
[----:B------:R-:W-:-:S02]  /*21610*/  PRMT R37, RZ, 0x7610, R37 ;  /* 0x00007610ff257816 */ /* 0x000fc40000000025 */
[----:B------:R-:W-:Y:S02]  /*21620*/  PRMT R38, RZ, 0x7610, R38 ;  /* 0x00007610ff267816 */ /* 0x000fe40000000026 */
[----:B------:R-:W-:Y:S01]  /*21630*/  PRMT R39, RZ, 0x7610, R39 ;  /* 0x00007610ff277816 */ /* 0x000fe20000000027 */
[----:B------:R-:W2:Y:S04]  /*21640*/  LDL R53, [R1+0x5bc] ;  /* 0x0005bc0001357983 */ /* 0x000ea80000100800 */
[----:B---3--:R0:W3:Y:S04]  /*21650*/  @!P0 LDG.E.U16 R35, desc[UR60][R12.64] ;  /* 0x0000003c0c238981 */ /* 0x0080e8000c1e1500 */
[----:B------:R-:W4:Y:S01]  /*21660*/  LDL R13, [R1+0x6b8] ;  /* 0x0006b800010d7983 */ /* 0x000f220000100800 */
[----:B0-----:R-:W-:-:S03]  /*21670*/  @!P0 IMAD.MOV.U32 R12, RZ, RZ, R52 ;  /* 0x000000ffff0c8224 */ /* 0x001fc600078e0034 */
[----:B------:R-:W3:Y:S04]  /*21680*/  LDL R52, [R1+0x57c] ;  /* 0x00057c0001347983 */ /* 0x000ee80000100800 */
[----:B----4-:R0:W4:Y:S04]  /*21690*/  @!P0 LDG.E.U16 R36, desc[UR60][R12.64] ;  /* 0x0000003c0c248981 */ /* 0x010128000c1e1500 */
[----:B------:R-:W2:Y:S01]  /*216a0*/  LDL R13, [R1+0x678] ;  /* 0x00067800010d7983 */ /* 0x000ea20000100800 */
[----:B0-----:R-:W-:Y:S01]  /*216b0*/  @!P0 IMAD.MOV.U32 R12, RZ, RZ, R65 ;  /* 0x000000ffff0c8224 */ /* 0x001fe200078e0041 */
[----:B------:R-:W-:-:S02]  /*216c0*/  PRMT R40, RZ, 0x7610, R40 ;  /* 0x00007610ff287816 */ /* 0x000fc40000000028 */
[----:B------:R-:W-:Y:S01]  /*216d0*/  PRMT R41, RZ, 0x7610, R41 ;  /* 0x00007610ff297816 */ /* 0x000fe20000000029 */
[----:B------:R-:W4:Y:S04]  /*216e0*/  LDL R65, [R1+0x6f0] ;  /* 0x0006f00001417983 */ /* 0x000f280000100800 */
[----:B--2---:R0:W2:Y:S02]  /*216f0*/  @!P0 LDG.E.U16 R37, desc[UR60][R12.64] ;  /* 0x0000003c0c258981 */ /* 0x0040a4000c1e1500 */
[----:B0-----:R-:W-:Y:S02]  /*21700*/  @!P0 IMAD.MOV.U32 R12, RZ, RZ, R51 ;  /* 0x000000ffff0c8224 */ /* 0x001fe400078e0033 */
[----:B------:R-:W-:Y:S01]  /*21710*/  @!P0 IMAD.MOV.U32 R13, RZ, RZ, R57 ;  /* 0x000000ffff0d8224 */ /* 0x000fe200078e0039 */
[----:B------:R-:W4:Y:S04]  /*21720*/  LDL R51, [R1+0x1714] ;  /* 0x0017140001337983 */ /* 0x000f280000100800 */
[----:B------:R0:W2:Y:S02]  /*21730*/  @!P0 LDG.E.U16 R38, desc[UR60][R12.64] ;  /* 0x0000003c0c268981 */ /* 0x0000a4000c1e1500 */
[----:B0-----:R-:W-:-:S02]  /*21740*/  @!P0 IMAD.MOV.U32 R12, RZ, RZ, R55 ;  /* 0x000000ffff0c8224 */ /* 0x001fc400078e0037 */
[----:B------:R-:W-:Y:S01]  /*21750*/  @!P0 IMAD.MOV.U32 R13, RZ, RZ, R61 ;  /* 0x000000ffff0d8224 */ /* 0x000fe200078e003d */
[----:B------:R-:W2:Y:S04]  /*21760*/  LDL R55, [R1+0x6f4] ;  /* 0x0006f40001377983 */ /* 0x000ea80000100800 */
[----:B------:R0:W2:Y:S04]  /*21770*/  @!P0 LDG.E.U16 R39, desc[UR60][R12.64] ;  /* 0x0000003c0c278981 */ /* 0x0000a8000c1e1500 */
[----:B------:R-:W3:Y:S01]  /*21780*/  LDL R13, [R1+0x5b8] ;  /* 0x0005b800010d7983 */ /* 0x000ee20000100800 */
[----:B0-----:R-:W-:-:S03]  /*21790*/  @!P0 IMAD.MOV.U32 R12, RZ, RZ, R53 ;  /* 0x000000ffff0c8224 */ /* 0x001fc600078e0035 */
[----:B------:R-:W2:Y:S04]  /*217a0*/  LDL R53, [R1+0x6b4] ;  /* 0x0006b40001357983 */ /* 0x000ea80000100800 */
[----:B---3--:R0:W3:Y:S02]  /*217b0*/  @!P0 LDG.E.U16 R40, desc[UR60][R12.64] ;  /* 0x0000003c0c288981 */ /* 0x0080e4000c1e1500 */
[----:B0-----:R-:W-:Y:S02]  /*217c0*/  @!P0 IMAD.MOV.U32 R12, RZ, RZ, R52 ;  /* 0x000000ffff0c8224 */ /* 0x001fe400078e0034 */
[----:B------:R-:W-:Y:S01]  /*217d0*/  @!P0 IMAD.MOV.U32 R13, RZ, RZ, R5 ;  /* 0x000000ffff0d8224 */ /* 0x000fe200078e0005 */
[----:B------:R-:W3:Y:S04]  /*217e0*/  LDL.LU R52, [R1+0x630] ;  /* 0x0006300001347983 */ /* 0x000ee80000300800 */
[----:B------:R0:W-:Y:S04]  /*217f0*/  STL [R1+0x1774], R5 ;  /* 0x0017740501007387 */ /* 0x0001e80000100800 */
[----:B------:R4:W3:Y:S01]  /*21800*/  @!P0 LDG.E.U16 R41, desc[UR60][R12.64] ;  /* 0x0000003c0c298981 */ /* 0x0008e2000c1e1500 */
[----:B------:R-:W-:-:S02]  /*21810*/  PRMT R42, RZ, 0x7610, R42 ;  /* 0x00007610ff2a7816 */ /* 0x000fc4000000002a */
[----:B------:R-:W-:Y:S02]  /*21820*/  PRMT R43, RZ, 0x7610, R43 ;  /* 0x00007610ff2b7816 */ /* 0x000fe4000000002b */
[----:B------:R-:W-:Y:S01]  /*21830*/  PRMT R44, RZ, 0x7610, R44 ;  /* 0x00007610ff2c7816 */ /* 0x000fe2000000002c */
[----:B0-----:R-:W3:Y:S04]  /*21840*/  LDL R5, [R1+0x634] ;  /* 0x0006340001057983 */ /* 0x001ee80000100800 */
[----:B------:R-:W2:Y:S01]  /*21850*/  LDL R13, [R1+0x1710] ;  /* 0x00171000010d7983 */ /* 0x000ea20000100800 */
[----:B----4-:R-:W-:Y:S01]  /*21860*/  @!P0 IMAD.MOV.U32 R12, RZ, RZ, R51 ;  /* 0x000000ffff0c8224 */ /* 0x010fe200078e0033 */
[----:B------:R-:W-:Y:S02]  /*21870*/  PRMT R45, RZ, 0x7610, R45 ;  /* 0x00007610ff2d7816 */ /* 0x000fe4000000002d */
[----:B------:R-:W-:Y:S01]  /*21880*/  PRMT R46, RZ, 0x7610, R46 ;  /* 0x00007610ff2e7816 */ /* 0x000fe2000000002e */
[----:B------:R-:W4:Y:S04]  /*21890*/  LDL R51, [R1+0x5f4] ;  /* 0x0005f40001337983 */ /* 0x000f280000100800 */
[----:B--2---:R0:W2:Y:S02]  /*218a0*/  @!P0 LDG.E.U16 R42, desc[UR60][R12.64] ;  /* 0x0000003c0c2a8981 */ /* 0x0040a4000c1e1500 */
[----:B0-----:R-:W-:-:S02]  /*218b0*/  @!P0 IMAD.MOV.U32 R12, RZ, RZ, R55 ;  /* 0x000000ffff0c8224 */ /* 0x001fc400078e0037 */
[----:B------:R-:W-:Y:S01]  /*218c0*/  @!P0 IMAD.MOV.U32 R13, RZ, RZ, R65 ;  /* 0x000000ffff0d8224 */ /* 0x000fe200078e0041 */
[----:B------:R-:W2:Y:S04]  /*218d0*/  LDL R55, [R1+0x5b4] ;  /* 0x0005b40001377983 */ /* 0x000ea80000100800 */
[----:B------:R-:W2:Y:S04]  /*218e0*/  LDL R65, [R1+0x5b0] ;  /* 0x0005b00001417983 */ /* 0x000ea80000100800 */
[----:B------:R0:W2:Y:S04]  /*218f0*/  @!P0 LDG.E.U16 R43, desc[UR60][R12.64] ;  /* 0x0000003c0c2b8981 */ /* 0x0000a8000c1e1500 */
[----:B------:R-:W3:Y:S01]  /*21900*/  LDL R13, [R1+0x6b0] ;  /* 0x0006b000010d7983 */ /* 0x000ee20000100800 */
[----:B0-----:R-:W-:-:S03]  /*21910*/  @!P0 IMAD.MOV.U32 R12, RZ, RZ, R53 ;  /* 0x000000ffff0c8224 */ /* 0x001fc600078e0035 */
[----:B------:R-:W2:Y:S04]  /*21920*/  LDL R53, [R1+0x574] ;  /* 0x0005740001357983 */ /* 0x000ea80000100800 */
[----:B---3--:R0:W3:Y:S04]  /*21930*/  @!P0 LDG.E.U16 R44, desc[UR60][R12.64] ;  /* 0x0000003c0c2c8981 */ /* 0x0080e8000c1e1500 */
[----:B------:R-:W0:Y:S04]  /*21940*/  LDL R12, [R1+0x670] ;  /* 0x00067000010c7983 */ /* 0x000e280000100800 */
[----:B------:R-:W0:Y:S02]  /*21950*/  LDL R13, [R1+0x674] ;  /* 0x00067400010d7983 */ /* 0x000e240000100800 */
[----:B0-----:R-:W-:-:S04]  /*21960*/  @!P0 LOP3.LUT R13, R13, R12, RZ, 0x3c, !PT ;  /* 0x0000000c0d0d8212 */ /* 0x001fc800078e3cff */
[----:B------:R-:W-:-:S04]  /*21970*/  @!P0 LOP3.LUT R12, R13, R12, RZ, 0x3c, !PT ;  /* 0x0000000c0d0c8212 */ /* 0x000fc800078e3cff */
[----:B------:R-:W-:-:S05]  /*21980*/  @!P0 LOP3.LUT R13, R13, R12, RZ, 0x3c, !PT ;  /* 0x0000000c0d0d8212 */ /* 0x000fca00078e3cff */
[----:B------:R0:W3:Y:S02]  /*21990*/  @!P0 LDG.E.U16 R45, desc[UR60][R12.64] ;  /* 0x0000003c0c2d8981 */ /* 0x0000e4000c1e1500 */
[----:B0-----:R-:W-:Y:S02]  /*219a0*/  @!P0 IMAD.MOV.U32 R12, RZ, RZ, R5 ;  /* 0x000000ffff0c8224 */ /* 0x001fe400078e0005 */
[----:B------:R-:W-:Y:S01]  /*219b0*/  @!P0 IMAD.MOV.U32 R13, RZ, RZ, R52 ;  /* 0x000000ffff0d8224 */ /* 0x000fe200078e0034 */
[----:B------:R-:W-:Y:S02]  /*219c0*/  PRMT R47, RZ, 0x7610, R47 ;  /* 0x00007610ff2f7816 */ /* 0x000fe4000000002f */
[----:B------:R-:W-:Y:S02]  /*219d0*/  PRMT R48, RZ, 0x7610, R48 ;  /* 0x00007610ff307816 */ /* 0x000fe40000000030 */
[----:B------:R-:W-:Y:S01]  /*219e0*/  PRMT R87, RZ, 0x7610, R87 ;  /* 0x00007610ff577816 */ /* 0x000fe20000000057 */
[----:B------:R-:W3:Y:S04]  /*219f0*/  LDL R5, [R1+0x170c] ;  /* 0x00170c0001057983 */ /* 0x000ee80000100800 */
[----:B------:R4:W3:Y:S04]  /*21a00*/  @!P0 LDG.E.U16 R46, desc[UR60][R12.64] ;  /* 0x0000003c0c2e8981 */ /* 0x0008e8000c1e1500 */
[----:B------:R-:W2:Y:S01]  /*21a10*/  LDL R13, [R1+0x5f0] ;  /* 0x0005f000010d7983 */ /* 0x000ea20000100800 */
[----:B----4-:R-:W-:-:S03]  /*21a20*/  @!P0 IMAD.MOV.U32 R12, RZ, RZ, R51 ;  /* 0x000000ffff0c8224 */ /* 0x010fc600078e0033 */
[----:B------:R-:W4:Y:S04]  /*21a30*/  LDL R51, [R1+0x6ec] ;  /* 0x0006ec0001337983 */ /* 0x000f280000100800 */
[----:B--2---:R0:W2:Y:S02]  /*21a40*/  @!P0 LDG.E.U16 R47, desc[UR60][R12.64] ;  /* 0x0000003c0c2f8981 */ /* 0x0040a4000c1e1500 */
[----:B0-----:R-:W-:Y:S02]  /*21a50*/  @!P0 IMAD.MOV.U32 R12, RZ, RZ, R55 ;  /* 0x000000ffff0c8224 */ /* 0x001fe400078e0037 */
[----:B------:R-:W-:Y:S01]  /*21a60*/  @!P0 IMAD.MOV.U32 R13, RZ, RZ, R65 ;  /* 0x000000ffff0d8224 */ /* 0x000fe200078e0041 */
[----:B------:R-:W2:Y:S04]  /*21a70*/  LDL R55, [R1+0x668] ;  /* 0x0006680001377983 */ /* 0x000ea80000100800 */
[----:B------:R0:W2:Y:S02]  /*21a80*/  @!P0 LDG.E.U16 R48, desc[UR60][R12.64] ;  /* 0x0000003c0c308981 */ /* 0x0000a4000c1e1500 */
[----:B0-----:R-:W-:-:S02]  /*21a90*/  @!P0 IMAD.MOV.U32 R12, RZ, RZ, R53 ;  /* 0x000000ffff0c8224 */ /* 0x001fc400078e0035 */
[----:B------:R-:W-:Y:S01]  /*21aa0*/  @!P0 IMAD.MOV.U32 R13, RZ, RZ, R6 ;  /* 0x000000ffff0d8224 */ /* 0x000fe200078e0006 */
[----:B------:R-:W2:Y:S04]  /*21ab0*/  LDL R53, [R1+0x66c] ;  /* 0x00066c0001357983 */ /* 0x000ea80000100800 */
[----:B------:R-:W2:Y:S04]  /*21ac0*/  LDL.LU R65, [R1+0x62c] ;  /* 0x00062c0001417983 */ /* 0x000ea80000300800 */
[----:B------:R0:W-:Y:S04]  /*21ad0*/  STL [R1+0x1778], R6 ;  /* 0x0017780601007387 */ /* 0x0001e80000100800 */
[----:B------:R3:W2:Y:S04]  /*21ae0*/  @!P0 LDG.E.U16 R87, desc[UR60][R12.64] ;  /* 0x0000003c0c578981 */ /* 0x0006a8000c1e1500 */
[----:B0-----:R-:W2:Y:S04]  /*21af0*/  LDL.LU R6, [R1+0x56c] ;  /* 0x00056c0001067983 */ /* 0x001ea80000300800 */
[----:B------:R-:W4:Y:S01]  /*21b00*/  LDL R13, [R1+0x1708] ;  /* 0x00170800010d7983 */ /* 0x000f220000100800 */
[----:B------:R-:W-:Y:S01]  /*21b10*/  PRMT R86, RZ, 0x7610, R86 ;  /* 0x00007610ff567816 */ /* 0x000fe20000000056 */
[----:B---3--:R-:W-:Y:S01]  /*21b20*/  @!P0 IMAD.MOV.U32 R12, RZ, RZ, R5 ;  /* 0x000000ffff0c8224 */ /* 0x008fe200078e0005 */
[----:B------:R-:W-:-:S02]  /*21b30*/  PRMT R85, RZ, 0x7610, R85 ;  /* 0x00007610ff557816 */ /* 0x000fc40000000055 */
[----:B------:R-:W-:Y:S02]  /*21b40*/  PRMT R84, RZ, 0x7610, R84 ;  /* 0x00007610ff547816 */ /* 0x000fe40000000054 */
[----:B------:R-:W-:Y:S02]  /*21b50*/  PRMT R83, RZ, 0x7610, R83 ;  /* 0x00007610ff537816 */ /* 0x000fe40000000053 */
[----:B------:R-:W-:Y:S01]  /*21b60*/  PRMT R82, RZ, 0x7610, R82 ;  /* 0x00007610ff527816 */ /* 0x000fe20000000052 */
[----:B------:R-:W3:Y:S04]  /*21b70*/  LDL R5, [R1+0x5ec] ;  /* 0x0005ec0001057983 */ /* 0x000ee80000100800 */
[----:B----4-:R0:W4:Y:S04]  /*21b80*/  @!P0 LDG.E.U16 R86, desc[UR60][R12.64] ;  /* 0x0000003c0c568981 */ /* 0x010128000c1e1500 */
[----:B------:R-:W2:Y:S01]  /*21b90*/  LDL R13, [R1+0x6e8] ;  /* 0x0006e800010d7983 */ /* 0x000ea20000100800 */
[----:B0-----:R-:W-:Y:S01]  /*21ba0*/  @!P0 IMAD.MOV.U32 R12, RZ, RZ, R51 ;  /* 0x000000ffff0c8224 */ /* 0x001fe200078e0033 */
[----:B------:R-:W-:-:S02]  /*21bb0*/  PRMT R81, RZ, 0x7610, R81 ;  /* 0x00007610ff517816 */ /* 0x000fc40000000051 */
[----:B------:R-:W4:Y:S04]  /*21bc0*/  LDL R51, [R1+0x5ac] ;  /* 0x0005ac0001337983 */ /* 0x000f280000100800 */
[----:B--2---:R0:W2:Y:S04]  /*21bd0*/  @!P0 LDG.E.U16 R85, desc[UR60][R12.64] ;  /* 0x0000003c0c558981 */ /* 0x0040a8000c1e1500 */
[----:B------:R-:W0:Y:S04]  /*21be0*/  LDL R12, [R1+0x6a8] ;  /* 0x0006a800010c7983 */ /* 0x000e280000100800 */
[----:B------:R-:W0:Y:S02]  /*21bf0*/  LDL R13, [R1+0x6ac] ;  /* 0x0006ac00010d7983 */ /* 0x000e240000100800 */
[----:B0-----:R-:W-:-:S04]  /*21c00*/  @!P0 LOP3.LUT R13, R13, R12, RZ, 0x3c, !PT ;  /* 0x0000000c0d0d8212 */ /* 0x001fc800078e3cff */
[----:B------:R-:W-:-:S04]  /*21c10*/  @!P0 LOP3.LUT R12, R13, R12, RZ, 0x3c, !PT ;  /* 0x0000000c0d0c8212 */ /* 0x000fc800078e3cff */
[----:B------:R-:W-:-:S05]  /*21c20*/  @!P0 LOP3.LUT R13, R13, R12, RZ, 0x3c, !PT ;  /* 0x0000000c0d0d8212 */ /* 0x000fca00078e3cff */
[----:B------:R0:W2:Y:S02]  /*21c30*/  @!P0 LDG.E.U16 R84, desc[UR60][R12.64] ;  /* 0x0000003c0c548981 */ /* 0x0000a4000c1e1500 */
[----:B0-----:R-:W-:Y:S02]  /*21c40*/  @!P0 IMAD.MOV.U32 R12, RZ, RZ, R53 ;  /* 0x000000ffff0c8224 */ /* 0x001fe400078e0035 */
[----:B------:R-:W-:Y:S01]  /*21c50*/  @!P0 IMAD.MOV.U32 R13, RZ, RZ, R55 ;  /* 0x000000ffff0d8224 */ /* 0x000fe200078e0037 */
[----:B------:R-:W2:Y:S04]  /*21c60*/  LDL R53, [R1+0x1704] ;  /* 0x0017040001357983 */ /* 0x000ea80000100800 */
[----:B------:R-:W2:Y:S04]  /*21c70*/  LDL R55, [R1+0x1700] ;  /* 0x0017000001377983 */ /* 0x000ea80000100800 */
[----:B------:R0:W2:Y:S04]  /*21c80*/  @!P0 LDG.E.U16 R83, desc[UR60][R12.64] ;  /* 0x0000003c0c538981 */ /* 0x0000a8000c1e1500 */
[----:B------:R-:W3:Y:S01]  /*21c90*/  LDL R13, [R1+0x628] ;  /* 0x00062800010d7983 */ /* 0x000ee20000100800 */
[----:B0-----:R-:W-:-:S05]  /*21ca0*/  @!P0 IMAD.MOV.U32 R12, RZ, RZ, R65 ;  /* 0x000000ffff0c8224 */ /* 0x001fca00078e0041 */
[----:B---3--:R0:W3:Y:S04]  /*21cb0*/  @!P0 LDG.E.U16 R82, desc[UR60][R12.64] ;  /* 0x0000003c0c528981 */ /* 0x0080e8000c1e1500 */
[----:B------:R-:W4:Y:S01]  /*21cc0*/  LDL R13, [R1+0x5e8] ;  /* 0x0005e800010d7983 */ /* 0x000f220000100800 */
[----:B0-----:R-:W-:Y:S01]  /*21cd0*/  @!P0 IMAD.MOV.U32 R12, RZ, RZ, R5 ;  /* 0x000000ffff0c8224 */ /* 0x001fe200078e0005 */
[----:B------:R-:W-:Y:S02]  /*21ce0*/  PRMT R80, RZ, 0x7610, R80 ;  /* 0x00007610ff507816 */ /* 0x000fe40000000050 */
[----:B------:R-:W-:Y:S02]  /*21cf0*/  PRMT R79, RZ, 0x7610, R79 ;  /* 0x00007610ff4f7816 */ /* 0x000fe4000000004f */
[----:B------:R-:W-:Y:S01]  /*21d00*/  PRMT R78, RZ, 0x7610, R78 ;  /* 0x00007610ff4e7816 */ /* 0x000fe2000000004e */
[----:B------:R-:W3:Y:S04]  /*21d10*/  LDL R5, [R1+0x6e4] ;  /* 0x0006e40001057983 */ /* 0x000ee80000100800 */
[----:B----4-:R0:W4:Y:S04]  /*21d20*/  @!P0 LDG.E.U16 R81, desc[UR60][R12.64] ;  /* 0x0000003c0c518981 */ /* 0x010128000c1e1500 */
[----:B------:R-:W2:Y:S01]  /*21d30*/  LDL R13, [R1+0x5a8] ;  /* 0x0005a800010d7983 */ /* 0x000ea20000100800 */
[----:B0-----:R-:W-:-:S03]  /*21d40*/  @!P0 IMAD.MOV.U32 R12, RZ, RZ, R51 ;  /* 0x000000ffff0c8224 */ /* 0x001fc600078e0033 */
[----:B------:R-:W4:Y:S04]  /*21d50*/  LDL.LU R51, [R1+0x624] ;  /* 0x0006240001337983 */ /* 0x000f280000300800 */
[----:B------:R-:W-:Y:S04]  /*21d60*/  STL [R1+0x1780], R6 ;  /* 0x0017800601007387 */ /* 0x000fe80000100800 */
[----:B------:R0:W-:Y:S04]  /*21d70*/  STL [R1+0x177c], R7 ;  /* 0x00177c0701007387 */ /* 0x0001e80000100800 */
[----:B--2---:R1:W2:Y:S02]  /*21d80*/  @!P0 LDG.E.U16 R80, desc[UR60][R12.64] ;  /* 0x0000003c0c508981 */ /* 0x0042a4000c1e1500 */
[----:B-1----:R-:W-:-:S02]  /*21d90*/  @!P0 IMAD.MOV.U32 R12, RZ, RZ, R6 ;  /* 0x000000ffff0c8224 */ /* 0x002fc400078e0006 */
[----:B------:R-:W-:Y:S01]  /*21da0*/  @!P0 IMAD.MOV.U32 R13, RZ, RZ, R7 ;  /* 0x000000ffff0d8224 */ /* 0x000fe200078e0007 */
[----:B------:R-:W-:Y:S02]  /*21db0*/  PRMT R77, RZ, 0x7610, R77 ;  /* 0x00007610ff4d7816 */ /* 0x000fe4000000004d */
[----:B------:R-:W-:Y:S02]  /*21dc0*/  PRMT R76, RZ, 0x7610, R76 ;  /* 0x00007610ff4c7816 */ /* 0x000fe4000000004c */
[----:B------:R-:W-:Y:S01]  /*21dd0*/  PRMT R75, RZ, 0x7610, R75 ;  /* 0x00007610ff4b7816 */ /* 0x000fe2000000004b */
[----:B0-----:R-:W2:Y:S04]  /*21de0*/  LDL R7, [R1+0x5a0] ;  /* 0x0005a00001077983 */ /* 0x001ea80000100800 */
[----:B------:R0:W2:Y:S04]  /*21df0*/  @!P0 LDG.E.U16 R79, desc[UR60][R12.64] ;  /* 0x0000003c0c4f8981 */ /* 0x0000a8000c1e1500 */
[----:B------:R-:W2:Y:S01]  /*21e00*/  LDL R6, [R1+0x5a4] ;  /* 0x0005a40001067983 */ /* 0x000ea20000100800 */
[----:B0-----:R-:W-:-:S02]  /*21e10*/  @!P0 IMAD.MOV.U32 R12, RZ, RZ, R53 ;  /* 0x000000ffff0c8224 */ /* 0x001fc400078e0035 */
[----:B------:R-:W-:Y:S01]  /*21e20*/  @!P0 IMAD.MOV.U32 R13, RZ, RZ, R55 ;  /* 0x000000ffff0d8224 */ /* 0x000fe200078e0037 */
[----:B------:R-:W2:Y:S04]  /*21e30*/  LDL R53, [R1+0x5e4] ;  /* 0x0005e40001357983 */ /* 0x000ea80000100800 */
[----:B------:R-:W2:Y:S04]  /*21e40*/  LDL R55, [R1+0x5e0] ;  /* 0x0005e00001377983 */ /* 0x000ea80000100800 */
[----:B------:R3:W2:Y:S04]  /*21e50*/  @!P0 LDG.E.U16 R78, desc[UR60][R12.64] ;  /* 0x0000003c0c4e8981 */ /* 0x0006a8000c1e1500 */
[----:B------:R-:W4:Y:S01]  /*21e60*/  LDL R13, [R1+0x6e0] ;  /* 0x0006e000010d7983 */ /* 0x000f220000100800 */
[----:B---3--:R-:W-:-:S03]  /*21e70*/  @!P0 IMAD.MOV.U32 R12, RZ, RZ, R5 ;  /* 0x000000ffff0c8224 */ /* 0x008fc600078e0005 */
[----:B------:R-:W3:Y:S04]  /*21e80*/  LDL R5, [R1+0x564] ;  /* 0x0005640001057983 */ /* 0x000ee80000100800 */
[----:B----4-:R0:W4:Y:S04]  /*21e90*/  @!P0 LDG.E.U16 R77, desc[UR60][R12.64] ;  /* 0x0000003c0c4d8981 */ /* 0x010128000c1e1500 */
[----:B------:R-:W0:Y:S04]  /*21ea0*/  LDL R12, [R1+0x6a0] ;  /* 0x0006a000010c7983 */ /* 0x000e280000100800 */
[----:B------:R-:W0:Y:S02]  /*21eb0*/  LDL R13, [R1+0x6a4] ;  /* 0x0006a400010d7983 */ /* 0x000e240000100800 */
[----:B0-----:R-:W-:-:S04]  /*21ec0*/  @!P0 LOP3.LUT R13, R13, R12, RZ, 0x3c, !PT ;  /* 0x0000000c0d0d8212 */ /* 0x001fc800078e3cff */
[----:B------:R-:W-:-:S04]  /*21ed0*/  @!P0 LOP3.LUT R12, R13, R12, RZ, 0x3c, !PT ;  /* 0x0000000c0d0c8212 */ /* 0x000fc800078e3cff */
[----:B------:R-:W-:-:S05]  /*21ee0*/  @!P0 LOP3.LUT R13, R13, R12, RZ, 0x3c, !PT ;  /* 0x0000000c0d0d8212 */ /* 0x000fca00078e3cff */
[----:B------:R0:W4:Y:S04]  /*21ef0*/  @!P0 LDG.E.U16 R76, desc[UR60][R12.64] ;  /* 0x0000003c0c4c8981 */ /* 0x000128000c1e1500 */
[----:B------:R-:W0:Y:S04]  /*21f00*/  LDL R12, [R1+0x660] ;  /* 0x00066000010c7983 */ /* 0x000e280000100800 */
[----:B------:R-:W0:Y:S02]  /*21f10*/  LDL R13, [R1+0x664] ;  /* 0x00066400010d7983 */ /* 0x000e240000100800 */
[----:B0-----:R-:W-:-:S04]  /*21f20*/  @!P0 LOP3.LUT R13, R13, R12, RZ, 0x3c, !PT ;  /* 0x0000000c0d0d8212 */ /* 0x001fc800078e3cff */
[----:B------:R-:W-:-:S04]  /*21f30*/  @!P0 LOP3.LUT R12, R13, R12, RZ, 0x3c, !PT ;  /* 0x0000000c0d0c8212 */ /* 0x000fc800078e3cff */
[----:B------:R-:W-:-:S05]  /*21f40*/  @!P0 LOP3.LUT R13, R13, R12, RZ, 0x3c, !PT ;  /* 0x0000000c0d0d8212 */ /* 0x000fca00078e3cff */
[----:B------:R0:W4:Y:S04]  /*21f50*/  @!P0 LDG.E.U16 R75, desc[UR60][R12.64] ;  /* 0x0000003c0c4b8981 */ /* 0x000128000c1e1500 */
[----:B------:R-:W2:Y:S01]  /*21f60*/  LDL R13, [R1+0x620] ;  /* 0x00062000010d7983 */ /* 0x000ea20000100800 */
[----:B------:R-:W-:Y:S01]  /*21f70*/  PRMT R74, RZ, 0x7610, R74 ;  /* 0x00007610ff4a7816 */ /* 0x000fe2000000004a */
[----:B0-----:R-:W-:Y:S01]  /*21f80*/  @!P0 IMAD.MOV.U32 R12, RZ, RZ, R51 ;  /* 0x000000ffff0c8224 */ /* 0x001fe200078e0033 */
[----:B------:R-:W-:Y:S02]  /*21f90*/  PRMT R73, RZ, 0x7610, R73 ;  /* 0x00007610ff497816 */ /* 0x000fe40000000049 */
[----:B------:R-:W-:Y:S02]  /*21fa0*/  PRMT R72, RZ, 0x7610, R72 ;  /* 0x00007610ff487816 */ /* 0x000fe40000000048 */
[----:B------:R-:W-:Y:S01]  /*21fb0*/  PRMT R71, RZ, 0x7610, R71 ;  /* 0x00007610ff477816 */ /* 0x000fe20000000047 */
[----:B--2---:R0:W2:Y:S02]  /*21fc0*/  @!P0 LDG.E.U16 R74, desc[UR60][R12.64] ;  /* 0x0000003c0c4a8981 */ /* 0x0040a4000c1e1500 */
[----:B0-----:R-:W-:-:S02]  /*21fd0*/  @!P0 IMAD.MOV.U32 R12, RZ, RZ, R53 ;  /* 0x000000ffff0c8224 */ /* 0x001fc400078e0035 */
[----:B------:R-:W-:Y:S02]  /*21fe0*/  @!P0 IMAD.MOV.U32 R13, RZ, RZ, R55 ;  /* 0x000000ffff0d8224 */ /* 0x000fe400078e0037 */
[----:B------:R-:W4:Y:S04]  /*21ff0*/  LDL R55, [R1+0x5d8] ;  /* 0x0005d80001377983 */ /* 0x000f280000100800 */
[----:B------:R0:W2:Y:S02]  /*22000*/  @!P0 LDG.E.U16 R73, desc[UR60][R12.64] ;  /* 0x0000003c0c498981 */ /* 0x0000a4000c1e1500 */
[----:B0-----:R-:W-:Y:S02]  /*22010*/  @!P0 IMAD.MOV.U32 R12, RZ, RZ, R6 ;  /* 0x000000ffff0c8224 */ /* 0x001fe400078e0006 */
[----:B------:R-:W-:Y:S01]  /*22020*/  @!P0 IMAD.MOV.U32 R13, RZ, RZ, R7 ;  /* 0x000000ffff0d8224 */ /* 0x000fe200078e0007 */
[----:B------:R-:W4:Y:S04]  /*22030*/  LDL.LU R6, [R1+0x5dc] ;  /* 0x0005dc0001067983 */ /* 0x000f280000300800 */
[----:B------:R-:W2:Y:S04]  /*22040*/  LDL.LU R53, [R1+0x61c] ;  /* 0x00061c0001357983 */ /* 0x000ea80000300800 */
[----:B------:R0:W-:Y:S04]  /*22050*/  STL [R1+0x1784], R8 ;  /* 0x0017840801007387 */ /* 0x0001e80000100800 */
[----:B------:R3:W4:Y:S02]  /*22060*/  @!P0 LDG.E.U16 R72, desc[UR60][R12.64] ;  /* 0x0000003c0c488981 */ /* 0x000724000c1e1500 */
[----:B---3--:R-:W-:-:S02]  /*22070*/  @!P0 IMAD.MOV.U32 R12, RZ, RZ, R5 ;  /* 0x000000ffff0c8224 */ /* 0x008fc400078e0005 */
[----:B------:R-:W-:Y:S02]  /*22080*/  @!P0 IMAD.MOV.U32 R13, RZ, RZ, R8 ;  /* 0x000000ffff0d8224 */ /* 0x000fe400078e0008 */
[----:B0-----:R-:W3:Y:S04]  /*22090*/  LDL R8, [R1+0x16fc] ;  /* 0x0016fc0001087983 */ /* 0x001ee80000100800 */
[----:B------:R-:W4:Y:S04]  /*220a0*/  LDL.LU R7, [R1+0x598] ;  /* 0x0005980001077983 */ /* 0x000f280000300800 */
[----:B------:R-:W4:Y:S04]  /*220b0*/  LDL.LU R5, [R1+0x590] ;  /* 0x0005900001057983 */ /* 0x000f280000300800 */
[----:B------:R3:W4:Y:S04]  /*220c0*/  @!P0 LDG.E.U16 R71, desc[UR60][R12.64] ;  /* 0x0000003c0c478981 */ /* 0x000728000c1e1500 */
[----:B------:R-:W2:Y:S01]  /*220d0*/  LDL R13, [R1+0x16f0] ;  /* 0x0016f000010d7983 */ /* 0x000ea20000100800 */
[----:B------:R-:W-:Y:S01]  /*220e0*/  PRMT R70, RZ, 0x7610, R70 ;  /* 0x00007610ff467816 */ /* 0x000fe20000000046 */
[----:B---3--:R-:W-:Y:S01]  /*220f0*/  @!P0 IMAD.MOV.U32 R12, RZ, RZ, R8 ;  /* 0x000000ffff0c8224 */ /* 0x008fe200078e0008 */
[----:B------:R-:W-:-:S02]  /*22100*/  PRMT R69, RZ, 0x7610, R69 ;  /* 0x00007610ff457816 */ /* 0x000fc40000000045 */
[----:B------:R-:W-:Y:S02]  /*22110*/  PRMT R68, RZ, 0x7610, R68 ;  /* 0x00007610ff447816 */ /* 0x000fe40000000044 */
[----:B------:R-:W-:Y:S01]  /*22120*/  PRMT R67, RZ, 0x7610, R67 ;  /* 0x00007610ff437816 */ /* 0x000fe20000000043 */
[----:B------:R-:W3:Y:S04]  /*22130*/  LDL R8, [R1+0x59c] ;  /* 0x00059c0001087983 */ /* 0x000ee80000100800 */
[----:B--2---:R0:W2:Y:S04]  /*22140*/  @!P0 LDG.E.U16 R70, desc[UR60][R12.64] ;  /* 0x0000003c0c468981 */ /* 0x0040a8000c1e1500 */
[----:B------:R-:W0:Y:S04]  /*22150*/  LDL R12, [R1+0x6d8] ;  /* 0x0006d800010c7983 */ /* 0x000e280000100800 */
[----:B------:R-:W0:Y:S02]  /*22160*/  LDL R13, [R1+0x6dc] ;  /* 0x0006dc00010d7983 */ /* 0x000e240000100800 */
[----:B0-----:R-:W-:-:S04]  /*22170*/  @!P0 LOP3.LUT R13, R13, R12, RZ, 0x3c, !PT ;  /* 0x0000000c0d0d8212 */ /* 0x001fc800078e3cff */
[----:B------:R-:W-:-:S04]  /*22180*/  @!P0 LOP3.LUT R12, R13, R12, RZ, 0x3c, !PT ;  /* 0x0000000c0d0c8212 */ /* 0x000fc800078e3cff */
[----:B------:R-:W-:-:S05]  /*22190*/  @!P0 LOP3.LUT R13, R13, R12, RZ, 0x3c, !PT ;  /* 0x0000000c0d0d8212 */ /* 0x000fca00078e3cff */
[----:B------:R0:W2:Y:S04]  /*221a0*/  @!P0 LDG.E.U16 R69, desc[UR60][R12.64] ;  /* 0x0000003c0c458981 */ /* 0x0000a8000c1e1500 */
        /* <DEDUP_REMOVED lines=12> */
[----:B------:R-:W4:Y:S01]  /*22270*/  LDL R13, [R1+0x618] ;  /* 0x00061800010d7983 */ /* 0x000f220000100800 */
[----:B------:R-:W-:Y:S01]  /*22280*/  PRMT R66, RZ, 0x7610, R66 ;  /* 0x00007610ff427816 */ /* 0x000fe20000000042 */
[----:B0-----:R-:W-:Y:S01]  /*22290*/  @!P0 IMAD.MOV.U32 R12, RZ, RZ, R53 ;  /* 0x000000ffff0c8224 */ /* 0x001fe200078e0035 */
[----:B------:R-:W-:Y:S02]  /*222a0*/  PRMT R60, RZ, 0x7610, R60 ;  /* 0x00007610ff3c7816 */ /* 0x000fe4000000003c */
[----:B------:R-:W-:Y:S02]  /*222b0*/  PRMT R59, RZ, 0x7610, R59 ;  /* 0x00007610ff3b7816 */ /* 0x000fe4000000003b */
[----:B------:R-:W-:Y:S01]  /*222c0*/  PRMT R58, RZ, 0x7610, R58 ;  /* 0x00007610ff3a7816 */ /* 0x000fe2000000003a */
[----:B----4-:R0:W4:Y:S02]  /*222d0*/  @!P0 LDG.E.U16 R66, desc[UR60][R12.64] ;  /* 0x0000003c0c428981 */ /* 0x010124000c1e1500 */
[----:B0-----:R-:W-:-:S02]  /*222e0*/  @!P0 IMAD.MOV.U32 R12, RZ, RZ, R6 ;  /* 0x000000ffff0c8224 */ /* 0x001fc400078e0006 */
[----:B------:R-:W-:-:S05]  /*222f0*/  @!P0 IMAD.MOV.U32 R13, RZ, RZ, R55 ;  /* 0x000000ffff0d8224 */ /* 0x000fca00078e0037 */
[----:B------:R3:W4:Y:S02]  /*22300*/  @!P0 LDG.E.U16 R60, desc[UR60][R12.64] ;  /* 0x0000003c0c3c8981 */ /* 0x000724000c1e1500 */
[----:B---3--:R-:W-:Y:S02]  /*22310*/  @!P0 IMAD.MOV.U32 R12, RZ, RZ, R8 ;  /* 0x000000ffff0c8224 */ /* 0x008fe400078e0008 */
[----:B------:R-:W-:Y:S01]  /*22320*/  @!P0 IMAD.MOV.U32 R13, RZ, RZ, R7 ;  /* 0x000000ffff0d8224 */ /* 0x000fe200078e0007 */
[----:B------:R-:W3:Y:S04]  /*22330*/  LDL.LU R8, [R1+0x650] ;  /* 0x0006500001087983 */ /* 0x000ee80000300800 */
[----:B------:R-:W2:Y:S04]  /*22340*/  LDL.LU R55, [R1+0x614] ;  /* 0x0006140001377983 */ /* 0x000ea80000300800 */
[----:B------:R0:W-:Y:S04]  /*22350*/  STL [R1+0x1788], R7 ;  /* 0x0017880701007387 */ /* 0x0001e80000100800 */
[----:B------:R1:W4:Y:S04]  /*22360*/  @!P0 LDG.E.U16 R59, desc[UR60][R12.64] ;  /* 0x0000003c0c3b8981 */ /* 0x000328000c1e1500 */
[----:B0-----:R-:W3:Y:S01]  /*22370*/  LDL R7, [R1+0x16ec] ;  /* 0x0016ec0001077983 */ /* 0x001ee20000100800 */
[----:B-1----:R-:W-:-:S02]  /*22380*/  @!P0 IMAD.MOV.U32 R12, RZ, RZ, R10 ;  /* 0x000000ffff0c8224 */ /* 0x002fc400078e000a */
[----:B------:R-:W-:Y:S01]  /*22390*/  @!P0 IMAD.MOV.U32 R13, RZ, RZ, R9 ;  /* 0x000000ffff0d8224 */ /* 0x000fe200078e0009 */
[----:B------:R0:W-:Y:S04]  /*223a0*/  STL [R1+0x1790], R10 ;  /* 0x0017900a01007387 */ /* 0x0001e80000100800 */
[----:B------:R3:W4:Y:S04]  /*223b0*/  @!P0 LDG.E.U16 R58, desc[UR60][R12.64] ;  /* 0x0000003c0c3a8981 */ /* 0x000728000c1e1500 */
[----:B0-----:R-:W2:Y:S04]  /*223c0*/  LDL.LU R10, [R1+0x5d4] ;  /* 0x0005d400010a7983 */ /* 0x001ea80000300800 */
[----:B------:R0:W-:Y:S04]  /*223d0*/  STL [R1+0x178c], R9 ;  /* 0x00178c0901007387 */ /* 0x0001e80000100800 */
[----:B------:R-:W4:Y:S01]  /*223e0*/  LDL R13, [R1+0x710] ;  /* 0x00071000010d7983 */ /* 0x000f220000100800 */
[----:B------:R-:W-:-:S02]  /*223f0*/  PRMT R252, RZ, 0x7610, R252 ;  /* 0x00007610fffc7816 */ /* 0x000fc400000000fc */
[----:B------:R-:W-:Y:S02]  /*22400*/  PRMT R251, RZ, 0x7610, R251 ;  /* 0x00007610fffb7816 */ /* 0x000fe400000000fb */
[----:B------:R-:W-:Y:S02]  /*22410*/  PRMT R250, RZ, 0x7610, R250 ;  /* 0x00007610fffa7816 */ /* 0x000fe400000000fa */
[----:B------:R-:W-:Y:S01]  /*22420*/  PRMT R249, RZ, 0x7610, R249 ;  /* 0x00007610fff97816 */ /* 0x000fe200000000f9 */
[----:B0-----:R-:W2:Y:S01]  /*22430*/  LDL R9, [R1+0x5d0] ;  /* 0x0005d00001097983 */ /* 0x001ea20000100800 */
        /* <DEDUP_REMOVED lines=15> */
[----:B------:R-:W0:Y:S04]  /*22530*/  LDL R13, [R1+0x654] ;  /* 0x00065400010d7983 */ /* 0x000e280000100800 */
[----:B------:R1:W-:Y:S04]  /*22540*/  STS.U16 [R4+0x9300], R195 ;  /* 0x009300c304007388 */ /* 0x0003e80000000400 */
        /* <DEDUP_REMOVED lines=41> */
[----:B------:R4:W-:Y:S01]  /*227e0*/  STS.U16 [R4+0x1bb00], R173 ;  /* 0x01bb00ad04007388 */ /* 0x0009e20000000400 */
[----:B0-----:R-:W-:-:S02]  /*227f0*/  @!P0 IMAD.MOV.U32 R12, RZ, RZ, R13 ;  /* 0x000000ffff0c8224 */ /* 0x001fc400078e000d */
[----:B------:R-:W-:-:S05]  /*22800*/  @!P0 IMAD.MOV.U32 R13, RZ, RZ, R8 ;  /* 0x000000ffff0d8224 */ /* 0x000fca00078e0008 */
[----:B------:R0:W4:Y:S04]  /*22810*/  @!P0 LDG.E.U16 R249, desc[UR60][R12.64] ;  /* 0x0000003c0cf98981 */ /* 0x000128000c1e1500 */
[----:B------:R-:W4:Y:S04]  /*22820*/  LDL R13, [R1+0x610] ;  /* 0x00061000010d7983 */ /* 0x000f280000100800 */
[----:B--2---:R-:W-:Y:S04]  /*22830*/  STL [R1+0x17e8], R10 ;  /* 0x0017e80a01007387 */ /* 0x004fe80000100800 */
[----:B------:R-:W-:Y:S04]  /*22840*/  STL [R1+0x1794], R5 ;  /* 0x0017940501007387 */ /* 0x000fe80000100800 */
[----:B-1----:R-:W2:Y:S04]  /*22850*/  LDL.LU R195, [R1+0x1acc] ;  /* 0x001acc0001c37983 */ /* 0x002ea80000300800 */
[----:B---3--:R-:W2:Y:S04]  /*22860*/  LDL.LU R196, [R1+0x1ac8] ;  /* 0x001ac80001c47983 */ /* 0x008ea80000300800 */
[----:B------:R-:W2:Y:S04]  /*22870*/  LDL.LU R197, [R1+0x1ac4] ;  /* 0x001ac40001c57983 */ /* 0x000ea80000300800 */
        /* <DEDUP_REMOVED lines=33> */
[----:B----4-:R-:W3:Y:S04]  /*22a90*/  LDL.LU R167, [R1+0x1a3c] ;  /* 0x001a3c0001a77983 */ /* 0x010ee80000300800 */
[----:B------:R-:W3:Y:S04]  /*22aa0*/  LDL.LU R168, [R1+0x1a38] ;  /* 0x001a380001a87983 */ /* 0x000ee80000300800 */
[----:B------:R-:W3:Y:S04]  /*22ab0*/  LDL.LU R169, [R1+0x1a34] ;  /* 0x001a340001a97983 */ /* 0x000ee80000300800 */
[----:B------:R-:W3:Y:S04]  /*22ac0*/  LDL.LU R170, [R1+0x1a30] ;  /* 0x001a300001aa7983 */ /* 0x000ee80000300800 */
[----:B------:R-:W3:Y:S04]  /*22ad0*/  LDL.LU R171, [R1+0x1a2c] ;  /* 0x001a2c0001ab7983 */ /* 0x000ee80000300800 */
[----:B------:R-:W3:Y:S04]  /*22ae0*/  LDL.LU R172, [R1+0x1a28] ;  /* 0x001a280001ac7983 */ /* 0x000ee80000300800 */
[----:B------:R-:W3:Y:S04]  /*22af0*/  LDL.LU R173, [R1+0x1a24] ;  /* 0x001a240001ad7983 */ /* 0x000ee80000300800 */
[----:B------:R1:W-:Y:S04]  /*22b00*/  STS.U16 [R4+0x3f00], R174 ;  /* 0x003f00ae04007388 */ /* 0x0003e80000000400 */
[----:B------:R4:W-:Y:S04]  /*22b10*/  STS.U16 [R4+0xbf00], R175 ;  /* 0x00bf00af04007388 */ /* 0x0009e80000000400 */
[----:B------:R0:W-:Y:S04]  /*22b20*/  STS.U16 [R4+0x13f00], R176 ;  /* 0x013f00b004007388 */ /* 0x0001e80000000400 */
[----:B------:R0:W-:Y:S04]  /*22b30*/  STS.U16 [R4+0x1bf00], R177 ;  /* 0x01bf00b104007388 */ /* 0x0001e80000000400 */
[----:B------:R0:W-:Y:S04]  /*22b40*/  STS.U16 [R3+0x380], R178 ;  /* 0x000380b203007388 */ /* 0x0001e80000000400 */
[----:B------:R0:W-:Y:S04]  /*22b50*/  STS.U16 [R3+0x8380], R179 ;  /* 0x008380b303007388 */ /* 0x0001e80000000400 */
[----:B-1----:R-:W3:Y:S04]  /*22b60*/  LDL.LU R174, [R1+0x1a20] ;  /* 0x001a200001ae7983 */ /* 0x002ee80000300800 */
[----:B----4-:R-:W3:Y:S04]  /*22b70*/  LDL.LU R175, [R1+0x1a1c] ;  /* 0x001a1c0001af7983 */ /* 0x010ee80000300800 */
[----:B0-----:R-:W3:Y:S04]  /*22b80*/  LDL.LU R176, [R1+0x1a18] ;  /* 0x001a180001b07983 */ /* 0x001ee80000300800 */
[----:B------:R-:W3:Y:S04]  /*22b90*/  LDL.LU R177, [R1+0x1a14] ;  /* 0x001a140001b17983 */ /* 0x000ee80000300800 */
[----:B------:R-:W-:Y:S04]  /*22ba0*/  STL [R1+0x1798], R4 ;  /* 0x0017980401007387 */ /* 0x000fe80000100800 */
        /* <DEDUP_REMOVED lines=8> */
[----:B0-----:R-:W3:Y:S04]  /*22c30*/  LDL.LU R180, [R1+0x1a08] ;  /* 0x001a080001b47983 */ /* 0x001ee80000300800 */
[----:B-1----:R-:W3:Y:S04]  /*22c40*/  LDL.LU R181, [R1+0x1a04] ;  /* 0x001a040001b57983 */ /* 0x002ee80000300800 */
[----:B----4-:R-:W3:Y:S04]  /*22c50*/  LDL.LU R182, [R1+0x1a00] ;  /* 0x001a000001b67983 */ /* 0x010ee80000300800 */
[----:B------:R-:W3:Y:S04]  /*22c60*/  LDL.LU R183, [R1+0x19fc] ;  /* 0x0019fc0001b77983 */ /* 0x000ee80000300800 */
        /* <DEDUP_REMOVED lines=34> */
[----:B--2---:R-:W4:Y:S04]  /*22e90*/  LDL.LU R136, [R1+0x19b8] ;  /* 0x0019b80001887983 */ /* 0x004f280000300800 */
        /* <DEDUP_REMOVED lines=25> */
[----:B------:R-:W4:Y:S01]  /*23030*/  LDL.LU R150, [R1+0x1980] ;  /* 0x0019800001967983 */ /* 0x000f220000300800 */
[----:B------:R-:W-:-:S03]  /*23040*/  PRMT R248, RZ, 0x7610, R248 ;  /* 0x00007610fff87816 */ /* 0x000fc600000000f8 */
[----:B------:R-:W4:Y:S04]  /*23050*/  LDL.LU R151, [R1+0x197c] ;  /* 0x00197c0001977983 */ /* 0x000f280000300800 */
[----:B------:R0:W-:Y:S01]  /*23060*/  STS.U16 [R3+0x12780], R88 ;  /* 0x0127805803007388 */ /* 0x0001e20000000400 */
[----:B------:R-:W-:-:S03]  /*23070*/  @!P0 IMAD.MOV.U32 R12, RZ, RZ, R55 ;  /* 0x000000ffff0c8224 */ /* 0x000fc600078e0037 */
[----:B------:R1:W-:Y:S04]  /*23080*/  STS.U16 [R3+0x1a780], R89 ;  /* 0x01a7805903007388 */ /* 0x0003e80000000400 */
[----:B------:R2:W-:Y:S04]  /*23090*/  STS.U16 [R3+0x2b80], R90 ;  /* 0x002b805a03007388 */ /* 0x0005e80000000400 */
[----:B------:R2:W-:Y:S04]  /*230a0*/  STS.U16 [R3+0xab80], R91 ;  /* 0x00ab805b03007388 */ /* 0x0005e80000000400 */
[----:B------:R2:W-:Y:S04]  /*230b0*/  STS.U16 [R3+0x12b80], R92 ;  /* 0x012b805c03007388 */ /* 0x0005e80000000400 */
[----:B------:R2:W-:Y:S04]  /*230c0*/  STS.U16 [R3+0x1ab80], R93 ;  /* 0x01ab805d03007388 */ /* 0x0005e80000000400 */
[----:B0-----:R-:W4:Y:S04]  /*230d0*/  LDL.LU R88, [R1+0x1978] ;  /* 0x0019780001587983 */ /* 0x001f280000300800 */
[----:B-1----:R-:W4:Y:S04]  /*230e0*/  LDL.LU R89, [R1+0x1974] ;  /* 0x0019740001597983 */ /* 0x002f280000300800 */
[----:B--2---:R-:W2:Y:S04]  /*230f0*/  LDL.LU R90, [R1+0x1970] ;  /* 0x00197000015a7983 */ /* 0x004ea80000300800 */
[----:B------:R-:W2:Y:S04]  /*23100*/  LDL.LU R91, [R1+0x196c] ;  /* 0x00196c00015b7983 */ /* 0x000ea80000300800 */
[----:B------:R-:W2:Y:S01]  /*23110*/  LDL.LU R92, [R1+0x1968] ;  /* 0x00196800015c7983 */ /* 0x000ea20000300800 */
[----:B------:R-:W-:-:S03]  /*23120*/  PRMT R23, RZ, 0x7610, R23 ;  /* 0x00007610ff177816 */ /* 0x000fc60000000017 */
        /* <DEDUP_REMOVED lines=9> */
[----:B---3--:R-:W2:Y:S04]  /*231c0*/  LDL.LU R96, [R1+0x1958] ;  /* 0x0019580001607983 */ /* 0x008ea80000300800 */
[----:B------:R-:W2:Y:S04]  /*231d0*/  LDL.LU R97, [R1+0x1954] ;  /* 0x0019540001617983 */ /* 0x000ea80000300800 */
[----:B------:R-:W2:Y:S04]  /*231e0*/  LDL.LU R98, [R1+0x1950] ;  /* 0x0019500001627983 */ /* 0x000ea80000300800 */
[----:B------:R-:W2:Y:S04]  /*231f0*/  LDL.LU R99, [R1+0x194c] ;  /* 0x00194c0001637983 */ /* 0x000ea80000300800 */
[----:B------:R0:W-:Y:S04]  /*23200*/  STS.U16 [R3+0x13380], R100 ;  /* 0x0133806403007388 */ /* 0x0001e80000000400 */
[----:B0-----:R-:W2:Y:S04]  /*23210*/  LDL.LU R100, [R1+0x1948] ;  /* 0x0019480001647983 */ /* 0x001ea80000300800 */
[----:B------:R0:W3:Y:S02]  /*23220*/  @!P0 LDG.E.U16 R248, desc[UR60][R12.64] ;  /* 0x0000003c0cf88981 */ /* 0x0000e4000c1e1500 */
[----:B0-----:R-:W-:-:S02]  /*23230*/  @!P0 IMAD.MOV.U32 R12, RZ, RZ, R10 ;  /* 0x000000ffff0c8224 */ /* 0x001fc400078e000a */
[----:B------:R-:W-:-:S05]  /*23240*/  @!P0 IMAD.MOV.U32 R13, RZ, RZ, R9 ;  /* 0x000000ffff0d8224 */ /* 0x000fca00078e0009 */
[----:B------:R0:W4:Y:S02]  /*23250*/  @!P0 LDG.E.U16 R23, desc[UR60][R12.64] ;  /* 0x0000003c0c178981 */ /* 0x000124000c1e1500 */
[----:B0-----:R-:W-:Y:S02]  /*23260*/  @!P0 IMAD.MOV.U32 R12, RZ, RZ, R7 ;  /* 0x000000ffff0c8224 */ /* 0x001fe400078e0007 */
[----:B------:R-:W2:Y:S04]  /*23270*/  LDL R7, [R1+0xa0] ;  /* 0x0000a00001077983 */ /* 0x000ea80000100800 */
        /* <DEDUP_REMOVED lines=13> */
[----:B------:R1:W-:Y:S01]  /*23350*/  STS.U16 [R3+0x13b80], R108 ;  /* 0x013b806c03007388 */ /* 0x0003e20000000400 */
[----:B------:R-:W-:-:S03]  /*23360*/  @!P0 IMAD.MOV.U32 R13, RZ, RZ, R5 ;  /* 0x000000ffff0d8224 */ /* 0x000fc600078e0005 */
[----:B0-----:R-:W4:Y:S04]  /*23370*/  LDL.LU R107, [R1+0x192c] ;  /* 0x00192c00016b7983 */ /* 0x001f280000300800 */
[----:B-1----:R-:W4:Y:S04]  /*23380*/  LDL.LU R108, [R1+0x1928] ;  /* 0x00192800016c7983 */ /* 0x002f280000300800 */
[----:B------:R-:W3:Y:S04]  /*23390*/  LDL R5, [R1+0x9c] ;  /* 0x00009c0001057983 */ /* 0x000ee80000100800 */
        /* <DEDUP_REMOVED lines=10> */
[----:B------:R-:W-:Y:S04]  /*23440*/  STL [R1+0x179c], R3 ;  /* 0x00179c0301007387 */ /* 0x000fe80000100800 */
[----:B--2---:R0:W-:Y:S04]  /*23450*/  STS.U16 [R7+0x20000], R114 ;  /* 0x0200007207007388 */ /* 0x0041e80000000400 */
[----:B------:R1:W-:Y:S04]  /*23460*/  STS.U16 [R7+0x20400], R115 ;  /* 0x0204007307007388 */ /* 0x0003e80000000400 */
[----:B0-----:R-:W2:Y:S04]  /*23470*/  LDL.LU R114, [R1+0x1910] ;  /* 0x0019100001727983 */ /* 0x001ea80000300800 */
[----:B-1----:R-:W2:Y:S04]  /*23480*/  LDL.LU R115, [R1+0x190c] ;  /* 0x00190c0001737983 */ /* 0x002ea80000300800 */
[----:B------:R-:W4:Y:S04]  /*23490*/  LDL R4, [R1+0x98] ;  /* 0x0000980001047983 */ /* 0x000f280000100800 */
        /* <DEDUP_REMOVED lines=12> */
[----:B---3--:R0:W-:Y:S04]  /*23560*/  STS.U16 [R5+0x20080], R26 ;  /* 0x0200801a05007388 */ /* 0x0081e80000000400 */
[----:B------:R1:W-:Y:S04]  /*23570*/  STS.U16 [R5+0x20480], R27 ;  /* 0x0204801b05007388 */ /* 0x0003e80000000400 */
[----:B0-----:R-:W3:Y:S04]  /*23580*/  LDL.LU R26, [R1+0x18f0] ;  /* 0x0018f000011a7983 */ /* 0x001ee80000300800 */
[----:B-1----:R-:W3:Y:S04]  /*23590*/  LDL.LU R27, [R1+0x18ec] ;  /* 0x0018ec00011b7983 */ /* 0x002ee80000300800 */
[----:B------:R-:W2:Y:S04]  /*235a0*/  LDL R3, [R1+0x94] ;  /* 0x0000940001037983 */ /* 0x000ea80000100800 */
        /* <DEDUP_REMOVED lines=12> */
[----:B----4-:R0:W-:Y:S04]  /*23670*/  STS.U16 [R4+0x20100], R34 ;  /* 0x0201002204007388 */ /* 0x0101e80000000400 */
[----:B------:R1:W-:Y:S04]  /*23680*/  STS.U16 [R4+0x20500], R35 ;  /* 0x0205002304007388 */ /* 0x0003e80000000400 */
[----:B0-----:R-:W3:Y:S04]  /*23690*/  LDL.LU R34, [R1+0x18d0] ;  /* 0x0018d00001227983 */ /* 0x001ee80000300800 */
[----:B-1----:R-:W3:Y:S04]  /*236a0*/  LDL.LU R35, [R1+0x18cc] ;  /* 0x0018cc0001237983 */ /* 0x002ee80000300800 */
[----:B------:R-:W4:Y:S04]  /*236b0*/  LDL R5, [R1+0x90] ;  /* 0x0000900001057983 */ /* 0x000f280000100800 */
        /* <DEDUP_REMOVED lines=12> */
[----:B--2---:R0:W-:Y:S04]  /*23780*/  STS.U16 [R3+0x20180], R42 ;  /* 0x0201802a03007388 */ /* 0x0041e80000000400 */
[----:B------:R1:W-:Y:S04]  /*23790*/  STS.U16 [R3+0x20580], R43 ;  /* 0x0205802b03007388 */ /* 0x0003e80000000400 */
[----:B------:R2:W-:Y:S04]  /*237a0*/  STS.U16 [R3+0x20980], R44 ;  /* 0x0209802c03007388 */ /* 0x0005e80000000400 */
[----:B------:R2:W-:Y:S04]  /*237b0*/  STS.U16 [R3+0x20d80], R45 ;  /* 0x020d802d03007388 */ /* 0x0005e80000000400 */
[----:B------:R2:W-:Y:S04]  /*237c0*/  STS.U16 [R3+0x21180], R46 ;  /* 0x0211802e03007388 */ /* 0x0005e80000000400 */
[----:B0-----:R-:W3:Y:S04]  /*237d0*/  LDL.LU R42, [R1+0x18b0] ;  /* 0x0018b000012a7983 */ /* 0x001ee80000300800 */
[----:B-1----:R-:W3:Y:S04]  /*237e0*/  LDL.LU R43, [R1+0x18ac] ;  /* 0x0018ac00012b7983 */ /* 0x002ee80000300800 */
[----:B------:R-:W3:Y:S04]  /*237f0*/  LDL R4, [R1+0x8c] ;  /* 0x00008c0001047983 */ /* 0x000ee80000100800 */
[----:B--2---:R-:W2:Y:S04]  /*23800*/  LDL.LU R44, [R1+0x18a8] ;  /* 0x0018a800012c7983 */ /* 0x004ea80000300800 */
[----:B------:R-:W2:Y:S04]  /*23810*/  LDL.LU R45, [R1+0x18a4] ;  /* 0x0018a400012d7983 */ /* 0x000ea80000300800 */
[----:B------:R-:W2:Y:S04]  /*23820*/  LDL.LU R46, [R1+0x18a0] ;  /* 0x0018a000012e7983 */ /* 0x000ea80000300800 */
[----:B------:R0:W-:Y:S04]  /*23830*/  STS.U16 [R3+0x21580], R47 ;  /* 0x0215802f03007388 */ /* 0x0001e80000000400 */
[----:B------:R1:W-:Y:S04]  /*23840*/  STS.U16 [R3+0x21980], R48 ;  /* 0x0219803003007388 */ /* 0x0003e80000000400 */
[----:B------:R1:W-:Y:S04]  /*23850*/  STS.U16 [R3+0x21d80], R87 ;  /* 0x021d805703007388 */ /* 0x0003e80000000400 */
[----:B0-----:R-:W2:Y:S04]  /*23860*/  LDL.LU R47, [R1+0x189c] ;  /* 0x00189c00012f7983 */ /* 0x001ea80000300800 */
[----:B-1----:R-:W2:Y:S04]  /*23870*/  LDL.LU R48, [R1+0x1898] ;  /* 0x0018980001307983 */ /* 0x002ea80000300800 */
[----:B------:R-:W2:Y:S04]  /*23880*/  LDL R3, [R1+0x88] ;  /* 0x0000880001037983 */ /* 0x000ea80000100800 */
[----:B----4-:R-:W-:Y:S04]  /*23890*/  STS.U16 [R5+0x20200], R86 ;  /* 0x0202005605007388 */ /* 0x010fe80000000400 */
[----:B------:R-:W-:Y:S04]  /*238a0*/  STS.U16 [R5+0x20600], R85 ;  /* 0x0206005505007388 */ /* 0x000fe80000000400 */
[----:B------:R-:W-:Y:S04]  /*238b0*/  STS.U16 [R5+0x20a00], R84 ;  /* 0x020a005405007388 */ /* 0x000fe80000000400 */
[----:B------:R-:W-:Y:S04]  /*238c0*/  STS.U16 [R5+0x20e00], R83 ;  /* 0x020e005305007388 */ /* 0x000fe80000000400 */
[----:B------:R-:W-:Y:S04]  /*238d0*/  STS.U16 [R5+0x21200], R82 ;  /* 0x0212005205007388 */ /* 0x000fe80000000400 */
[----:B------:R-:W-:Y:S04]  /*238e0*/  STS.U16 [R5+0x21600], R81 ;  /* 0x0216005105007388 */ /* 0x000fe80000000400 */
[----:B------:R-:W-:Y:S04]  /*238f0*/  STS.U16 [R5+0x21a00], R80 ;  /* 0x021a005005007388 */ /* 0x000fe80000000400 */
[----:B------:R0:W-:Y:S02]  /*23900*/  STS.U16 [R5+0x21e00], R79 ;  /* 0x021e004f05007388 */ /* 0x0001e40000000400 */
[----:B0-----:R-:W-:-:S02]  /*23910*/  IMAD.MOV.U32 R5, RZ, RZ, R52 ;  /* 0x000000ffff057224 */ /* 0x001fc400078e0034 */
[----:B------:R-:W4:Y:S01]  /*23920*/  LDL R52, [R1+0x84] ;  /* 0x0000840001347983 */ /* 0x000f220000100800 */
[----:B------:R-:W-:-:S06]  /*23930*/  PRMT R22, RZ, 0x7610, R22 ;  /* 0x00007610ff167816 */ /* 0x000fcc0000000016 */
[----:B------:R0:W4:Y:S04]  /*23940*/  @!P0 LDG.E.U16 R22, desc[UR60][R12.64] ;  /* 0x0000003c0c168981 */ /* 0x000128000c1e1500 */
[----:B---3--:R-:W-:Y:S04]  /*23950*/  STS.U16 [R4+0x20280], R78 ;  /* 0x0202804e04007388 */ /* 0x008fe80000000400 */
[----:B------:R-:W-:Y:S04]  /*23960*/  STS.U16 [R4+0x20680], R77 ;  /* 0x0206804d04007388 */ /* 0x000fe80000000400 */
[----:B------:R-:W-:Y:S04]  /*23970*/  STS.U16 [R4+0x20a80], R76 ;  /* 0x020a804c04007388 */ /* 0x000fe80000000400 */
[----:B------:R-:W-:Y:S04]  /*23980*/  STS.U16 [R4+0x20e80], R75 ;  /* 0x020e804b04007388 */ /* 0x000fe80000000400 */
[----:B------:R-:W-:Y:S04]  /*23990*/  STS.U16 [R4+0x21280], R74 ;  /* 0x0212804a04007388 */ /* 0x000fe80000000400 */
[----:B------:R-:W-:Y:S04]  /*239a0*/  STS.U16 [R4+0x21680], R73 ;  /* 0x0216804904007388 */ /* 0x000fe80000000400 */
[----:B------:R-:W-:Y:S04]  /*239b0*/  STS.U16 [R4+0x21a80], R72 ;  /* 0x021a804804007388 */ /* 0x000fe80000000400 */
[----:B------:R1:W-:Y:S01]  /*239c0*/  STS.U16 [R4+0x21e80], R71 ;  /* 0x021e804704007388 */ /* 0x0003e20000000400 */
[----:B0-----:R-:W-:-:S03]  /*239d0*/  IMAD.MOV.U32 R12, RZ, RZ, R8 ;  /* 0x000000ffff0c7224 */ /* 0x001fc600078e0008 */
[----:B--2---:R-:W-:Y:S04]  /*239e0*/  STS.U16 [R3+0x20300], R70 ;  /* 0x0203004603007388 */ /* 0x004fe80000000400 */
[----:B------:R-:W-:Y:S04]  /*239f0*/  STS.U16 [R3+0x20700], R69 ;  /* 0x0207004503007388 */ /* 0x000fe80000000400 */
[----:B------:R-:W-:Y:S04]  /*23a00*/  STS.U16 [R3+0x20b00], R68 ;  /* 0x020b004403007388 */ /* 0x000fe80000000400 */
[----:B------:R-:W-:Y:S04]  /*23a10*/  STS.U16 [R3+0x20f00], R67 ;  /* 0x020f004303007388 */ /* 0x000fe80000000400 */
[----:B------:R-:W-:Y:S04]  /*23a20*/  STS.U16 [R3+0x21300], R66 ;  /* 0x0213004203007388 */ /* 0x000fe80000000400 */
[----:B------:R-:W-:Y:S04]  /*23a30*/  STS.U16 [R3+0x21700], R60 ;  /* 0x0217003c03007388 */ /* 0x000fe80000000400 */
[----:B------:R-:W-:Y:S04]  /*23a40*/  STS.U16 [R3+0x21b00], R59 ;  /* 0x021b003b03007388 */ /* 0x000fe80000000400 */
[----:B------:R0:W-:Y:S01]  /*23a50*/  STS.U16 [R3+0x21f00], R58 ;  /* 0x021f003a03007388 */ /* 0x0001e20000000400 */
[----:B-1----:R-:W-:-:S02]  /*23a60*/  IMAD.MOV.U32 R4, RZ, RZ, R56 ;  /* 0x000000ffff047224 */ /* 0x002fc400078e0038 */
[----:B------:R-:W-:Y:S02]  /*23a70*/  IMAD.MOV.U32 R9, RZ, RZ, R6 ;  /* 0x000000ffff097224 */ /* 0x000fe400078e0006 */
[----:B------:R-:W-:Y:S02]  /*23a80*/  IMAD.MOV.U32 R7, RZ, RZ, R61 ;  /* 0x000000ffff077224 */ /* 0x000fe400078e003d */
[----:B------:R-:W-:Y:S02]  /*23a90*/  IMAD.MOV.U32 R6, RZ, RZ, R63 ;  /* 0x000000ffff067224 */ /* 0x000fe400078e003f */
[----:B------:R-:W-:Y:S02]  /*23aa0*/  IMAD.MOV.U32 R8, RZ, RZ, R62 ;  /* 0x000000ffff087224 */ /* 0x000fe400078e003e */
[----:B------:R-:W-:Y:S02]  /*23ab0*/  IMAD.MOV.U32 R13, RZ, RZ, R65 ;  /* 0x000000ffff0d7224 */ /* 0x000fe400078e0041 */
[----:B0-----:R-:W-:-:S02]  /*23ac0*/  IMAD.MOV.U32 R3, RZ, RZ, R57 ;  /* 0x000000ffff037224 */ /* 0x001fc400078e0039 */
[----:B------:R-:W2:Y:S04]  /*23ad0*/  LDL.LU.64 R56, [R1] ;  /* 0x0000000001387983 */ /* 0x000ea80000300a00 */
[----:B------:R-:W2:Y:S04]  /*23ae0*/  LDL.LU.64 R58, [R1+0x8] ;  /* 0x00000800013a7983 */ /* 0x000ea80000300a00 */
[----:B------:R-:W2:Y:S01]  /*23af0*/  LDL.LU.64 R60, [R1+0x10] ;  /* 0x00001000013c7983 */ /* 0x000ea20000300a00 */
[----:B------:R-:W-:-:S03]  /*23b00*/  IMAD.MOV.U32 R10, RZ, RZ, R64 ;  /* 0x000000ffff0a7224 */ /* 0x000fc600078e0040 */
[----:B------:R-:W2:Y:S04]  /*23b10*/  LDL.LU.64 R62, [R1+0x18] ;  /* 0x00001800013e7983 */ /* 0x000ea80000300a00 */
        /* <DEDUP_REMOVED lines=12> */
[----:B----4-:R0:W-:Y:S04]  /*23be0*/  STS.U16 [R52+0x21f80], R49 ;  /* 0x021f803134007388 */ /* 0x0101e80000000400 */
[----:B------:R1:W-:Y:S04]  /*23bf0*/  STS.U16 [R52+0x20380], R252 ;  /* 0x020380fc34007388 */ /* 0x0003e80000000400 */
[----:B0-----:R-:W3:Y:S04]  /*23c00*/  LDL.LU R49, [R1+0x1894] ;  /* 0x0018940001317983 */ /* 0x001ee80000300800 */
[----:B-1----:R-:W4:Y:S04]  /*23c10*/  LDL R252, [R1+0x174c] ;  /* 0x00174c0001fc7983 */ /* 0x002f280000100800 */
[----:B------:R0:W-:Y:S04]  /*23c20*/  STS.U16 [R52+0x20780], R251 ;  /* 0x020780fb34007388 */ /* 0x0001e80000000400 */
[----:B------:R1:W-:Y:S04]  /*23c30*/  STS.U16 [R52+0x20b80], R250 ;  /* 0x020b80fa34007388 */ /* 0x0003e80000000400 */
[----:B------:R-:W-:Y:S04]  /*23c40*/  STS.U16 [R52+0x20f80], R249 ;  /* 0x020f80f934007388 */ /* 0x000fe80000000400 */
[----:B------:R-:W-:Y:S04]  /*23c50*/  STS.U16 [R52+0x21380], R248 ;  /* 0x021380f834007388 */ /* 0x000fe80000000400 */
[----:B------:R-:W-:Y:S04]  /*23c60*/  STS.U16 [R52+0x21780], R23 ;  /* 0x0217801734007388 */ /* 0x000fe80000000400 */
[----:B------:R1:W-:Y:S01]  /*23c70*/  STS.U16 [R52+0x21b80], R22 ;  /* 0x021b801634007388 */ /* 0x0003e20000000400 */
[----:B------:R0:W-:Y:S06]  /*23c80*/  MEMBAR.ALL.CTA ;  /* 0x0000000000007992 */ /* 0x0001ec0000008000 */
[----:B0-----:R-:W0:Y:S02]  /*23c90*/  FENCE.VIEW.ASYNC.S ;  /* 0x00000000000073c6 */ /* 0x001e240000000000 */
[----:B0-----:R-:W-:Y:S06]  /*23ca0*/  BAR.SYNC.DEFER_BLOCKING 0x0 ;  /* 0x0000000000007b1d */ /* 0x001fec0000010000 */
[----:B------:R-:W-:Y:S01]  /*23cb0*/  UMOV UR33, 0x40000040 ;  /* 0x4000004000217882 */ /* 0x000fe20000000000 */
[----:B--2---:R-:W-:Y:S01]  /*23cc0*/  WARPGROUP.ARRIVE ;  /* 0x00000000000079c5 */ /* 0x004fe20000000000 */
[----:B----4-:R-:W-:-:S13]  /*23cd0*/  R2UR UR32, R252 ;  /* 0x00000000fc2072ca */ /* 0x010fda00000e0000 */
[----:B------:R-:W-:Y:S03]  /*23ce0*/  HGMMA.64x64x16.F32.BF16 R56, gdesc[UR32].tnspA, R56, gsb0 ;  /* 0x20e00000203879f0 */ /* 0x000fe60008001838 */
[----:B------:R-:W-:Y:S02]  /*23cf0*/  WARPGROUP.DEPBAR.LE gsb0, 0x0 ;  /* 0x00008000000079c5 */ /* 0x000fe40000010000 */
[----:B------:R-:W-:-:S06]  /*23d00*/  WARPGROUP.ARRIVE ;  /* 0x00000000000079c5 */ /* 0x000fcc0000000000 */
        /* <DEDUP_REMOVED lines=18> */
[----:B------:R-:W-:Y:S01]  /*23e30*/  HGMMA.64x64x16.F32.BF16 R56, gdesc[UR28].tnspA, R56, gsb0 ;  /* 0x20e000001c3879f0 */ /* 0x000fe20008001838 */
[----:B------:R-:W-:Y:S01]  /*23e40*/  UIADD3.64 UR52, UR4, 0x380, URZ ;  /* 0x0000038004347897 */ /* 0x000fe2000fffe03f */
[----:B------:R-:W-:Y:S01]  /*23e50*/  UMOV UR54, UR34 ;  /* 0x0000002200367c82 */ /* 0x000fe20008000000 */
[----:B------:R-:W-:Y:S01]  /*23e60*/  UMOV UR55, UR35 ;  /* 0x0000002300377c82 */ /* 0x000fe20008000000 */
        /* <DEDUP_REMOVED lines=213> */
[----:B------:R-:W-:Y:S01]  /*24bc0*/  IMAD.MOV.U32 R251, RZ, RZ, R50 ;  /* 0x000000fffffb7224 */ /* 0x000fe200078e0032 */
[----:B------:R-:W-:Y:S01]  /*24bd0*/  UIADD3.64 UR52, UR4, 0x1580, URZ ;  /* 0x0000158004347897 */ /* 0x000fe2000fffe03f */
[----:B------:R-:W3:Y:S01]  /*24be0*/  LDL.LU R50, [R1+0x1890] ;  /* 0x0018900001327983 */ /* 0x000ee20000300800 */
[----:B-1----:R-:W-:-:S03]  /*24bf0*/  IMAD.MOV.U32 R250, RZ, RZ, R51 ;  /* 0x000000fffffa7224 */ /* 0x002fc600078e0033 */
[----:B------:R-:W3:Y:S04]  /*24c00*/  LDL.LU R51, [R1+0x188c] ;  /* 0x00188c0001337983 */ /* 0x000ee80000300800 */
[----:B------:R-:W3:Y:S04]  /*24c10*/  LDL.LU R52, [R1+0x1888] ;  /* 0x0018880001347983 */ /* 0x000ee80000300800 */
[----:B------:R-:W-:Y:S04]  /*24c20*/  STL.64 [R1], R56 ;  /* 0x0000003801007387 */ /* 0x000fe80000100a00 */
[----:B------:R-:W-:Y:S04]  /*24c30*/  STL.64 [R1+0x8], R58 ;  /* 0x0000083a01007387 */ /* 0x000fe80000100a00 */
[----:B------:R-:W-:Y:S04]  /*24c40*/  STL.64 [R1+0x10], R60 ;  /* 0x0000103c01007387 */ /* 0x000fe80000100a00 */
[----:B------:R-:W-:Y:S01]  /*24c50*/  STL.64 [R1+0x18], R62 ;  /* 0x0000183e01007387 */ /* 0x000fe20000100a00 */
[----:B------:R-:W-:Y:S01]  /*24c60*/  UMOV UR54, UR18 ;  /* 0x0000001200367c82 */ /* 0x000fe20008000000 */
[----:B------:R-:W-:-:S02]  /*24c70*/  UMOV UR55, UR19 ;  /* 0x0000001300377c82 */ /* 0x000fc40008000000 */
[----:B------:R-:W-:Y:S04]  /*24c80*/  STL.64 [R1+0x20], R64 ;  /* 0x0000204001007387 */ /* 0x000fe80000100a00 */
        /* <DEDUP_REMOVED lines=10> */
[----:B------:R0:W-:Y:S04]  /*24d30*/  STL.64 [R1+0x78], R86 ;  /* 0x0000785601007387 */ /* 0x0001e80000100a00 */
[----:B0-----:R-:W2:Y:S04]  /*24d40*/  LDL.LU.64 R86, [R1+0x1880] ;  /* 0x0018800001567983 */ /* 0x001ea80000300a00 */
        /* <DEDUP_REMOVED lines=10> */
[----:B------:R-:W2:Y:S01]  /*24df0*/  LDL.LU.64 R64, [R1+0x1828] ;  /* 0x0018280001407983 */ /* 0x000ea20000300a00 */
[----:B------:R-:W-:-:S02]  /*24e00*/  WARPGROUP.DEPBAR.LE gsb0, 0x0 ;  /* 0x00008000000079c5 */ /* 0x000fc40000010000 */
[----:B------:R-:W-:Y:S01]  /*24e10*/  WARPGROUP.ARRIVE ;  /* 0x00000000000079c5 */ /* 0x000fe20000000000 */
[----:B------:R-:W-:Y:S02]  /*24e20*/  IMAD.MOV.U32 R22, RZ, RZ, R251 ;  /* 0x000000ffff167224 */ /* 0x000fe400078e00fb */
[----:B------:R-:W-:Y:S01]  /*24e30*/  IMAD.MOV.U32 R252, RZ, RZ, R60 ;  /* 0x000000fffffc7224 */ /* 0x000fe200078e003c */
[----:B------:R-:W2:Y:S02]  /*24e40*/  LDL.LU.64 R62, [R1+0x1820] ;  /* 0x00182000013e7983 */ /* 0x000ea40000300a00 */
[----:B------:R-:W-:Y:S01]  /*24e50*/  HGMMA.64x64x16.F32.BF16 R88, gdesc[UR52].tnspA, R88, gsb0 ;  /* 0x20e00000345879f0 */ /* 0x000fe20008001858 */
[----:B------:R-:W-:Y:S02]  /*24e60*/  IMAD.MOV.U32 R23, RZ, RZ, R250 ;  /* 0x000000ffff177224 */ /* 0x000fe400078e00fa */
[----:B------:R-:W-:Y:S02]  /*24e70*/  IMAD.MOV.U32 R251, RZ, RZ, R59 ;  /* 0x000000fffffb7224 */ /* 0x000fe400078e003b */
[----:B------:R-:W-:Y:S01]  /*24e80*/  IMAD.MOV.U32 R249, RZ, RZ, R58 ;  /* 0x000000fffff97224 */ /* 0x000fe200078e003a */
[----:B------:R-:W2:Y:S01]  /*24e90*/  LDL.LU.64 R60, [R1+0x1818] ;  /* 0x00181800013c7983 */ /* 0x000ea20000300a00 */
[----:B------:R-:W-:-:S02]  /*24ea0*/  IMAD.MOV.U32 R250, RZ, RZ, R57 ;  /* 0x000000fffffa7224 */ /* 0x000fc400078e0039 */
[----:B------:R-:W-:Y:S01]  /*24eb0*/  IMAD.MOV.U32 R248, RZ, RZ, R56 ;  /* 0x000000fffff87224 */ /* 0x000fe200078e0038 */
[----:B------:R-:W2:Y:S04]  /*24ec0*/  LDL.LU.64 R58, [R1+0x1810] ;  /* 0x00181000013a7983 */ /* 0x000ea80000300a00 */
[----:B------:R-:W2:Y:S01]  /*24ed0*/  LDL.LU.64 R56, [R1+0x1808] ;  /* 0x0018080001387983 */ /* 0x000ea20000300a00 */
        /* <DEDUP_REMOVED lines=22> */
[----:B--2---:R-:W-:-:S06]  /*25040*/  WARPGROUP.ARRIVE ;  /* 0x00000000000079c5 */ /* 0x004fcc0000000000 */
        /* <DEDUP_REMOVED lines=22> */
[----:B------:R0:W-:Y:S04]  /*251b0*/  STL [R1+0x17b0], R248 ;  /* 0x0017b0f801007387 */ /* 0x0001e80000100800 */
[----:B------:R1:W-:Y:S04]  /*251c0*/  STL [R1+0x17ac], R249 ;  /* 0x0017acf901007387 */ /* 0x0003e80000100800 */
[----:B------:R2:W-:Y:S01]  /*251d0*/  STL [R1+0x17a8], R250 ;  /* 0x0017a8fa01007387 */ /* 0x0005e20000100800 */
[----:B0-----:R-:W-:-:S02]  /*251e0*/  IMAD.MOV.U32 R248, RZ, RZ, R55 ;  /* 0x000000fffff87224 */ /* 0x001fc400078e0037 */
[----:B-1----:R-:W-:Y:S02]  /*251f0*/  IMAD.MOV.U32 R249, RZ, RZ, R54 ;  /* 0x000000fffff97224 */ /* 0x002fe400078e0036 */
[----:B--2---:R-:W-:Y:S02]  /*25200*/  IMAD.MOV.U32 R250, RZ, RZ, R53 ;  /* 0x000000fffffa7224 */ /* 0x004fe400078e0035 */
[----:B------:R-:W3:Y:S04]  /*25210*/  LDL.LU R53, [R1+0x1800] ;  /* 0x0018000001357983 */ /* 0x000ee80000300800 */
[----:B------:R-:W3:Y:S04]  /*25220*/  LDL.LU R54, [R1+0x17fc] ;  /* 0x0017fc0001367983 */ /* 0x000ee80000300800 */
[----:B------:R-:W3:Y:S01]  /*25230*/  LDL.LU R55, [R1+0x17f8] ;  /* 0x0017f80001377983 */ /* 0x000ee20000300800 */
[----:B------:R-:W-:-:S02]  /*25240*/  WARPGROUP.DEPBAR.LE gsb0, 0x0 ;  /* 0x00008000000079c5 */ /* 0x000fc40000010000 */
        /* <DEDUP_REMOVED lines=24> */
[----:B---3--:R-:W-:-:S06]  /*253d0*/  WARPGROUP.ARRIVE ;  /* 0x00000000000079c5 */ /* 0x008fcc0000000000 */
[----:B------:R-:W-:Y:S01]  /*253e0*/  HGMMA.64x64x16.F32.BF16 R24, gdesc[UR52].tnspA, R24, gsb0 ;  /* 0x20e00000341879f0 */ /* 0x000fe20008001818 */
[----:B------:R0:W-:Y:S01]  /*253f0*/  STL [R1+0x17a4], R251 ;  /* 0x0017a4fb01007387 */ /* 0x0001e20000100800 */
[----:B------:R-:W-:-:S03]  /*25400*/  UIADD3.64 UR56, UR4, 0x1c00, URZ ;  /* 0x00001c0004387897 */ /* 0x000fc6000fffe03f */
[----:B0-----:R-:W2:Y:S04]  /*25410*/  LDL.LU R251, [R1+0x173c] ;  /* 0x00173c0001fb7983 */ /* 0x001ea80000300800 */
[----:B------:R0:W-:Y:S04]  /*25420*/  STL [R1+0x17a0], R252 ;  /* 0x0017a0fc01007387 */ /* 0x0001e80000100800 */
[----:B0-----:R-:W3:Y:S04]  /*25430*/  LDL.LU R252, [R1+0x1740] ;  /* 0x0017400001fc7983 */ /* 0x001ee80000300800 */
[----:B------:R0:W-:Y:S04]  /*25440*/  STL [R1+0x17e4], R235 ;  /* 0x0017e4eb01007387 */ /* 0x0001e80000100800 */
[----:B0-----:R-:W4:Y:S04]  /*25450*/  LDL.LU R235, [R1+0x1744] ;  /* 0x0017440001eb7983 */ /* 0x001f280000300800 */
[----:B------:R0:W-:Y:S01]  /*25460*/  STL [R1+0x17e0], R236 ;  /* 0x0017e0ec01007387 */ /* 0x0001e20000100800 */
[----:B------:R-:W-:Y:S01]  /*25470*/  UMOV UR58, UR6 ;  /* 0x00000006003a7c82 */ /* 0x000fe20008000000 */
[----:B------:R-:W-:-:S02]  /*25480*/  UMOV UR59, UR7 ;  /* 0x00000007003b7c82 */ /* 0x000fc40008000000 */
[----:B0-----:R-:W4:Y:S04]  /*25490*/  LDL.LU R236, [R1+0x1748] ;  /* 0x0017480001ec7983 */ /* 0x001f280000300800 */
[----:B------:R0:W-:Y:S04]  /*254a0*/  STL [R1+0x17dc], R237 ;  /* 0x0017dced01007387 */ /* 0x0001e80000100800 */
[----:B------:R-:W-:Y:S04]  /*254b0*/  STL [R1+0x17d8], R238 ;  /* 0x0017d8ee01007387 */ /* 0x000fe80000100800 */
[----:B------:R1:W-:Y:S04]  /*254c0*/  STL [R1+0x17d4], R239 ;  /* 0x0017d4ef01007387 */ /* 0x0003e80000100800 */
[----:B------:R-:W-:Y:S04]  /*254d0*/  STL [R1+0x17d0], R240 ;  /* 0x0017d0f001007387 */ /* 0x000fe80000100800 */
[----:B------:R-:W-:Y:S04]  /*254e0*/  STL [R1+0x17cc], R241 ;  /* 0x0017ccf101007387 */ /* 0x000fe80000100800 */
[----:B------:R1:W-:Y:S04]  /*254f0*/  STL [R1+0x17c8], R242 ;  /* 0x0017c8f201007387 */ /* 0x0003e80000100800 */
[----:B------:R-:W-:Y:S04]  /*25500*/  STL [R1+0x17c4], R243 ;  /* 0x0017c4f301007387 */ /* 0x000fe80000100800 */
[----:B------:R-:W-:Y:S04]  /*25510*/  STL [R1+0x17c0], R244 ;  /* 0x0017c0f401007387 */ /* 0x000fe80000100800 */
[----:B------:R-:W-:Y:S04]  /*25520*/  STL [R1+0x17bc], R245 ;  /* 0x0017bcf501007387 */ /* 0x000fe80000100800 */
[----:B------:R-:W-:Y:S04]  /*25530*/  STL [R1+0x17b8], R246 ;  /* 0x0017b8f601007387 */ /* 0x000fe80000100800 */
[----:B------:R-:W-:Y:S01]  /*25540*/  STL [R1+0x17b4], R247 ;  /* 0x0017b4f701007387 */ /* 0x000fe20000100800 */
[----:B------:R-:W-:-:S02]  /*25550*/  WARPGROUP.DEPBAR.LE gsb0, 0x0 ;  /* 0x00008000000079c5 */ /* 0x000fc40000010000 */
[----:B------:R-:W-:-:S06]  /*25560*/  WARPGROUP.ARRIVE ;  /* 0x00000000000079c5 */ /* 0x000fcc0000000000 */
[----:B------:R-:W-:Y:S01]  /*25570*/  HGMMA.64x64x16.F32.BF16 R24, gdesc[UR56].tnspA, R24, gsb0 ;  /* 0x20e00000381879f0 */ /* 0x000fe20008001818 */
[----:B------:R-:W-:Y:S02]  /*25580*/  R2UR UR57, R0 ;  /* 0x00000000003972ca */ /* 0x000fe400000e0000 */
[----:B------:R-:W4:Y:S04]  /*25590*/  LDL.LU R0, [R1+0x17f4] ;  /* 0x0017f40001007983 */ /* 0x000f280000300800 */
[----:B0-----:R-:W4:Y:S04]  /*255a0*/  LDL.LU R237, [R1+0x284] ;  /* 0x0002840001ed7983 */ /* 0x001f280000300800 */
[----:B-1----:R-:W4:Y:S01]  /*255b0*/  LDL R239, [R1+0x1750] ;  /* 0x0017500001ef7983 */ /* 0x002f220000100800 */
[----:B------:R-:W-:-:S03]  /*255c0*/  R2UR UR56, R11 ;  /* 0x000000000b3872ca */ /* 0x000fc600000e0000 */
[----:B------:R-:W4:Y:S01]  /*255d0*/  LDL.LU R242, [R1+0x160c] ;  /* 0x00160c0001f27983 */ /* 0x000f220000300800 */
[----:B------:R-:W0:Y:S03]  /*255e0*/  LDC R11, c[0x0][0x238] ;  /* 0x00008e00ff0b7b82 */ /* 0x000e260000000800 */
[----:B------:R-:W4:Y:S04]  /*255f0*/  LDL.LU R241, [R1+0x1604] ;  /* 0x0016040001f17983 */ /* 0x000f280000300800 */
[----:B------:R-:W4:Y:S01]  /*25600*/  LDL.LU R238, [R1+0x15fc] ;  /* 0x0015fc0001ee7983 */ /* 0x000f220000300800 */
[----:B0-----:R-:W-:-:S04]  /*25610*/  IMAD.SHL.U32 R11, R11, 0x80, RZ ;  /* 0x000000800b0b7824 */ /* 0x001fc800078e00ff */
[----:B------:R-:W-:Y:S01]  /*25620*/  IMAD.SHL.U32 R11, R11, 0x2, RZ ;  /* 0x000000020b0b7824 */ /* 0x000fe200078e00ff */
[----:B--2---:R-:W-:Y:S01]  /*25630*/  R2UR UR52, R251 ;  /* 0x00000000fb3472ca */ /* 0x004fe200000e0000 */
[----:B------:R-:W-:Y:S01]  /*25640*/  IMAD.MOV.U32 R251, RZ, RZ, R22 ;  /* 0x000000fffffb7224 */ /* 0x000fe200078e0016 */
[----:B---3--:R-:W-:Y:S01]  /*25650*/  R2UR UR53, R252 ;  /* 0x00000000fc3572ca */ /* 0x008fe200000e0000 */
[----:B------:R-:W-:Y:S01]  /*25660*/  IMAD.MOV.U32 R252, RZ, RZ, R23 ;  /* 0x000000fffffc7224 */ /* 0x000fe200078e0017 */
[-C--:B------:R-:W-:Y:S02]  /*25670*/  IADD3 R23, P2, R14, R11.reuse, RZ ;  /* 0x0000000b0e177210 */ /* 0x080fe40007f5e0ff */
[----:B----4-:R-:W-:Y:S01]  /*25680*/  R2UR UR48, R235 ;  /* 0x00000000eb3072ca */ /* 0x010fe200000e0000 */
[----:B------:R-:W-:Y:S01]  /*25690*/  IMAD.MOV.U32 R235, RZ, RZ, R12 ;  /* 0x000000ffffeb7224 */ /* 0x000fe200078e000c */
[----:B------:R-:W-:-:S05]  /*256a0*/  IADD3 R12, P0, R20, R11, RZ ;  /* 0x0000000b140c7210 */ /* 0x000fca0007f1e0ff */
[--C-:B------:R-:W-:Y:S02]  /*256b0*/  IMAD.X R20, R21, 0x1, R0.reuse, P0 ;  /* 0x0000000115147824 */ /* 0x100fe400000e0600 */
[----:B------:R-:W-:Y:S01]  /*256c0*/  VIADD R237, R237, 0x1 ;  /* 0x00000001eded7836 */ /* 0x000fe20000000000 */
[----:B------:R-:W-:Y:S01]  /*256d0*/  IADD3 R22, P0, R16, R11, RZ ;  /* 0x0000000b10167210 */ /* 0x000fe20007f1e0ff */
[----:B------:R-:W-:-:S03]  /*256e0*/  IMAD.X R14, R15, 0x1, R0, P2 ;  /* 0x000000010f0e7824 */ /* 0x000fc600010e0600 */
[----:B------:R0:W-:Y:S04]  /*256f0*/  STL [R1+0x284], R237 ;  /* 0x000284ed01007387 */ /* 0x0001e80000100800 */
[----:B------:R-:W2:Y:S01]  /*25700*/  LDL.LU R15, [R1+0x15f4] ;  /* 0x0015f400010f7983 */ /* 0x000ea20000300800 */
[----:B------:R-:W-:-:S03]  /*25710*/  IMAD.X R16, R17, 0x1, R0, P0 ;  /* 0x0000000111107824 */ /* 0x000fc600000e0600 */
[----:B------:R-:W3:Y:S01]  /*25720*/  LDL.LU R240, [R1+0x15ec] ;  /* 0x0015ec0001f07983 */ /* 0x000ee20000300800 */
[----:B------:R-:W-:-:S03]  /*25730*/  ISETP.NE.U32.AND P0, PT, R237, R239, PT ;  /* 0x000000efed00720c */ /* 0x000fc60003f05070 */
[----:B------:R-:W4:Y:S04]  /*25740*/  LDL.LU R239, [R1+0x15e4] ;  /* 0x0015e40001ef7983 */ /* 0x000f280000300800 */
[----:B0-----:R-:W4:Y:S01]  /*25750*/  LDL.LU R237, [R1+0x1608] ;  /* 0x0016080001ed7983 */ /* 0x001f220000300800 */
[----:B------:R-:W-:Y:S01]  /*25760*/  R2UR UR49, R236 ;  /* 0x00000000ec3172ca */ /* 0x000fe200000e0000 */
[----:B------:R-:W-:Y:S01]  /*25770*/  IMAD.MOV.U32 R236, RZ, RZ, R13 ;  /* 0x000000ffffec7224 */ /* 0x000fe200078e000d */
[-C--:B------:R-:W-:Y:S02]  /*25780*/  IADD3 R13, P1, R18, R11.reuse, RZ ;  /* 0x0000000b120d7210 */ /* 0x080fe40007f3e0ff */
[-C--:B------:R-:W-:Y:S02]  /*25790*/  IADD3 R242, P6, R242, R11.reuse, RZ ;  /* 0x0000000bf2f27210 */ /* 0x080fe40007fde0ff */
[-C--:B------:R-:W-:Y:S01]  /*257a0*/  IADD3 R238, P2, R238, R11.reuse, RZ ;  /* 0x0000000beeee7210 */ /* 0x080fe20007f5e0ff */
[----:B------:R-:W-:Y:S01]  /*257b0*/  IMAD.X R18, R19, 0x1, R0, P1 ;  /* 0x0000000113127824 */ /* 0x000fe200008e0600 */
[-C--:B------:R-:W-:Y:S01]  /*257c0*/  IADD3 R241, P1, R241, R11.reuse, RZ ;  /* 0x0000000bf1f17210 */ /* 0x080fe20007f3e0ff */
[----:B------:R0:W-:Y:S04]  /*257d0*/  STL [R1+0x160c], R242 ;  /* 0x00160cf201007387 */ /* 0x0001e80000100800 */
[----:B------:R1:W-:Y:S04]  /*257e0*/  STL [R1+0x1604], R241 ;  /* 0x001604f101007387 */ /* 0x0003e80000100800 */
[----:B------:R-:W4:Y:S04]  /*257f0*/  LDL.LU R17, [R1+0x15dc] ;  /* 0x0015dc0001117983 */ /* 0x000f280000300800 */
[----:B------:R1:W-:Y:S04]  /*25800*/  STL [R1+0x15fc], R238 ;  /* 0x0015fcee01007387 */ /* 0x0003e80000100800 */
[----:B------:R-:W4:Y:S04]  /*25810*/  LDL.LU R247, [R1+0x1600] ;  /* 0x0016000001f77983 */ /* 0x000f280000300800 */
[----:B------:R-:W4:Y:S04]  /*25820*/  LDL.LU R246, [R1+0x15d4] ;  /* 0x0015d40001f67983 */ /* 0x000f280000300800 */
[----:B------:R-:W4:Y:S04]  /*25830*/  LDL.LU R245, [R1+0x15f8] ;  /* 0x0015f80001f57983 */ /* 0x000f280000300800 */
[----:B------:R-:W4:Y:S04]  /*25840*/  LDL.LU R244, [R1+0x15cc] ;  /* 0x0015cc0001f47983 */ /* 0x000f280000300800 */
[----:B------:R-:W4:Y:S04]  /*25850*/  LDL.LU R243, [R1+0x15f0] ;  /* 0x0015f00001f37983 */ /* 0x000f280000300800 */
[----:B0-----:R-:W4:Y:S04]  /*25860*/  LDL.LU R242, [R1+0x15c4] ;  /* 0x0015c40001f27983 */ /* 0x001f280000300800 */
[----:B-1----:R-:W4:Y:S04]  /*25870*/  LDL.LU R241, [R1+0x15e8] ;  /* 0x0015e80001f17983 */ /* 0x002f280000300800 */
[----:B------:R-:W4:Y:S01]  /*25880*/  LDL.LU R238, [R1+0x15bc] ;  /* 0x0015bc0001ee7983 */ /* 0x000f220000300800 */
[----:B--2---:R-:W-:-:S02]  /*25890*/  IADD3 R15, P3, R15, R11, RZ ;  /* 0x0000000b0f0f7210 */ /* 0x004fc40007f7e0ff */
[-C--:B---3--:R-:W-:Y:S02]  /*258a0*/  IADD3 R240, P4, R240, R11.reuse, RZ ;  /* 0x0000000bf0f07210 */ /* 0x088fe40007f9e0ff */
[----:B----4-:R-:W-:Y:S01]  /*258b0*/  IADD3 R239, P5, R239, R11, RZ ;  /* 0x0000000befef7210 */ /* 0x010fe20007fbe0ff */
[----:B------:R-:W-:Y:S04]  /*258c0*/  STL [R1+0x15f4], R15 ;  /* 0x0015f40f01007387 */ /* 0x000fe80000100800 */
[----:B------:R0:W-:Y:S01]  /*258d0*/  STL [R1+0x15ec], R240 ;  /* 0x0015ecf001007387 */ /* 0x0001e20000100800 */
[----:B------:R-:W-:-:S03]  /*258e0*/  IMAD.X R237, R237, 0x1, R0, P6 ;  /* 0x00000001eded7824 */ /* 0x000fc600030e0600 */
[----:B0-----:R-:W2:Y:S04]  /*258f0*/  LDL.LU R240, [R1+0x15e0] ;  /* 0x0015e00001f07983 */ /* 0x001ea80000300800 */
[----:B------:R0:W-:Y:S04]  /*25900*/  STL [R1+0x15e4], R239 ;  /* 0x0015e4ef01007387 */ /* 0x0001e80000100800 */
[----:B0-----:R-:W3:Y:S04]  /*25910*/  LDL.LU R239, [R1+0x15b4] ;  /* 0x0015b40001ef7983 */ /* 0x001ee80000300800 */
[----:B------:R0:W-:Y:S04]  /*25920*/  STL [R1+0x1608], R237 ;  /* 0x001608ed01007387 */ /* 0x0001e80000100800 */
[----:B0-----:R-:W4:Y:S01]  /*25930*/  LDL.LU R237, [R1+0x15d8] ;  /* 0x0015d80001ed7983 */ /* 0x001f220000300800 */
[-C--:B------:R-:W-:Y:S01]  /*25940*/  IADD3 R17, P6, R17, R11.reuse, RZ ;  /* 0x0000000b11117210 */ /* 0x080fe20007fde0ff */
[--C-:B------:R-:W-:Y:S01]  /*25950*/  IMAD.X R247, R247, 0x1, R0.reuse, P1 ;  /* 0x00000001f7f77824 */ /* 0x100fe200008e0600 */
[-C--:B------:R-:W-:Y:S01]  /*25960*/  IADD3 R246, P1, R246, R11.reuse, RZ ;  /* 0x0000000bf6f67210 */ /* 0x080fe20007f3e0ff */
[--C-:B------:R-:W-:Y:S01]  /*25970*/  IMAD.X R245, R245, 0x1, R0.reuse, P2 ;  /* 0x00000001f5f57824 */ /* 0x100fe200010e0600 */
[----:B------:R-:W-:Y:S01]  /*25980*/  IADD3 R244, P2, R244, R11, RZ ;  /* 0x0000000bf4f47210 */ /* 0x000fe20007f5e0ff */
[----:B------:R-:W-:Y:S01]  /*25990*/  STL [R1+0x15dc], R17 ;  /* 0x0015dc1101007387 */ /* 0x000fe20000100800 */
[----:B------:R-:W-:-:S03]  /*259a0*/  IMAD.X R243, R243, 0x1, R0, P3 ;  /* 0x00000001f3f37824 */ /* 0x000fc600018e0600 */
[----:B------:R-:W-:Y:S01]  /*259b0*/  STL [R1+0x1600], R247 ;  /* 0x001600f701007387 */ /* 0x000fe20000100800 */
[----:B------:R-:W-:-:S03]  /*259c0*/  IADD3 R242, P3, R242, R11, RZ ;  /* 0x0000000bf2f27210 */ /* 0x000fc60007f7e0ff */
[----:B------:R-:W-:Y:S04]  /*259d0*/  STL [R1+0x15d4], R246 ;  /* 0x0015d4f601007387 */ /* 0x000fe80000100800 */
[----:B------:R-:W-:Y:S01]  /*259e0*/  STL [R1+0x15f8], R245 ;  /* 0x0015f8f501007387 */ /* 0x000fe20000100800 */
[----:B------:R-:W-:-:S03]  /*259f0*/  IMAD.X R241, R241, 0x1, R0, P4 ;  /* 0x00000001f1f17824 */ /* 0x000fc600020e0600 */
[----:B------:R-:W-:Y:S01]  /*25a00*/  STL [R1+0x15cc], R244 ;  /* 0x0015ccf401007387 */ /* 0x000fe20000100800 */
[----:B------:R-:W-:-:S03]  /*25a10*/  IADD3 R238, P4, R238, R11, RZ ;  /* 0x0000000beeee7210 */ /* 0x000fc60007f9e0ff */
[----:B------:R-:W-:Y:S04]  /*25a20*/  STL [R1+0x15f0], R243 ;  /* 0x0015f0f301007387 */ /* 0x000fe80000100800 */
[----:B------:R0:W-:Y:S04]  /*25a30*/  STL [R1+0x15c4], R242 ;  /* 0x0015c4f201007387 */ /* 0x0001e80000100800 */
[----:B------:R-:W4:Y:S04]  /*25a40*/  LDL.LU R15, [R1+0x15ac] ;  /* 0x0015ac00010f7983 */ /* 0x000f280000300800 */
[----:B------:R1:W-:Y:S04]  /*25a50*/  STL [R1+0x15e8], R241 ;  /* 0x0015e8f101007387 */ /* 0x0003e80000100800 */
[----:B0-----:R-:W4:Y:S04]  /*25a60*/  LDL.LU R242, [R1+0x15d0] ;  /* 0x0015d00001f27983 */ /* 0x001f280000300800 */
[----:B------:R0:W-:Y:S04]  /*25a70*/  STL [R1+0x15bc], R238 ;  /* 0x0015bcee01007387 */ /* 0x0001e80000100800 */
[----:B-1----:R-:W4:Y:S04]  /*25a80*/  LDL.LU R241, [R1+0x15a4] ;  /* 0x0015a40001f17983 */ /* 0x002f280000300800 */
[----:B0-----:R-:W4:Y:S01]  /*25a90*/  LDL.LU R238, [R1+0x15c8] ;  /* 0x0015c80001ee7983 */ /* 0x001f220000300800 */
[----:B--2---:R-:W-:-:S05]  /*25aa0*/  IMAD.X R240, R240, 0x1, R0, P5 ;  /* 0x00000001f0f07824 */ /* 0x004fca00028e0600 */
[----:B------:R0:W-:Y:S01]  /*25ab0*/  STL [R1+0x15e0], R240 ;  /* 0x0015e0f001007387 */ /* 0x0001e20000100800 */
[----:B---3--:R-:W-:-:S05]  /*25ac0*/  IADD3 R239, P5, R239, R11, RZ ;  /* 0x0000000befef7210 */ /* 0x008fca0007fbe0ff */
[----:B------:R1:W-:Y:S04]  /*25ad0*/  STL [R1+0x15b4], R239 ;  /* 0x0015b4ef01007387 */ /* 0x0003e80000100800 */
[----:B------:R-:W2:Y:S01]  /*25ae0*/  LDL.LU R17, [R1+0x159c] ;  /* 0x00159c0001117983 */ /* 0x000ea20000300800 */
[----:B----4-:R-:W-:-:S05]  /*25af0*/  IMAD.X R237, R237, 0x1, R0, P6 ;  /* 0x00000001eded7824 */ /* 0x010fca00030e0600 */
        /* <DEDUP_REMOVED lines=8> */
[----:B---3--:R-:W3:Y:S01]  /*25b80*/  LDL.LU R237, [R1+0x157c] ;  /* 0x00157c0001ed7983 */ /* 0x008ee20000300800 */
[----:B------:R-:W-:-:S05]  /*25b90*/  IADD3 R15, P6, R15, R11, RZ ;  /* 0x0000000b0f0f7210 */ /* 0x000fca0007fde0ff */
[----:B------:R-:W-:Y:S01]  /*25ba0*/  STL [R1+0x15ac], R15 ;  /* 0x0015ac0f01007387 */ /* 0x000fe20000100800 */
[----:B------:R-:W-:Y:S01]  /*25bb0*/  IMAD.X R242, R242, 0x1, R0, P1 ;  /* 0x00000001f2f27824 */ /* 0x000fe200008e0600 */
[----:B------:R-:W-:-:S04]  /*25bc0*/  IADD3 R241, P1, R241, R11, RZ ;  /* 0x0000000bf1f17210 */ /* 0x000fc80007f3e0ff */
[----:B------:R0:W-:Y:S01]  /*25bd0*/  STL [R1+0x15d0], R242 ;  /* 0x0015d0f201007387 */ /* 0x0001e20000100800 */
[----:B------:R-:W-:-:S03]  /*25be0*/  IMAD.X R238, R238, 0x1, R0, P2 ;  /* 0x00000001eeee7824 */ /* 0x000fc600010e0600 */
[----:B0-----:R-:W3:Y:S04]  /*25bf0*/  LDL.LU R242, [R1+0x15a0] ;  /* 0x0015a00001f27983 */ /* 0x001ee80000300800 */
[----:B------:R0:W-:Y:S04]  /*25c00*/  STL [R1+0x15a4], R241 ;  /* 0x0015a4f101007387 */ /* 0x0001e80000100800 */
[----:B0-----:R-:W3:Y:S04]  /*25c10*/  LDL.LU R241, [R1+0x1574] ;  /* 0x0015740001f17983 */ /* 0x001ee80000300800 */
[----:B------:R0:W-:Y:S04]  /*25c20*/  STL [R1+0x15c8], R238 ;  /* 0x0015c8ee01007387 */ /* 0x0001e80000100800 */
[----:B0-----:R-:W3:Y:S01]  /*25c30*/  LDL.LU R238, [R1+0x1598] ;  /* 0x0015980001ee7983 */ /* 0x001ee20000300800 */
[----:B--2---:R-:W-:-:S05]  /*25c40*/  IADD3 R17, P2, R17, R11, RZ ;  /* 0x0000000b11117210 */ /* 0x004fca0007f5e0ff */
[----:B------:R-:W-:Y:S01]  /*25c50*/  STL [R1+0x159c], R17 ;  /* 0x00159c1101007387 */ /* 0x000fe20000100800 */
[--C-:B----4-:R-:W-:Y:S01]  /*25c60*/  IMAD.X R247, R247, 0x1, R0.reuse, P3 ;  /* 0x00000001f7f77824 */ /* 0x110fe200018e0600 */
[-C--:B------:R-:W-:Y:S01]  /*25c70*/  IADD3 R246, P3, R246, R11.reuse, RZ ;  /* 0x0000000bf6f67210 */ /* 0x080fe20007f7e0ff */
[--C-:B------:R-:W-:Y:S01]  /*25c80*/  IMAD.X R245, R245, 0x1, R0.reuse, P4 ;  /* 0x00000001f5f57824 */ /* 0x100fe200020e0600 */
[-C--:B------:R-:W-:Y:S01]  /*25c90*/  IADD3 R244, P4, R244, R11.reuse, RZ ;  /* 0x0000000bf4f47210 */ /* 0x080fe20007f9e0ff */
[----:B------:R-:W-:Y:S01]  /*25ca0*/  IMAD.X R243, R243, 0x1, R0, P5 ;  /* 0x00000001f3f37824 */ /* 0x000fe200028e0600 */
[----:B------:R-:W-:Y:S01]  /*25cb0*/  STL [R1+0x15c0], R247 ;  /* 0x0015c0f701007387 */ /* 0x000fe20000100800 */
[----:B------:R-:W-:-:S03]  /*25cc0*/  IADD3 R240, P5, R240, R11, RZ ;  /* 0x0000000bf0f07210 */ /* 0x000fc60007fbe0ff */
[----:B------:R-:W-:Y:S04]  /*25cd0*/  STL [R1+0x1594], R246 ;  /* 0x001594f601007387 */ /* 0x000fe80000100800 */
[----:B------:R-:W-:Y:S01]  /*25ce0*/  STL [R1+0x15b8], R245 ;  /* 0x0015b8f501007387 */ /* 0x000fe20000100800 */
[----:B------:R-:W-:-:S03]  /*25cf0*/  IMAD.X R239, R239, 0x1, R0, P6 ;  /* 0x00000001efef7824 */ /* 0x000fc600030e0600 */
[----:B------:R-:W-:Y:S01]  /*25d00*/  STL [R1+0x158c], R244 ;  /* 0x00158cf401007387 */ /* 0x000fe20000100800 */
[----:B---3--:R-:W-:-:S03]  /*25d10*/  IADD3 R237, P6, R237, R11, RZ ;  /* 0x0000000beded7210 */ /* 0x008fc60007fde0ff */
[----:B------:R-:W-:Y:S04]  /*25d20*/  STL [R1+0x15b0], R243 ;  /* 0x0015b0f301007387 */ /* 0x000fe80000100800 */
[----:B------:R0:W-:Y:S04]  /*25d30*/  STL [R1+0x1584], R240 ;  /* 0x001584f001007387 */ /* 0x0001e80000100800 */
[----:B------:R-:W2:Y:S04]  /*25d40*/  LDL.LU R15, [R1+0x156c] ;  /* 0x00156c00010f7983 */ /* 0x000ea80000300800 */
[----:B------:R1:W-:Y:S04]  /*25d50*/  STL [R1+0x15a8], R239 ;  /* 0x0015a8ef01007387 */ /* 0x0003e80000100800 */
[----:B0-----:R-:W3:Y:S04]  /*25d60*/  LDL.LU R240, [R1+0x1590] ;  /* 0x0015900001f07983 */ /* 0x001ee80000300800 */
[----:B------:R0:W-:Y:S04]  /*25d70*/  STL [R1+0x157c], R237 ;  /* 0x00157ced01007387 */ /* 0x0001e80000100800 */
[----:B-1----:R-:W4:Y:S04]  /*25d80*/  LDL.LU R239, [R1+0x1564] ;  /* 0x0015640001ef7983 */ /* 0x002f280000300800 */
[----:B0-----:R-:W4:Y:S01]  /*25d90*/  LDL.LU R237, [R1+0x1588] ;  /* 0x0015880001ed7983 */ /* 0x001f220000300800 */
[----:B------:R-:W-:-:S05]  /*25da0*/  IMAD.X R242, R242, 0x1, R0, P1 ;  /* 0x00000001f2f27824 */ /* 0x000fca00008e0600 */
[----:B------:R0:W-:Y:S01]  /*25db0*/  STL [R1+0x15a0], R242 ;  /* 0x0015a0f201007387 */ /* 0x0001e20000100800 */
[----:B------:R-:W-:-:S05]  /*25dc0*/  IADD3 R241, P1, R241, R11, RZ ;  /* 0x0000000bf1f17210 */ /* 0x000fca0007f3e0ff */
[----:B------:R1:W-:Y:S04]  /*25dd0*/  STL [R1+0x1574], R241 ;  /* 0x001574f101007387 */ /* 0x0003e80000100800 */
[----:B------:R-:W4:Y:S01]  /*25de0*/  LDL.LU R17, [R1+0x155c] ;  /* 0x00155c0001117983 */ /* 0x000f220000300800 */
[----:B------:R-:W-:-:S05]  /*25df0*/  IMAD.X R238, R238, 0x1, R0, P2 ;  /* 0x00000001eeee7824 */ /* 0x000fca00010e0600 */
        /* <DEDUP_REMOVED lines=9> */
[----:B--2---:R-:W-:-:S05]  /*25e90*/  IADD3 R15, P2, R15, R11, RZ ;  /* 0x0000000b0f0f7210 */ /* 0x004fca0007f5e0ff */
[----:B------:R-:W-:Y:S01]  /*25ea0*/  STL [R1+0x156c], R15 ;  /* 0x00156c0f01007387 */ /* 0x000fe20000100800 */
[----:B---3--:R-:W-:Y:S01]  /*25eb0*/  IMAD.X R240, R240, 0x1, R0, P3 ;  /* 0x00000001f0f07824 */ /* 0x008fe200018e0600 */
[----:B----4-:R-:W-:-:S04]  /*25ec0*/  IADD3 R239, P3, R239, R11, RZ ;  /* 0x0000000befef7210 */ /* 0x010fc80007f7e0ff */
        /* <DEDUP_REMOVED lines=679> */
[----:B------:R-:W-:-:S05]  /*28940*/  IADD3 R17, P2, R17, R11, RZ ;  /* 0x0000000b11117210 */ /* 0x000fca0007f5e0ff */
[----:B------:R-:W-:Y:S01]  /*28950*/  STL [R1+0x11dc], R17 ;  /* 0x0011dc1101007387 */ /* 0x000fe20000100800 */
[--C-:B------:R-:W-:Y:S01]  /*28960*/  IMAD.X R247, R247, 0x1, R0.reuse, P3 ;  /* 0x00000001f7f77824 */ /* 0x100fe200018e0600 */
        /* <DEDUP_REMOVED lines=2205> */
[----:B------:R-:W-:-:S02]  /*31340*/  IMAD.MOV.U32 R21, RZ, RZ, R20 ;  /* 0x000000ffff157224 */ /* 0x000fc400078e0014 */
[----:B------:R-:W-:Y:S02]  /*31350*/  IMAD.MOV.U32 R20, RZ, RZ, R12 ;  /* 0x000000ffff147224 */ /* 0x000fe400078e000c */
[----:B------:R-:W0:Y:S01]  /*31360*/  LDC R12, c[0x0][0x23c] ;  /* 0x00008f00ff0c7b82 */ /* 0x000e220000000800 */
        /* <DEDUP_REMOVED lines=8> */
[-C--:B------:R-:W-:Y:S01]  /*313f0*/  IADD3 R242, P1, R242, R11.reuse, RZ ;  /* 0x0000000bf2f27210 */ /* 0x080fe20007f3e0ff */
[----:B------:R-:W-:Y:S02]  /*31400*/  IMAD.X R241, R241, 0x1, R0, P2 ;  /* 0x00000001f1f17824 */ /* 0x000fe400010e0600 */
[----:B------:R-:W-:Y:S01]  /*31410*/  STL [R1+0x16dc], R246 ;  /* 0x0016dcf601007387 */ /* 0x000fe20000100800 */
[----:B------:R-:W-:-:S03]  /*31420*/  IADD3 R238, P2, R238, R11, RZ ;  /* 0x0000000beeee7210 */ /* 0x000fc60007f5e0ff */
[----:B------:R-:W-:Y:S04]  /*31430*/  STL [R1+0x16a4], R245 ;  /* 0x0016a4f501007387 */ /* 0x000fe80000100800 */
[----:B------:R-:W-:Y:S04]  /*31440*/  STL [R1+0x16e0], R244 ;  /* 0x0016e0f401007387 */ /* 0x000fe80000100800 */
[----:B------:R-:W-:Y:S04]  /*31450*/  STL [R1+0x16b0], R243 ;  /* 0x0016b0f301007387 */ /* 0x000fe80000100800 */
[----:B------:R-:W-:Y:S01]  /*31460*/  STL [R1+0x16e8], R242 ;  /* 0x0016e8f201007387 */ /* 0x000fe20000100800 */
[----:B0-----:R-:W-:-:S03]  /*31470*/  IMAD.SHL.U32 R12, R12, 0x80, RZ ;  /* 0x000000800c0c7824 */ /* 0x001fc600078e00ff */
[----:B------:R0:W-:Y:S04]  /*31480*/  STL [R1+0x16f8], R238 ;  /* 0x0016f8ee01007387 */ /* 0x0001e80000100800 */
[----:B------:R-:W-:Y:S01]  /*31490*/  STL [R1+0x16b8], R241 ;  /* 0x0016b8f101007387 */ /* 0x000fe20000100800 */
[----:B------:R-:W-:Y:S02]  /*314a0*/  IMAD.SHL.U32 R12, R12, 0x2, RZ ;  /* 0x000000020c0c7824 */ /* 0x000fe400078e00ff */
[----:B------:R-:W-:Y:S02]  /*314b0*/  IMAD.MOV.U32 R19, RZ, RZ, R18 ;  /* 0x000000ffff137224 */ /* 0x000fe400078e0012 */
[----:B------:R-:W-:Y:S01]  /*314c0*/  IMAD.MOV.U32 R18, RZ, RZ, R13 ;  /* 0x000000ffff127224 */ /* 0x000fe200078e000d */
[----:B0-----:R-:W4:Y:S01]  /*314d0*/  LDL.LU R238, [R1+0x16d0] ;  /* 0x0016d00001ee7983 */ /* 0x001f220000300800 */
[----:B--2---:R-:W-:-:S05]  /*314e0*/  IMAD.X R240, R240, 0x1, R0, P3 ;  /* 0x00000001f0f07824 */ /* 0x004fca00018e0600 */
[----:B------:R-:W-:Y:S01]  /*314f0*/  STL [R1+0x16ac], R240 ;  /* 0x0016acf001007387 */ /* 0x000fe20000100800 */
[----:B---3--:R-:W-:-:S05]  /*31500*/  IADD3 R239, P3, R239, R11, RZ ;  /* 0x0000000befef7210 */ /* 0x008fca0007f7e0ff */
[----:B------:R-:W-:Y:S04]  /*31510*/  STL [R1+0x1730], R239 ;  /* 0x001730ef01007387 */ /* 0x000fe80000100800 */
[----:B------:R-:W2:Y:S01]  /*31520*/  LDL.LU R13, [R1+0x1724] ;  /* 0x00172400010d7983 */ /* 0x000ea20000300800 */
[----:B----4-:R-:W-:Y:S01]  /*31530*/  IMAD.X R237, R237, 0x1, R0, P4 ;  /* 0x00000001eded7824 */ /* 0x010fe200020e0600 */
[----:B------:R-:W-:-:S04]  /*31540*/  IADD3 R2, P4, R2, R12, RZ ;  /* 0x0000000c02027210 */ /* 0x000fc80007f9e0ff */
[----:B------:R-:W-:Y:S04]  /*31550*/  STL [R1+0x16c4], R237 ;  /* 0x0016c4ed01007387 */ /* 0x000fe80000100800 */
[----:B------:R-:W3:Y:S04]  /*31560*/  LDL.LU R15, [R1+0x16d8] ;  /* 0x0016d800010f7983 */ /* 0x000ee80000300800 */
[----:B------:R-:W4:Y:S04]  /*31570*/  LDL.LU R17, [R1+0x171c] ;  /* 0x00171c0001117983 */ /* 0x000f280000300800 */
[----:B------:R0:W-:Y:S04]  /*31580*/  STL [R1+0x172c], R2 ;  /* 0x00172c0201007387 */ /* 0x0001e80000100800 */
[----:B0-----:R-:W4:Y:S04]  /*31590*/  LDL.LU R2, [R1+0x17f0] ;  /* 0x0017f00001027983 */ /* 0x001f280000300800 */
        /* <DEDUP_REMOVED lines=9> */
[----:B------:R-:W4:Y:S01]  /*31630*/  LDL.LU R239, [R1+0x1718] ;  /* 0x0017180001ef7983 */ /* 0x000f220000300800 */
[----:B------:R-:W-:-:S05]  /*31640*/  IMAD.X R238, R238, 0x1, R0, P5 ;  /* 0x00000001eeee7824 */ /* 0x000fca00028e0600 */
[----:B------:R0:W-:Y:S04]  /*31650*/  STL [R1+0x16d0], R238 ;  /* 0x0016d0ee01007387 */ /* 0x0001e80000100800 */
[----:B0-----:R-:W4:Y:S01]  /*31660*/  LDL.LU R238, [R1+0x70c] ;  /* 0x00070c0001ee7983 */ /* 0x001f220000300800 */
[----:B--2---:R-:W-:-:S05]  /*31670*/  IADD3 R13, P5, R13, R12, RZ ;  /* 0x0000000c0d0d7210 */ /* 0x004fca0007fbe0ff */
[----:B------:R-:W-:Y:S01]  /*31680*/  STL [R1+0x1724], R13 ;  /* 0x0017240d01007387 */ /* 0x000fe20000100800 */
[--C-:B---3--:R-:W-:Y:S02]  /*31690*/  IMAD.X R15, R15, 0x1, R0.reuse, P6 ;  /* 0x000000010f0f7824 */ /* 0x108fe400030e0600 */
[----:B----4-:R-:W-:-:S05]  /*316a0*/  IMAD.X R2, R2, 0x1, R0, P1 ;  /* 0x0000000102027824 */ /* 0x010fca00008e0600 */
[----:B------:R0:W-:Y:S04]  /*316b0*/  STL [R1+0x16cc], R2 ;  /* 0x0016cc0201007387 */ /* 0x0001e80000100800 */
[----:B------:R-:W-:Y:S04]  /*316c0*/  STL [R1+0x16d8], R15 ;  /* 0x0016d80f01007387 */ /* 0x000fe80000100800 */
[----:B0-----:R-:W2:Y:S01]  /*316d0*/  LDL.LU R2, [R1+0x17ec] ;  /* 0x0017ec0001027983 */ /* 0x001ea20000300800 */
[-C--:B------:R-:W-:Y:S02]  /*316e0*/  IADD3 R17, P6, R17, R12.reuse, RZ ;  /* 0x0000000c11117210 */ /* 0x080fe40007fde0ff */
[-C--:B------:R-:W-:Y:S01]  /*316f0*/  IADD3 R247, P1, R247, R12.reuse, RZ ;  /* 0x0000000cf7f77210 */ /* 0x080fe20007f3e0ff */
[--C-:B------:R-:W-:Y:S01]  /*31700*/  IMAD.X R246, R246, 0x1, R0.reuse, P2 ;  /* 0x00000001f6f67824 */ /* 0x100fe200010e0600 */
[-C--:B------:R-:W-:Y:S01]  /*31710*/  IADD3 R245, P2, R245, R12.reuse, RZ ;  /* 0x0000000cf5f57210 */ /* 0x080fe20007f5e0ff */
[----:B------:R-:W-:Y:S01]  /*31720*/  IMAD.X R244, R244, 0x1, R0, P3 ;  /* 0x00000001f4f47824 */ /* 0x000fe200018e0600 */
[----:B------:R-:W-:Y:S01]  /*31730*/  STL [R1+0x171c], R17 ;  /* 0x00171c1101007387 */ /* 0x000fe20000100800 */
[----:B------:R-:W-:-:S03]  /*31740*/  IADD3 R243, P3, R243, R12, RZ ;  /* 0x0000000cf3f37210 */ /* 0x000fc60007f7e0ff */
[----:B------:R-:W-:Y:S04]  /*31750*/  STL [R1+0x1714], R247 ;  /* 0x001714f701007387 */ /* 0x000fe80000100800 */
[----:B------:R-:W-:Y:S04]  /*31760*/  STL [R1+0x16e4], R246 ;  /* 0x0016e4f601007387 */ /* 0x000fe80000100800 */
[----:B------:R-:W-:Y:S04]  /*31770*/  STL [R1+0x170c], R245 ;  /* 0x00170cf501007387 */ /* 0x000fe80000100800 */
[----:B------:R-:W-:Y:S04]  /*31780*/  STL [R1+0x16f4], R244 ;  /* 0x0016f4f401007387 */ /* 0x000fe80000100800 */
[----:B------:R-:W-:Y:S01]  /*31790*/  STL [R1+0x1704], R243 ;  /* 0x001704f301007387 */ /* 0x000fe20000100800 */
[----:B--2---:R-:W-:Y:S01]  /*317a0*/  IMAD.X R242, R242, 0x1, R2, P4 ;  /* 0x00000001f2f27824 */ /* 0x004fe200020e0602 */
[----:B------:R-:W-:-:S05]  /*317b0*/  IADD3 R237, P4, R237, R12, RZ ;  /* 0x0000000ceded7210 */ /* 0x000fca0007f9e0ff */
[----:B------:R0:W-:Y:S04]  /*317c0*/  STL [R1+0x16fc], R237 ;  /* 0x0016fced01007387 */ /* 0x0001e80000100800 */
[----:B------:R1:W-:Y:S04]  /*317d0*/  STL [R1+0x1728], R242 ;  /* 0x001728f201007387 */ /* 0x0003e80000100800 */
[----:B0-----:R-:W2:Y:S01]  /*317e0*/  LDL.LU R237, [R1+0x1710] ;  /* 0x0017100001ed7983 */ /* 0x001ea20000300800 */
[--C-:B------:R-:W-:Y:S01]  /*317f0*/  IMAD.X R241, R241, 0x1, R2.reuse, P5 ;  /* 0x00000001f1f17824 */ /* 0x100fe200028e0602 */
[-C--:B------:R-:W-:Y:S01]  /*31800*/  IADD3 R240, P5, R240, R12.reuse, RZ ;  /* 0x0000000cf0f07210 */ /* 0x080fe20007fbe0ff */
[----:B------:R-:W-:Y:S01]  /*31810*/  IMAD.X R239, R239, 0x1, R2, P6 ;  /* 0x00000001efef7824 */ /* 0x000fe200030e0602 */
[----:B------:R-:W-:-:S02]  /*31820*/  IADD3 R238, P6, R238, R12, RZ ;  /* 0x0000000ceeee7210 */ /* 0x000fc40007fde0ff */
[----:B------:R-:W-:Y:S04]  /*31830*/  STL [R1+0x1720], R241 ;  /* 0x001720f101007387 */ /* 0x000fe80000100800 */
[----:B------:R-:W-:Y:S04]  /*31840*/  STL [R1+0x16ec], R240 ;  /* 0x0016ecf001007387 */ /* 0x000fe80000100800 */
[----:B------:R-:W-:Y:S04]  /*31850*/  STL [R1+0x1718], R239 ;  /* 0x001718ef01007387 */ /* 0x000fe80000100800 */
[----:B------:R-:W3:Y:S04]  /*31860*/  LDL.LU R11, [R1+0x704] ;  /* 0x00070400010b7983 */ /* 0x000ee80000300800 */
[----:B------:R0:W-:Y:S04]  /*31870*/  STL [R1+0x70c], R238 ;  /* 0x00070cee01007387 */ /* 0x0001e80000100800 */
        /* <DEDUP_REMOVED lines=8> */
[----:B-1----:R-:W4:Y:S04]  /*31900*/  LDL.LU R242, [R1+0x708] ;  /* 0x0007080001f27983 */ /* 0x002f280000300800 */
[----:B0-----:R-:W4:Y:S04]  /*31910*/  LDL.LU R238, [R1+0x6dc] ;  /* 0x0006dc0001ee7983 */ /* 0x001f280000300800 */
[----:B------:R-:W4:Y:S04]  /*31920*/  LDL.LU R241, [R1+0x700] ;  /* 0x0007000001f17983 */ /* 0x000f280000300800 */
[----:B------:R-:W4:Y:S04]  /*31930*/  LDL.LU R240, [R1+0x6d4] ;  /* 0x0006d40001f07983 */ /* 0x000f280000300800 */
[----:B------:R-:W4:Y:S01]  /*31940*/  LDL.LU R239, [R1+0x6f8] ;  /* 0x0006f80001ef7983 */ /* 0x000f220000300800 */
[----:B--2---:R-:W-:-:S05]  /*31950*/  IMAD.X R237, R237, 0x1, R2, P1 ;  /* 0x00000001eded7824 */ /* 0x004fca00008e0602 */
[----:B------:R0:W-:Y:S04]  /*31960*/  STL [R1+0x1710], R237 ;  /* 0x001710ed01007387 */ /* 0x0001e80000100800 */
[----:B0-----:R-:W2:Y:S01]  /*31970*/  LDL.LU R237, [R1+0x6cc] ;  /* 0x0006cc0001ed7983 */ /* 0x001ea20000300800 */
[-C--:B---3--:R-:W-:Y:S01]  /*31980*/  IADD3 R11, P1, R11, R12.reuse, RZ ;  /* 0x0000000c0b0b7210 */ /* 0x088fe20007f3e0ff */
[--C-:B----4-:R-:W-:Y:S01]  /*31990*/  IMAD.X R13, R13, 0x1, R2.reuse, P2 ;  /* 0x000000010d0d7824 */ /* 0x110fe200010e0602 */
[-C--:B------:R-:W-:Y:S01]  /*319a0*/  IADD3 R15, P2, R15, R12.reuse, RZ ;  /* 0x0000000c0f0f7210 */ /* 0x080fe20007f5e0ff */
[--C-:B------:R-:W-:Y:S01]  /*319b0*/  IMAD.X R17, R17, 0x1, R2.reuse, P3 ;  /* 0x0000000111117824 */ /* 0x100fe200018e0602 */
[----:B------:R-:W-:Y:S01]  /*319c0*/  IADD3 R247, P3, R247, R12, RZ ;  /* 0x0000000cf7f77210 */ /* 0x000fe20007f7e0ff */
[----:B------:R-:W-:Y:S01]  /*319d0*/  STL [R1+0x704], R11 ;  /* 0x0007040b01007387 */ /* 0x000fe20000100800 */
[----:B------:R-:W-:-:S03]  /*319e0*/  IMAD.X R246, R246, 0x1, R2, P4 ;  /* 0x00000001f6f67824 */ /* 0x000fc600020e0602 */
[----:B------:R-:W-:Y:S01]  /*319f0*/  STL [R1+0x1708], R13 ;  /* 0x0017080d01007387 */ /* 0x000fe20000100800 */
[----:B------:R-:W-:-:S03]  /*31a00*/  IADD3 R245, P4, R245, R12, RZ ;  /* 0x0000000cf5f57210 */ /* 0x000fc60007f9e0ff */
        /* <DEDUP_REMOVED lines=10> */
[----:B------:R-:W-:Y:S04]  /*31ab0*/  STL [R1+0x6e4], R243 ;  /* 0x0006e4f301007387 */ /* 0x000fe80000100800 */
[----:B------:R0:W-:Y:S04]  /*31ac0*/  STL [R1+0x6dc], R238 ;  /* 0x0006dcee01007387 */ /* 0x0001e80000100800 */
[----:B------:R-:W-:Y:S04]  /*31ad0*/  STL [R1+0x708], R242 ;  /* 0x000708f201007387 */ /* 0x000fe80000100800 */
[----:B0-----:R-:W3:Y:S01]  /*31ae0*/  LDL.LU R238, [R1+0x6f0] ;  /* 0x0006f00001ee7983 */ /* 0x001ee20000300800 */
[--C-:B------:R-:W-:Y:S01]  /*31af0*/  IMAD.X R241, R241, 0x1, R2.reuse, P1 ;  /* 0x00000001f1f17824 */ /* 0x100fe200008e0602 */
[----:B------:R-:W-:Y:S01]  /*31b00*/  IADD3 R240, P1, R240, R12, RZ ;  /* 0x0000000cf0f07210 */ /* 0x000fe20007f3e0ff */
[----:B------:R-:W-:-:S03]  /*31b10*/  IMAD.X R239, R239, 0x1, R2, P2 ;  /* 0x00000001efef7824 */ /* 0x000fc600010e0602 */
[----:B------:R-:W-:Y:S04]  /*31b20*/  STL [R1+0x700], R241 ;  /* 0x000700f101007387 */ /* 0x000fe80000100800 */
[----:B------:R-:W-:Y:S04]  /*31b30*/  STL [R1+0x6d4], R240 ;  /* 0x0006d4f001007387 */ /* 0x000fe80000100800 */
[----:B------:R-:W-:Y:S04]  /*31b40*/  STL [R1+0x6f8], R239 ;  /* 0x0006f8ef01007387 */ /* 0x000fe80000100800 */
[----:B------:R-:W4:Y:S01]  /*31b50*/  LDL.LU R11, [R1+0x6c4] ;  /* 0x0006c400010b7983 */ /* 0x000f220000300800 */
[----:B--2---:R-:W-:-:S05]  /*31b60*/  IADD3 R237, P2, R237, R12, RZ ;  /* 0x0000000ceded7210 */ /* 0x004fca0007f5e0ff */
[----:B------:R0:W-:Y:S04]  /*31b70*/  STL [R1+0x6cc], R237 ;  /* 0x0006cced01007387 */ /* 0x0001e80000100800 */
[----:B------:R-:W2:Y:S04]  /*31b80*/  LDL.LU R13, [R1+0x6e8] ;  /* 0x0006e800010d7983 */ /* 0x000ea80000300800 */
[----:B------:R-:W2:Y:S04]  /*31b90*/  LDL.LU R15, [R1+0x6bc] ;  /* 0x0006bc00010f7983 */ /* 0x000ea80000300800 */
[----:B------:R-:W2:Y:S04]  /*31ba0*/  LDL.LU R17, [R1+0x6e0] ;  /* 0x0006e00001117983 */ /* 0x000ea80000300800 */
[----:B------:R-:W2:Y:S04]  /*31bb0*/  LDL.LU R247, [R1+0x6b4] ;  /* 0x0006b40001f77983 */ /* 0x000ea80000300800 */
[----:B------:R-:W2:Y:S04]  /*31bc0*/  LDL.LU R246, [R1+0x6d8] ;  /* 0x0006d80001f67983 */ /* 0x000ea80000300800 */
[----:B------:R-:W2:Y:S04]  /*31bd0*/  LDL.LU R245, [R1+0x6ac] ;  /* 0x0006ac0001f57983 */ /* 0x000ea80000300800 */
[----:B------:R-:W2:Y:S01]  /*31be0*/  LDL.LU R244, [R1+0x6d0] ;  /* 0x0006d00001f47983 */ /* 0x000ea20000300800 */
[----:B0-----:R-:W-:-:S03]  /*31bf0*/  IMAD.MOV.U32 R237, RZ, RZ, R236 ;  /* 0x000000ffffed7224 */ /* 0x001fc600078e00ec */
[----:B------:R-:W2:Y:S01]  /*31c00*/  LDL.LU R243, [R1+0x6a4] ;  /* 0x0006a40001f37983 */ /* 0x000ea20000300800 */
[----:B------:R-:W-:-:S03]  /*31c10*/  IMAD.MOV.U32 R236, RZ, RZ, R235 ;  /* 0x000000ffffec7224 */ /* 0x000fc600078e00eb */
[----:B------:R-:W2:Y:S04]  /*31c20*/  LDL.LU R242, [R1+0x6c8] ;  /* 0x0006c80001f27983 */ /* 0x000ea80000300800 */
[----:B------:R-:W2:Y:S04]  /*31c30*/  LDL.LU R235, [R1+0x69c] ;  /* 0x00069c0001eb7983 */ /* 0x000ea80000300800 */
[----:B------:R-:W2:Y:S04]  /*31c40*/  LDL.LU R241, [R1+0x6c0] ;  /* 0x0006c00001f17983 */ /* 0x000ea80000300800 */
[----:B------:R-:W2:Y:S04]  /*31c50*/  LDL.LU R240, [R1+0x694] ;  /* 0x0006940001f07983 */ /* 0x000ea80000300800 */
[----:B------:R-:W2:Y:S01]  /*31c60*/  LDL.LU R239, [R1+0x6b8] ;  /* 0x0006b80001ef7983 */ /* 0x000ea20000300800 */
[----:B---3--:R-:W-:-:S05]  /*31c70*/  IMAD.X R238, R238, 0x1, R2, P3 ;  /* 0x00000001eeee7824 */ /* 0x008fca00018e0602 */
[----:B------:R0:W-:Y:S04]  /*31c80*/  STL [R1+0x6f0], R238 ;  /* 0x0006f0ee01007387 */ /* 0x0001e80000100800 */
[----:B0-----:R-:W3:Y:S01]  /*31c90*/  LDL.LU R238, [R1+0x68c] ;  /* 0x00068c0001ee7983 */ /* 0x001ee20000300800 */
[----:B----4-:R-:W-:-:S05]  /*31ca0*/  IADD3 R11, P3, R11, R12, RZ ;  /* 0x0000000c0b0b7210 */ /* 0x010fca0007f7e0ff */
[----:B------:R-:W-:Y:S01]  /*31cb0*/  STL [R1+0x6c4], R11 ;  /* 0x0006c40b01007387 */ /* 0x000fe20000100800 */
[--C-:B--2---:R-:W-:Y:S01]  /*31cc0*/  IMAD.X R13, R13, 0x1, R2.reuse, P4 ;  /* 0x000000010d0d7824 */ /* 0x104fe200020e0602 */
[-C--:B------:R-:W-:Y:S01]  /*31cd0*/  IADD3 R15, P4, R15, R12.reuse, RZ ;  /* 0x0000000c0f0f7210 */ /* 0x080fe20007f9e0ff */
[--C-:B------:R-:W-:Y:S01]  /*31ce0*/  IMAD.X R17, R17, 0x1, R2.reuse, P5 ;  /* 0x0000000111117824 */ /* 0x100fe200028e0602 */
[-C--:B------:R-:W-:Y:S01]  /*31cf0*/  IADD3 R247, P5, R247, R12.reuse, RZ ;  /* 0x0000000cf7f77210 */ /* 0x080fe20007fbe0ff */
[----:B------:R-:W-:Y:S01]  /*31d00*/  IMAD.X R246, R246, 0x1, R2, P6 ;  /* 0x00000001f6f67824 */ /* 0x000fe200030e0602 */
        /* <DEDUP_REMOVED lines=15> */
[----:B0-----:R-:W2:Y:S01]  /*31e00*/  LDL.LU R235, [R1+0x6b0] ;  /* 0x0006b00001eb7983 */ /* 0x001ea20000300800 */
[--C-:B------:R-:W-:Y:S01]  /*31e10*/  IMAD.X R241, R241, 0x1, R2.reuse, P3 ;  /* 0x00000001f1f17824 */ /* 0x100fe200018e0602 */
[----:B------:R-:W-:Y:S01]  /*31e20*/  IADD3 R240, P3, R240, R12, RZ ;  /* 0x0000000cf0f07210 */ /* 0x000fe20007f7e0ff */
[----:B------:R-:W-:-:S03]  /*31e30*/  IMAD.X R239, R239, 0x1, R2, P4 ;  /* 0x00000001efef7824 */ /* 0x000fc600020e0602 */
[----:B------:R-:W-:Y:S04]  /*31e40*/  STL [R1+0x6c0], R241 ;  /* 0x0006c0f101007387 */ /* 0x000fe80000100800 */
[----:B------:R-:W-:Y:S04]  /*31e50*/  STL [R1+0x694], R240 ;  /* 0x000694f001007387 */ /* 0x000fe80000100800 */
[----:B------:R0:W-:Y:S04]  /*31e60*/  STL [R1+0x6b8], R239 ;  /* 0x0006b8ef01007387 */ /* 0x0001e80000100800 */
[----:B------:R-:W4:Y:S01]  /*31e70*/  LDL.LU R11, [R1+0x6a8] ;  /* 0x0006a800010b7983 */ /* 0x000f220000300800 */
[----:B---3--:R-:W-:-:S05]  /*31e80*/  IADD3 R238, P4, R238, R12, RZ ;  /* 0x0000000ceeee7210 */ /* 0x008fca0007f9e0ff */
[----:B------:R1:W-:Y:S04]  /*31e90*/  STL [R1+0x68c], R238 ;  /* 0x00068cee01007387 */ /* 0x0003e80000100800 */
[----:B------:R-:W3:Y:S01]  /*31ea0*/  LDL.LU R13, [R1+0x67c] ;  /* 0x00067c00010d7983 */ /* 0x000ee20000300800 */
[----:B0-----:R-:W-:-:S03]  /*31eb0*/  IMAD.MOV.U32 R239, RZ, RZ, R237 ;  /* 0x000000ffffef7224 */ /* 0x001fc600078e00ed */
[----:B------:R-:W3:Y:S01]  /*31ec0*/  LDL.LU R15, [R1+0x6a0] ;  /* 0x0006a000010f7983 */ /* 0x000ee20000300800 */
[----:B------:R-:W-:-:S03]  /*31ed0*/  IMAD.MOV.U32 R237, RZ, RZ, R252 ;  /* 0x000000ffffed7224 */ /* 0x000fc600078e00fc */
[----:B------:R-:W3:Y:S01]  /*31ee0*/  LDL.LU R17, [R1+0x674] ;  /* 0x0006740001117983 */ /* 0x000ee20000300800 */
[----:B------:R-:W-:Y:S02]  /*31ef0*/  IMAD.MOV.U32 R252, RZ, RZ, R251 ;  /* 0x000000fffffc7224 */ /* 0x000fe400078e00fb */
[----:B------:R-:W-:Y:S01]  /*31f00*/  IMAD.MOV.U32 R251, RZ, RZ, R250 ;  /* 0x000000fffffb7224 */ /* 0x000fe200078e00fa */
[----:B------:R-:W3:Y:S01]  /*31f10*/  LDL.LU R247, [R1+0x698] ;  /* 0x0006980001f77983 */ /* 0x000ee20000300800 */
[----:B------:R-:W-:-:S03]  /*31f20*/  IMAD.MOV.U32 R250, RZ, RZ, R249 ;  /* 0x000000fffffa7224 */ /* 0x000fc600078e00f9 */
        /* <DEDUP_REMOVED lines=8> */
[----:B------:R-:W3:Y:S04]  /*31fb0*/  LDL.LU R242, [R1+0x65c] ;  /* 0x00065c0001f27983 */ /* 0x000ee80000300800 */
[----:B------:R-:W3:Y:S04]  /*31fc0*/  LDL.LU R5, [R1+0x680] ;  /* 0x0006800001057983 */ /* 0x000ee80000300800 */
[----:B------:R-:W3:Y:S01]  /*31fd0*/  LDL.LU R241, [R1+0x654] ;  /* 0x0006540001f17983 */ /* 0x000ee20000300800 */
[----:B-1----:R-:W-:-:S03]  /*31fe0*/  IMAD.MOV.U32 R238, RZ, RZ, R236 ;  /* 0x000000ffffee7224 */ /* 0x002fc600078e00ec */
[----:B------:R-:W3:Y:S04]  /*31ff0*/  LDL.LU R240, [R1+0x678] ;  /* 0x0006780001f07983 */ /* 0x000ee80000300800 */
[----:B------:R-:W3:Y:S01]  /*32000*/  LDL.LU R236, [R1+0x64c] ;  /* 0x00064c0001ec7983 */ /* 0x000ee20000300800 */
[----:B--2---:R-:W-:-:S05]  /*32010*/  IMAD.X R235, R235, 0x1, R2, P5 ;  /* 0x00000001ebeb7824 */ /* 0x004fca00028e0602 */
[----:B------:R0:W-:Y:S04]  /*32020*/  STL [R1+0x6b0], R235 ;  /* 0x0006b0eb01007387 */ /* 0x0001e80000100800 */
[----:B0-----:R-:W2:Y:S01]  /*32030*/  LDL.LU R235, [R1+0x670] ;  /* 0x0006700001eb7983 */ /* 0x001ea20000300800 */
[-C--:B------:R-:W-:Y:S01]  /*32040*/  IADD3 R10, P5, R10, R12.reuse, RZ ;  /* 0x0000000c0a0a7210 */ /* 0x080fe20007fbe0ff */
[--C-:B----4-:R-:W-:Y:S01]  /*32050*/  IMAD.X R11, R11, 0x1, R2.reuse, P6 ;  /* 0x000000010b0b7824 */ /* 0x110fe200030e0602 */
[-C--:B---3--:R-:W-:Y:S01]  /*32060*/  IADD3 R13, P6, R13, R12.reuse, RZ ;  /* 0x0000000c0d0d7210 */ /* 0x088fe20007fde0ff */
[--C-:B------:R-:W-:Y:S02]  /*32070*/  IMAD.X R15, R15, 0x1, R2.reuse, P1 ;  /* 0x000000010f0f7824 */ /* 0x100fe400008e0602 */
[----:B------:R0:W-:Y:S01]  /*32080*/  STL [R1+0x684], R10 ;  /* 0x0006840a01007387 */ /* 0x0001e20000100800 */
[-C--:B------:R-:W-:Y:S01]  /*32090*/  IADD3 R17, P1, R17, R12.reuse, RZ ;  /* 0x0000000c11117210 */ /* 0x080fe20007f3e0ff */
[--C-:B------:R-:W-:Y:S01]  /*320a0*/  IMAD.X R247, R247, 0x1, R2.reuse, P2 ;  /* 0x00000001f7f77824 */ /* 0x100fe200010e0602 */
[-C--:B------:R-:W-:Y:S01]  /*320b0*/  IADD3 R246, P2, R246, R12.reuse, RZ ;  /* 0x0000000cf6f67210 */ /* 0x080fe20007f5e0ff */
[----:B------:R-:W-:Y:S01]  /*320c0*/  IMAD.X R245, R245, 0x1, R2, P3 ;  /* 0x00000001f5f57824 */ /* 0x000fe200018e0602 */
[----:B0-----:R-:W3:Y:S04]  /*320d0*/  LDL.LU R10, [R1+0x17e8] ;  /* 0x0017e800010a7983 */ /* 0x001ee80000300800 */
[----:B------:R-:W-:Y:S04]  /*320e0*/  STL [R1+0x6a8], R11 ;  /* 0x0006a80b01007387 */ /* 0x000fe80000100800 */
[----:B------:R-:W-:Y:S04]  /*320f0*/  STL [R1+0x67c], R13 ;  /* 0x00067c0d01007387 */ /* 0x000fe80000100800 */
[----:B------:R-:W-:Y:S01]  /*32100*/  STL [R1+0x6a0], R15 ;  /* 0x0006a00f01007387 */ /* 0x000fe20000100800 */
[----:B------:R-:W-:-:S03]  /*32110*/  IADD3 R244, P3, R244, R12, RZ ;  /* 0x0000000cf4f47210 */ /* 0x000fc60007f7e0ff */
[----:B------:R-:W-:Y:S01]  /*32120*/  STL [R1+0x674], R17 ;  /* 0x0006741101007387 */ /* 0x000fe20000100800 */
[----:B------:R-:W-:-:S03]  /*32130*/  IMAD.X R5, R5, 0x1, R2, P5 ;  /* 0x0000000105057824 */ /* 0x000fc600028e0602 */
[----:B------:R-:W-:Y:S01]  /*32140*/  STL [R1+0x698], R247 ;  /* 0x000698f701007387 */ /* 0x000fe20000100800 */
[----:B------:R-:W-:-:S03]  /*32150*/  IMAD.X R243, R243, 0x1, R2, P4 ;  /* 0x00000001f3f37824 */ /* 0x000fc600020e0602 */
[----:B------:R-:W-:Y:S01]  /*32160*/  STL [R1+0x66c], R246 ;  /* 0x00066cf601007387 */ /* 0x000fe20000100800 */
[----:B------:R-:W-:-:S03]  /*32170*/  IADD3 R242, P4, R242, R12, RZ ;  /* 0x0000000cf2f27210 */ /* 0x000fc60007f9e0ff */
[----:B------:R-:W-:Y:S04]  /*32180*/  STL [R1+0x690], R245 ;  /* 0x000690f501007387 */ /* 0x000fe80000100800 */
[----:B------:R-:W-:Y:S04]  /*32190*/  STL [R1+0x664], R244 ;  /* 0x000664f401007387 */ /* 0x000fe80000100800 */
[----:B------:R0:W-:Y:S04]  /*321a0*/  STL [R1+0x680], R5 ;  /* 0x0006800501007387 */ /* 0x0001e80000100800 */
[----:B------:R1:W-:Y:S04]  /*321b0*/  STL [R1+0x688], R243 ;  /* 0x000688f301007387 */ /* 0x0003e80000100800 */
[----:B------:R4:W-:Y:S01]  /*321c0*/  STL [R1+0x65c], R242 ;  /* 0x00065cf201007387 */ /* 0x0009e20000100800 */
[----:B0-----:R-:W-:-:S03]  /*321d0*/  IMAD.MOV.U32 R5, RZ, RZ, R9 ;  /* 0x000000ffff057224 */ /* 0x001fc600078e0009 */
[----:B------:R-:W3:Y:S01]  /*321e0*/  LDL.LU R9, [R1+0x644] ;  /* 0x0006440001097983 */ /* 0x000ee20000300800 */
[-C--:B------:R-:W-:Y:S01]  /*321f0*/  IADD3 R241, P5, R241, R12.reuse, RZ ;  /* 0x0000000cf1f17210 */ /* 0x080fe20007fbe0ff */
[----:B------:R-:W-:Y:S01]  /*32200*/  IMAD.X R240, R240, 0x1, R2, P6 ;  /* 0x00000001f0f07824 */ /* 0x000fe200030e0602 */
[----:B------:R-:W-:-:S03]  /*32210*/  IADD3 R236, P6, R236, R12, RZ ;  /* 0x0000000cecec7210 */ /* 0x000fc60007fde0ff */
[----:B------:R0:W-:Y:S04]  /*32220*/  STL [R1+0x654], R241 ;  /* 0x000654f101007387 */ /* 0x0001e80000100800 */
[----:B------:R0:W-:Y:S04]  /*32230*/  STL [R1+0x678], R240 ;  /* 0x000678f001007387 */ /* 0x0001e80000100800 */
[----:B------:R-:W-:Y:S01]  /*32240*/  STL [R1+0x64c], R236 ;  /* 0x00064cec01007387 */ /* 0x000fe20000100800 */
[----:B------:R-:W-:Y:S02]  /*32250*/  IMAD.MOV.U32 R247, RZ, RZ, R238 ;  /* 0x000000fffff77224 */ /* 0x000fe400078e00ee */
[----:B------:R-:W-:-:S02]  /*32260*/  IMAD.MOV.U32 R246, RZ, RZ, R237 ;  /* 0x000000fffff67224 */ /* 0x000fc400078e00ed */
[----:B------:R-:W-:Y:S02]  /*32270*/  IMAD.MOV.U32 R245, RZ, RZ, R252 ;  /* 0x000000fffff57224 */ /* 0x000fe400078e00fc */
[----:B------:R-:W-:Y:S02]  /*32280*/  IMAD.MOV.U32 R244, RZ, RZ, R251 ;  /* 0x000000fffff47224 */ /* 0x000fe400078e00fb */
[----:B-1----:R-:W-:Y:S02]  /*32290*/  IMAD.MOV.U32 R243, RZ, RZ, R250 ;  /* 0x000000fffff37224 */ /* 0x002fe400078e00fa */
[----:B----4-:R-:W-:Y:S02]  /*322a0*/  IMAD.MOV.U32 R242, RZ, RZ, R249 ;  /* 0x000000fffff27224 */ /* 0x010fe400078e00f9 */
[----:B0-----:R-:W-:Y:S02]  /*322b0*/  IMAD.MOV.U32 R241, RZ, RZ, R248 ;  /* 0x000000fffff17224 */ /* 0x001fe400078e00f8 */
[----:B------:R-:W-:-:S02]  /*322c0*/  IMAD.MOV.U32 R240, RZ, RZ, R3 ;  /* 0x000000fffff07224 */ /* 0x000fc400078e0003 */
[----:B------:R-:W-:Y:S02]  /*322d0*/  IMAD.MOV.U32 R3, RZ, RZ, R5 ;  /* 0x000000ffff037224 */ /* 0x000fe400078e0005 */
[----:B------:R-:W-:Y:S02]  /*322e0*/  IMAD.MOV.U32 R17, RZ, RZ, R239 ;  /* 0x000000ffff117224 */ /* 0x000fe400078e00ef */
[----:B------:R-:W-:Y:S02]  /*322f0*/  IMAD.MOV.U32 R239, RZ, RZ, R4 ;  /* 0x000000ffffef7224 */ /* 0x000fe400078e0004 */
[----:B--2---:R-:W-:-:S05]  /*32300*/  IMAD.X R235, R235, 0x1, R2, P1 ;  /* 0x00000001ebeb7824 */ /* 0x004fca00008e0602 */
[----:B------:R0:W-:Y:S04]  /*32310*/  STL [R1+0x670], R235 ;  /* 0x000670eb01007387 */ /* 0x0001e80000100800 */
[----:B0-----:R-:W2:Y:S04]  /*32320*/  LDL.LU R235, [R1+0x668] ;  /* 0x0006680001eb7983 */ /* 0x001ea80000300800 */
        /* <DEDUP_REMOVED lines=12> */
[----:B---3--:R-:W-:-:S02]  /*323f0*/  IMAD.MOV.U32 R4, RZ, RZ, R10 ;  /* 0x000000ffff047224 */ /* 0x008fc400078e000a */
[----:B------:R-:W-:Y:S02]  /*32400*/  IMAD.MOV.U32 R10, RZ, RZ, R7 ;  /* 0x000000ffff0a7224 */ /* 0x000fe400078e0007 */
[----:B------:R-:W-:Y:S01]  /*32410*/  IMAD.MOV.U32 R7, RZ, RZ, R8 ;  /* 0x000000ffff077224 */ /* 0x000fe200078e0008 */
[----:B------:R-:W-:-:S05]  /*32420*/  IADD3 R9, P1, R9, R12, RZ ;  /* 0x0000000c09097210 */ /* 0x000fca0007f3e0ff */
[----:B------:R0:W-:Y:S04]  /*32430*/  STL [R1+0x644], R9 ;  /* 0x0006440901007387 */ /* 0x0001e80000100800 */
[----:B0-----:R-:W3:Y:S04]  /*32440*/  LDL.LU R9, [R1+0x5e4] ;  /* 0x0005e40001097983 */ /* 0x001ee80000300800 */
[----:B------:R-:W3:Y:S01]  /*32450*/  LDL.LU R8, [R1+0x608] ;  /* 0x0006080001087983 */ /* 0x000ee20000300800 */
[--C-:B------:R-:W-:Y:S01]  /*32460*/  IMAD.X R247, R247, 0x1, R2.reuse, P5 ;  /* 0x00000001f7f77824 */ /* 0x100fe200028e0602 */
[-C--:B------:R-:W-:Y:S01]  /*32470*/  IADD3 R246, P5, R246, R12.reuse, RZ ;  /* 0x0000000cf6f67210 */ /* 0x080fe20007fbe0ff */
[--C-:B------:R-:W-:Y:S01]  /*32480*/  IMAD.X R245, R245, 0x1, R2.reuse, P6 ;  /* 0x00000001f5f57824 */ /* 0x100fe200030e0602 */
[-C--:B------:R-:W-:Y:S01]  /*32490*/  IADD3 R244, P6, R244, R12.reuse, RZ ;  /* 0x0000000cf4f47210 */ /* 0x080fe20007fde0ff */
[--C-:B------:R-:W-:Y:S01]  /*324a0*/  IMAD.X R243, R243, 0x1, R2.reuse, P1 ;  /* 0x00000001f3f37824 */ /* 0x100fe200008e0602 */
[-C--:B------:R-:W-:Y:S01]  /*324b0*/  IADD3 R242, P1, R242, R12.reuse, RZ ;  /* 0x0000000cf2f27210 */ /* 0x080fe20007f3e0ff */
[--C-:B--2---:R-:W-:Y:S01]  /*324c0*/  IMAD.X R235, R235, 0x1, R2.reuse, P2 ;  /* 0x00000001ebeb7824 */ /* 0x104fe200010e0602 */
[-C--:B----4-:R-:W-:Y:S01]  /*324d0*/  IADD3 R236, P2, R236, R12.reuse, RZ ;  /* 0x0000000cecec7210 */ /* 0x090fe20007f5e0ff */
[--C-:B------:R-:W-:Y:S01]  /*324e0*/  IMAD.X R11, R11, 0x1, R2.reuse, P3 ;  /* 0x000000010b0b7824 */ /* 0x100fe200018e0602 */
[-C--:B------:R-:W-:Y:S01]  /*324f0*/  IADD3 R13, P3, R13, R12.reuse, RZ ;  /* 0x0000000c0d0d7210 */ /* 0x080fe20007f7e0ff */
[--C-:B------:R-:W-:Y:S01]  /*32500*/  IMAD.X R15, R15, 0x1, R2.reuse, P4 ;  /* 0x000000010f0f7824 */ /* 0x100fe200020e0602 */
[----:B------:R0:W-:Y:S01]  /*32510*/  STL [R1+0x668], R235 ;  /* 0x000668eb01007387 */ /* 0x0001e20000100800 */
[----:B------:R-:W-:Y:S01]  /*32520*/  IADD3 R17, P4, R17, R12, RZ ;  /* 0x0000000c11117210 */ /* 0x000fe20007f9e0ff */
[----:B------:R-:W-:-:S02]  /*32530*/  IMAD.X R241, R241, 0x1, R2, P2 ;  /* 0x00000001f1f17824 */ /* 0x000fc400010e0602 */
[----:B0-----:R0:W5:Y:S04]  /*32540*/  LDL.LU R235, [R1+0x17e4] ;  /* 0x0017e40001eb7983 */ /* 0x0011680000300800 */
[----:B------:R1:W-:Y:S01]  /*32550*/  STL [R1+0x63c], R236 ;  /* 0x00063cec01007387 */ /* 0x0003e20000100800 */
[-C--:B------:R-:W-:Y:S01]  /*32560*/  IADD3 R240, P2, R240, R12.reuse, RZ ;  /* 0x0000000cf0f07210 */ /* 0x080fe20007f5e0ff */
[----:B------:R-:W-:Y:S02]  /*32570*/  IMAD.X R239, R239, 0x1, R2, P3 ;  /* 0x00000001efef7824 */ /* 0x000fe400018e0602 */
[----:B-1----:R0:W5:Y:S04]  /*32580*/  LDL.LU R236, [R1+0x17e0] ;  /* 0x0017e00001ec7983 */ /* 0x0021680000300800 */
[----:B------:R1:W-:Y:S04]  /*32590*/  STL [R1+0x660], R11 ;  /* 0x0006600b01007387 */ /* 0x0003e80000100800 */
[----:B------:R-:W-:Y:S04]  /*325a0*/  STL [R1+0x634], R13 ;  /* 0x0006340d01007387 */ /* 0x000fe80000100800 */
[----:B------:R-:W-:Y:S04]  /*325b0*/  STL [R1+0x658], R15 ;  /* 0x0006580f01007387 */ /* 0x000fe80000100800 */
[----:B------:R-:W-:Y:S04]  /*325c0*/  STL [R1+0x62c], R17 ;  /* 0x00062c1101007387 */ /* 0x000fe80000100800 */
[----:B------:R-:W-:Y:S04]  /*325d0*/  STL [R1+0x650], R247 ;  /* 0x000650f701007387 */ /* 0x000fe80000100800 */
[----:B------:R-:W-:Y:S04]  /*325e0*/  STL [R1+0x624], R246 ;  /* 0x000624f601007387 */ /* 0x000fe80000100800 */
[----:B------:R-:W-:Y:S04]  /*325f0*/  STL [R1+0x648], R245 ;  /* 0x000648f501007387 */ /* 0x000fe80000100800 */
[----:B------:R-:W-:Y:S04]  /*32600*/  STL [R1+0x61c], R244 ;  /* 0x00061cf401007387 */ /* 0x000fe80000100800 */
[----:B------:R-:W-:Y:S01]  /*32610*/  STL [R1+0x640], R243 ;  /* 0x000640f301007387 */ /* 0x000fe20000100800 */
[----:B------:R-:W-:-:S03]  /*32620*/  IADD3 R238, P3, R238, R12, RZ ;  /* 0x0000000ceeee7210 */ /* 0x000fc60007f7e0ff */
[----:B------:R-:W-:Y:S01]  /*32630*/  STL [R1+0x614], R242 ;  /* 0x000614f201007387 */ /* 0x000fe20000100800 */
[----:B------:R-:W-:-:S03]  /*32640*/  IMAD.X R237, R237, 0x1, R2, P4 ;  /* 0x00000001eded7824 */ /* 0x000fc600020e0602 */
[----:B------:R-:W-:Y:S01]  /*32650*/  STL [R1+0x638], R241 ;  /* 0x000638f101007387 */ /* 0x000fe20000100800 */
[----:B------:R-:W-:-:S03]  /*32660*/  IADD3 R252, P4, R252, R12, RZ ;  /* 0x0000000cfcfc7210 */ /* 0x000fc60007f9e0ff */
[----:B------:R-:W-:Y:S01]  /*32670*/  STL [R1+0x60c], R240 ;  /* 0x00060cf001007387 */ /* 0x000fe20000100800 */
[----:B------:R-:W-:-:S03]  /*32680*/  IMAD.X R251, R251, 0x1, R2, P5 ;  /* 0x00000001fbfb7824 */ /* 0x000fc600028e0602 */
[----:B------:R2:W-:Y:S01]  /*32690*/  STL [R1+0x630], R239 ;  /* 0x000630ef01007387 */ /* 0x0005e20000100800 */
[----:B------:R-:W-:-:S03]  /*326a0*/  IADD3 R250, P5, R250, R12, RZ ;  /* 0x0000000cfafa7210 */ /* 0x000fc60007fbe0ff */
[----:B------:R-:W-:Y:S04]  /*326b0*/  STL [R1+0x604], R238 ;  /* 0x000604ee01007387 */ /* 0x000fe80000100800 */
[----:B------:R-:W-:Y:S04]  /*326c0*/  STL [R1+0x628], R237 ;  /* 0x000628ed01007387 */ /* 0x000fe80000100800 */
[----:B------:R-:W-:Y:S04]  /*326d0*/  STL [R1+0x5fc], R252 ;  /* 0x0005fcfc01007387 */ /* 0x000fe80000100800 */
[----:B------:R-:W-:Y:S04]  /*326e0*/  STL [R1+0x620], R251 ;  /* 0x000620fb01007387 */ /* 0x000fe80000100800 */
[----:B------:R-:W-:Y:S01]  /*326f0*/  STL [R1+0x5f4], R250 ;  /* 0x0005f4fa01007387 */ /* 0x000fe20000100800 */
[----:B------:R-:W-:-:S03]  /*32700*/  IMAD.X R249, R249, 0x1, R2, P6 ;  /* 0x00000001f9f97824 */ /* 0x000fc600030e0602 */
[----:B-1----:R-:W4:Y:S01]  /*32710*/  LDL.LU R11, [R1+0x600] ;  /* 0x00060000010b7983 */ /* 0x002f220000300800 */
[-C--:B------:R-:W-:Y:S01]  /*32720*/  IADD3 R248, P6, R248, R12.reuse, RZ ;  /* 0x0000000cf8f87210 */ /* 0x080fe20007fde0ff */
[--C-:B------:R-:W-:Y:S01]  /*32730*/  IMAD.X R5, R5, 0x1, R2.reuse, P1 ;  /* 0x0000000105057824 */ /* 0x100fe200008e0602 */
[----:B---3--:R-:W-:Y:S01]  /*32740*/  IADD3 R9, P1, R9, R12, RZ ;  /* 0x0000000c09097210 */ /* 0x008fe20007f3e0ff */
[----:B------:R-:W-:Y:S04]  /*32750*/  STL [R1+0x618], R249 ;  /* 0x000618f901007387 */ /* 0x000fe80000100800 */
[----:B------:R1:W-:Y:S04]  /*32760*/  STL [R1+0x5ec], R248 ;  /* 0x0005ecf801007387 */ /* 0x0003e80000100800 */
[----:B------:R3:W-:Y:S01]  /*32770*/  STL [R1+0x610], R5 ;  /* 0x0006100501007387 */ /* 0x0007e20000100800 */
[----:B------:R-:W-:-:S03]  /*32780*/  IMAD.X R8, R8, 0x1, R2, P2 ;  /* 0x0000000108087824 */ /* 0x000fc600010e0602 */
[----:B------:R0:W-:Y:S04]  /*32790*/  STL [R1+0x5e4], R9 ;  /* 0x0005e40901007387 */ /* 0x0001e80000100800 */
[----:B--2---:R-:W2:Y:S04]  /*327a0*/  LDL.LU R239, [R1+0x5f0] ;  /* 0x0005f00001ef7983 */ /* 0x004ea80000300800 */
[----:B------:R-:W2:Y:S04]  /*327b0*/  LDL.LU R240, [R1+0x5c4] ;  /* 0x0005c40001f07983 */ /* 0x000ea80000300800 */
[----:B------:R0:W-:Y:S04]  /*327c0*/  STL [R1+0x608], R8 ;  /* 0x0006080801007387 */ /* 0x0001e80000100800 */
[----:B------:R-:W2:Y:S04]  /*327d0*/  LDL.LU R241, [R1+0x5e8] ;  /* 0x0005e80001f17983 */ /* 0x000ea80000300800 */
[----:B------:R-:W2:Y:S04]  /*327e0*/  LDL.LU R242, [R1+0x5bc] ;  /* 0x0005bc0001f27983 */ /* 0x000ea80000300800 */
[----:B------:R-:W2:Y:S04]  /*327f0*/  LDL.LU R243, [R1+0x5e0] ;  /* 0x0005e00001f37983 */ /* 0x000ea80000300800 */
[----:B------:R-:W2:Y:S04]  /*32800*/  LDL.LU R244, [R1+0x5b4] ;  /* 0x0005b40001f47983 */ /* 0x000ea80000300800 */
[----:B------:R-:W2:Y:S04]  /*32810*/  LDL.LU R245, [R1+0x5d8] ;  /* 0x0005d80001f57983 */ /* 0x000ea80000300800 */
[----:B------:R-:W2:Y:S04]  /*32820*/  LDL.LU R246, [R1+0x5ac] ;  /* 0x0005ac0001f67983 */ /* 0x000ea80000300800 */
[----:B------:R-:W2:Y:S04]  /*32830*/  LDL.LU R247, [R1+0x5d0] ;  /* 0x0005d00001f77983 */ /* 0x000ea80000300800 */
[----:B-1----:R-:W2:Y:S04]  /*32840*/  LDL.LU R248, [R1+0x5a4] ;  /* 0x0005a40001f87983 */ /* 0x002ea80000300800 */
[----:B------:R-:W2:Y:S04]  /*32850*/  LDL.LU R249, [R1+0x5c8] ;  /* 0x0005c80001f97983 */ /* 0x000ea80000300800 */
[----:B------:R-:W2:Y:S04]  /*32860*/  LDL.LU R250, [R1+0x59c] ;  /* 0x00059c0001fa7983 */ /* 0x000ea80000300800 */
[----:B------:R-:W2:Y:S04]  /*32870*/  LDL.LU R251, [R1+0x5c0] ;  /* 0x0005c00001fb7983 */ /* 0x000ea80000300800 */
[----:B------:R-:W2:Y:S01]  /*32880*/  LDL.LU R252, [R1+0x594] ;  /* 0x0005940001fc7983 */ /* 0x000ea20000300800 */
[----:B------:R-:W-:-:S03]  /*32890*/  IMAD.MOV.U32 R237, RZ, RZ, R3 ;  /* 0x000000ffffed7224 */ /* 0x000fc600078e0003 */
[----:B------:R-:W2:Y:S01]  /*328a0*/  LDL.LU R3, [R1+0x5b8] ;  /* 0x0005b80001037983 */ /* 0x000ea20000300800 */
[----:B------:R-:W-:-:S03]  /*328b0*/  IMAD.MOV.U32 R13, RZ, RZ, R4 ;  /* 0x000000ffff0d7224 */ /* 0x000fc600078e0004 */
[----:B------:R-:W2:Y:S04]  /*328c0*/  LDL.LU R4, [R1+0x58c] ;  /* 0x00058c0001047983 */ /* 0x000ea80000300800 */
[----:B---3--:R-:W3:Y:S01]  /*328d0*/  LDL.LU R5, [R1+0x5b0] ;  /* 0x0005b00001057983 */ /* 0x008ee20000300800 */
[----:B------:R-:W-:-:S03]  /*328e0*/  IMAD.MOV.U32 R15, RZ, RZ, R10 ;  /* 0x000000ffff0f7224 */ /* 0x000fc600078e000a */
[----:B------:R-:W3:Y:S04]  /*328f0*/  LDL.LU R10, [R1+0x584] ;  /* 0x00058400010a7983 */ /* 0x000ee80000300800 */
[----:B0-----:R-:W3:Y:S01]  /*32900*/  LDL.LU R9, [R1+0x5a8] ;  /* 0x0005a80001097983 */ /* 0x001ee20000300800 */
[----:B------:R-:W-:-:S03]  /*32910*/  IMAD.MOV.U32 R17, RZ, RZ, R7 ;  /* 0x000000ffff117224 */ /* 0x000fc600078e0007 */
[----:B------:R-:W3:Y:S04]  /*32920*/  LDL.LU R7, [R1+0x57c] ;  /* 0x00057c0001077983 */ /* 0x000ee80000300800 */
[----:B------:R-:W3:Y:S01]  /*32930*/  LDL.LU R8, [R1+0x5a0] ;  /* 0x0005a00001087983 */ /* 0x000ee20000300800 */
[----:B------:R-:W-:-:S03]  /*32940*/  IMAD.MOV.U32 R238, RZ, RZ, R6 ;  /* 0x000000ffffee7224 */ /* 0x000fc600078e0006 */
[----:B------:R-:W3:Y:S01]  /*32950*/  LDL.LU R6, [R1+0x574] ;  /* 0x0005740001067983 */ /* 0x000ee20000300800 */
[----:B------:R-:W-:Y:S01]  /*32960*/  IADD3 R237, P2, R237, R12, RZ ;  /* 0x0000000ceded7210 */ /* 0x000fe20007f5e0ff */
[----:B------:R-:W-:-:S04]  /*32970*/  IMAD.X R15, R15, 0x1, R2, P4 ;  /* 0x000000010f0f7824 */ /* 0x000fc800020e0602 */
[----:B------:R0:W-:Y:S01]  /*32980*/  STL [R1+0x5dc], R237 ;  /* 0x0005dced01007387 */ /* 0x0001e20000100800 */
[----:B------:R-:W-:-:S03]  /*32990*/  IADD3 R238, P4, R238, R12, RZ ;  /* 0x0000000ceeee7210 */ /* 0x000fc60007f9e0ff */
[----:B0-----:R0:W5:Y:S01]  /*329a0*/  LDL.LU R237, [R1+0x17dc] ;  /* 0x0017dc0001ed7983 */ /* 0x0011620000300800 */
[----:B----4-:R-:W-:Y:S01]  /*329b0*/  IMAD.X R11, R11, 0x1, R2, P3 ;  /* 0x000000010b0b7824 */ /* 0x010fe200018e0602 */
[----:B------:R-:W-:-:S04]  /*329c0*/  IADD3 R13, P3, R13, R12, RZ ;  /* 0x0000000c0d0d7210 */ /* 0x000fc80007f7e0ff */
[----:B------:R1:W-:Y:S01]  /*329d0*/  STL [R1+0x600], R11 ;  /* 0x0006000b01007387 */ /* 0x0003e20000100800 */
[--C-:B--2---:R-:W-:Y:S01]  /*329e0*/  IMAD.X R239, R239, 0x1, R2.reuse, P5 ;  /* 0x00000001efef7824 */ /* 0x104fe200028e0602 */
[-C--:B------:R-:W-:Y:S02]  /*329f0*/  IADD3 R240, P5, R240, R12.reuse, RZ ;  /* 0x0000000cf0f07210 */ /* 0x080fe40007fbe0ff */
[----:B-1----:R-:W2:Y:S04]  /*32a00*/  LDL.LU R11, [R1+0x564] ;  /* 0x00056400010b7983 */ /* 0x002ea80000300800 */
[----:B------:R1:W-:Y:S01]  /*32a10*/  STL [R1+0x5d4], R13 ;  /* 0x0005d40d01007387 */ /* 0x0003e20000100800 */
[----:B------:R-:W-:Y:S01]  /*32a20*/  IMAD.X R241, R241, 0x1, R2, P6 ;  /* 0x00000001f1f17824 */ /* 0x000fe200030e0602 */
[----:B------:R-:W-:-:S02]  /*32a30*/  IADD3 R242, P6, R242, R12, RZ ;  /* 0x0000000cf2f27210 */ /* 0x000fc40007fde0ff */
[----:B-1----:R-:W4:Y:S04]  /*32a40*/  LDL.LU R13, [R1+0x588] ;  /* 0x00058800010d7983 */ /* 0x002f280000300800 */
[----:B------:R1:W-:Y:S01]  /*32a50*/  STL [R1+0x5f8], R15 ;  /* 0x0005f80f01007387 */ /* 0x0003e20000100800 */
[--C-:B------:R-:W-:Y:S02]  /*32a60*/  IMAD.X R243, R243, 0x1, R2.reuse, P1 ;  /* 0x00000001f3f37824 */ /* 0x100fe400008e0602 */
[----:B-1----:R-:W-:Y:S02]  /*32a70*/  IMAD.MOV.U32 R15, RZ, RZ, R17 ;  /* 0x000000ffff0f7224 */ /* 0x002fe400078e0011 */
[----:B------:R-:W2:Y:S04]  /*32a80*/  LDL.LU R17, [R1+0x554] ;  /* 0x0005540001117983 */ /* 0x000ea80000300800 */
[----:B------:R1:W-:Y:S01]  /*32a90*/  STL [R1+0x5cc], R238 ;  /* 0x0005ccee01007387 */ /* 0x0003e20000100800 */
[----:B------:R-:W-:Y:S01]  /*32aa0*/  IADD3 R244, P1, R244, R12, RZ ;  /* 0x0000000cf4f47210 */ /* 0x000fe20007f3e0ff */
[----:B------:R-:W-:-:S02]  /*32ab0*/  IMAD.X R245, R245, 0x1, R2, P2 ;  /* 0x00000001f5f57824 */ /* 0x000fc400010e0602 */
[----:B-1----:R0:W5:Y:S04]  /*32ac0*/  LDL.LU R238, [R1+0x17d8] ;  /* 0x0017d80001ee7983 */ /* 0x0021680000300800 */
[----:B------:R1:W-:Y:S01]  /*32ad0*/  STL [R1+0x5f0], R239 ;  /* 0x0005f0ef01007387 */ /* 0x0003e20000100800 */
[----:B------:R-:W-:-:S03]  /*32ae0*/  IADD3 R246, P2, R246, R12, RZ ;  /* 0x0000000cf6f67210 */ /* 0x000fc60007f5e0ff */
[----:B-1----:R0:W5:Y:S04]  /*32af0*/  LDL.LU R239, [R1+0x17d4] ;  /* 0x0017d40001ef7983 */ /* 0x0021680000300800 */
[----:B------:R1:W-:Y:S01]  /*32b00*/  STL [R1+0x5c4], R240 ;  /* 0x0005c4f001007387 */ /* 0x0003e20000100800 */
[----:B------:R-:W-:-:S03]  /*32b10*/  IMAD.X R247, R247, 0x1, R2, P3 ;  /* 0x00000001f7f77824 */ /* 0x000fc600018e0602 */
        /* <DEDUP_REMOVED lines=23> */
[----:B---3--:R-:W-:-:S03]  /*32c90*/  IMAD.X R5, R5, 0x1, R2, P1 ;  /* 0x0000000105057824 */ /* 0x008fc600008e0602 */
        /* <DEDUP_REMOVED lines=16> */
[----:B------:R1:W-:Y:S04]  /*32da0*/  STL [R1+0x58c], R4 ;  /* 0x00058c0401007387 */ /* 0x0003e80000100800 */
[----:B-1----:R0:W5:Y:S04]  /*32db0*/  LDL.LU R4, [R1+0x1798] ;  /* 0x0017980001047983 */ /* 0x0021680000300800 */
[----:B------:R1:W-:Y:S04]  /*32dc0*/  STL [R1+0x5b0], R5 ;  /* 0x0005b00501007387 */ /* 0x0003e80000100800 */
[----:B-1----:R-:W3:Y:S04]  /*32dd0*/  LDL.LU R5, [R1+0x1794] ;  /* 0x0017940001057983 */ /* 0x002ee80000300800 */
[----:B------:R1:W-:Y:S04]  /*32de0*/  STL [R1+0x584], R10 ;  /* 0x0005840a01007387 */ /* 0x0003e80000100800 */
[----:B-1----:R-:W2:Y:S04]  /*32df0*/  LDL.LU R10, [R1+0x1790] ;  /* 0x00179000010a7983 */ /* 0x002ea80000300800 */
[----:B------:R1:W-:Y:S04]  /*32e00*/  STL [R1+0x5a8], R9 ;  /* 0x0005a80901007387 */ /* 0x0003e80000100800 */
[----:B-1----:R-:W2:Y:S04]  /*32e10*/  LDL.LU R9, [R1+0x178c] ;  /* 0x00178c0001097983 */ /* 0x002ea80000300800 */
[----:B------:R1:W-:Y:S04]  /*32e20*/  STL [R1+0x57c], R7 ;  /* 0x00057c0701007387 */ /* 0x0003e80000100800 */
[----:B-1----:R-:W2:Y:S04]  /*32e30*/  LDL.LU R7, [R1+0x1788] ;  /* 0x0017880001077983 */ /* 0x002ea80000300800 */
[----:B------:R1:W-:Y:S04]  /*32e40*/  STL [R1+0x5a0], R8 ;  /* 0x0005a00801007387 */ /* 0x0003e80000100800 */
[----:B-1----:R-:W2:Y:S04]  /*32e50*/  LDL.LU R8, [R1+0x1784] ;  /* 0x0017840001087983 */ /* 0x002ea80000300800 */
[----:B------:R1:W-:Y:S04]  /*32e60*/  STL [R1+0x574], R6 ;  /* 0x0005740601007387 */ /* 0x0003e80000100800 */
[----:B-1----:R-:W2:Y:S01]  /*32e70*/  LDL.LU R6, [R1+0x1780] ;  /* 0x0017800001067983 */ /* 0x002ea20000300800 */
[----:B----4-:R-:W-:Y:S01]  /*32e80*/  IMAD.X R13, R13, 0x1, R2, P6 ;  /* 0x000000010d0d7824 */ /* 0x010fe200030e0602 */
[----:B------:R-:W-:-:S02]  /*32e90*/  WARPGROUP.DEPBAR.LE gsb0, 0x0 ;  /* 0x00008000000079c5 */ /* 0x000fc40000010000 */
[----:B------:R-:W-:Y:S01]  /*32ea0*/  WARPGROUP.ARRIVE ;  /* 0x00000000000079c5 */ /* 0x000fe20000000000 */
[----:B------:R-:W-:Y:S01]  /*32eb0*/  UMOV UR38, UR10 ;  /* 0x0000000a00267c82 */ /* 0x000fe20008000000 */
[----:B------:R-:W-:-:S04]  /*32ec0*/  UMOV UR39, UR11 ;  /* 0x0000000b00277c82 */ /* 0x000fc80008000000 */
[----:B------:R-:W-:Y:S01]  /*32ed0*/  HGMMA.64x64x16.F32.BF16 R24, gdesc[UR36].tnspA, R24, gsb0 ;  /* 0x20e00000241879f0 */ /* 0x000fe20008001818 */
[--C-:B---3--:R-:W-:Y:S01]  /*32ee0*/  IMAD.X R5, R5, 0x1, R2.reuse, P5 ;  /* 0x0000000105057824 */ /* 0x108fe200028e0602 */
[-C--:B--2---:R-:W-:Y:S02]  /*32ef0*/  IADD3 R11, P5, R11, R12.reuse, RZ ;  /* 0x0000000c0b0b7210 */ /* 0x084fe40007fbe0ff */
[----:B------:R-:W-:Y:S01]  /*32f00*/  IADD3 R10, P6, R10, R12, RZ ;  /* 0x0000000c0a0a7210 */ /* 0x000fe20007fde0ff */
[----:B------:R-:W-:-:S05]  /*32f10*/  IMAD.X R7, R7, 0x1, R2, P4 ;  /* 0x0000000107077824 */ /* 0x000fca00020e0602 */
[----:B------:R1:W-:Y:S04]  /*32f20*/  STL [R1+0x598], R7 ;  /* 0x0005980701007387 */ /* 0x0003e80000100800 */
[----:B-1----:R-:W2:Y:S01]  /*32f30*/  LDL.LU R7, [R1+0x177c] ;  /* 0x00177c0001077983 */ /* 0x002ea20000300800 */
[----:B------:R-:W-:-:S05]  /*32f40*/  IADD3 R6, P4, R6, R12, RZ ;  /* 0x0000000c06067210 */ /* 0x000fca0007f9e0ff */
[----:B------:R1:W-:Y:S04]  /*32f50*/  STL [R1+0x56c], R6 ;  /* 0x00056c0601007387 */ /* 0x0003e80000100800 */
[----:B-1----:R-:W3:Y:S04]  /*32f60*/  LDL.LU R6, [R1+0x1778] ;  /* 0x0017780001067983 */ /* 0x002ee80000300800 */
[----:B------:R1:W-:Y:S04]  /*32f70*/  STL [R1+0x590], R5 ;  /* 0x0005900501007387 */ /* 0x0003e80000100800 */
[----:B-1----:R-:W4:Y:S04]  /*32f80*/  LDL.LU R5, [R1+0x1774] ;  /* 0x0017740001057983 */ /* 0x002f280000300800 */
[----:B------:R-:W-:Y:S04]  /*32f90*/  STL [R1+0x564], R11 ;  /* 0x0005640b01007387 */ /* 0x000fe80000100800 */
[----:B------:R1:W-:Y:S01]  /*32fa0*/  STL [R1+0x55c], R10 ;  /* 0x00055c0a01007387 */ /* 0x0003e20000100800 */
[----:B------:R-:W-:-:S02]  /*32fb0*/  WARPGROUP.DEPBAR.LE gsb0, 0x0 ;  /* 0x00008000000079c5 */ /* 0x000fc40000010000 */
[----:B------:R-:W-:Y:S01]  /*32fc0*/  UMOV UR42, UR14 ;  /* 0x0000000e002a7c82 */ /* 0x000fe20008000000 */
[----:B------:R-:W-:Y:S01]  /*32fd0*/  UMOV UR43, UR15 ;  /* 0x0000000f002b7c82 */ /* 0x000fe20008000000 */
[----:B------:R-:W-:Y:S01]  /*32fe0*/  UMOV UR46, UR18 ;  /* 0x00000012002e7c82 */ /* 0x000fe20008000000 */
[----:B------:R-:W-:Y:S01]  /*32ff0*/  UMOV UR47, UR19 ;  /* 0x00000013002f7c82 */ /* 0x000fe20008000000 */
[--C-:B------:R-:W-:Y:S02]  /*33000*/  IMAD.X R15, R15, 0x1, R2.reuse, P1 ;  /* 0x000000010f0f7824 */ /* 0x100fe400008e0602 */
[--C-:B------:R-:W-:Y:S02]  /*33010*/  IMAD.X R8, R8, 0x1, R2.reuse, P5 ;  /* 0x0000000108087824 */ /* 0x100fe400028e0602 */
[----:B------:R-:W-:Y:S01]  /*33020*/  IMAD.X R9, R9, 0x1, R2, P6 ;  /* 0x0000000109097824 */ /* 0x000fe200030e0602 */
[----:B-1----:R-:W4:Y:S01]  /*33030*/  LDL.LU R10, [R1+0x1770] ;  /* 0x00177000010a7983 */ /* 0x002f220000300800 */
[----:B------:R-:W-:Y:S01]  /*33040*/  WARPGROUP.ARRIVE ;  /* 0x00000000000079c5 */ /* 0x000fe20000000000 */
[----:B------:R-:W-:Y:S01]  /*33050*/  UMOV UR50, UR22 ;  /* 0x0000001600327c82 */ /* 0x000fe20008000000 */
[----:B------:R-:W-:Y:S01]  /*33060*/  UMOV UR51, UR23 ;  /* 0x0000001700337c82 */ /* 0x000fe20008000000 */
[----:B------:R-:W-:Y:S01]  /*33070*/  UMOV UR54, UR26 ;  /* 0x0000001a00367c82 */ /* 0x000fe20008000000 */
[----:B------:R-:W-:Y:S01]  /*33080*/  UMOV UR55, UR27 ;  /* 0x0000001b00377c82 */ /* 0x000fe20008000000 */
[----:B------:R-:W-:Y:S01]  /*33090*/  UMOV UR58, UR30 ;  /* 0x0000001e003a7c82 */ /* 0x000fe20008000000 */
[----:B------:R-:W-:Y:S01]  /*330a0*/  HGMMA.64x64x16.F32.BF16 R24, gdesc[UR40].tnspA, R24, gsb0 ;  /* 0x20e00000281879f0 */ /* 0x000fe20008001818 */
[----:B------:R-:W-:Y:S01]  /*330b0*/  IADD3 R17, P1, R17, R12, RZ ;  /* 0x0000000c11117210 */ /* 0x000fe20007f3e0ff */
[----:B------:R-:W-:Y:S01]  /*330c0*/  STL [R1+0x588], R13 ;  /* 0x0005880d01007387 */ /* 0x000fe20000100800 */
[----:B------:R-:W-:Y:S01]  /*330d0*/  UMOV UR59, UR31 ;  /* 0x0000001f003b7c82 */ /* 0x000fe20008000000 */
[----:B------:R-:W1:Y:S01]  /*330e0*/  LDC R11, c[0x0][0x238] ;  /* 0x00008e00ff0b7b82 */ /* 0x000e620000000800 */
[----:B------:R-:W-:-:S02]  /*330f0*/  WARPGROUP.DEPBAR.LE gsb0, 0x0 ;  /* 0x00008000000079c5 */ /* 0x000fc40000010000 */
[----:B------:R-:W-:-:S06]  /*33100*/  WARPGROUP.ARRIVE ;  /* 0x00000000000079c5 */ /* 0x000fcc0000000000 */
[----:B------:R-:W-:Y:S03]  /*33110*/  HGMMA.64x64x16.F32.BF16 R24, gdesc[UR44].tnspA, R24, gsb0 ;  /* 0x20e000002c1879f0 */ /* 0x000fe60008001818 */
[----:B------:R-:W-:Y:S02]  /*33120*/  WARPGROUP.DEPBAR.LE gsb0, 0x0 ;  /* 0x00008000000079c5 */ /* 0x000fe40000010000 */
[----:B------:R-:W-:-:S06]  /*33130*/  WARPGROUP.ARRIVE ;  /* 0x00000000000079c5 */ /* 0x000fcc0000000000 */
[----:B------:R-:W-:Y:S01]  /*33140*/  HGMMA.64x64x16.F32.BF16 R24, gdesc[UR48].tnspA, R24, gsb0 ;  /* 0x20e00000301879f0 */ /* 0x000fe20008001818 */
[--C-:B--2---:R-:W-:Y:S02]  /*33150*/  IMAD.X R7, R7, 0x1, R2.reuse, P4 ;  /* 0x0000000107077824 */ /* 0x104fe400020e0602 */
[--C-:B---3--:R-:W-:Y:S02]  /*33160*/  IMAD.X R6, R6, 0x1, R2.reuse, P3 ;  /* 0x0000000106067824 */ /* 0x108fe400018e0602 */
[----:B----4-:R-:W-:-:S05]  /*33170*/  IMAD.X R5, R5, 0x1, R2, P2 ;  /* 0x0000000105057824 */ /* 0x010fca00010e0602 */
[----:B------:R2:W-:Y:S04]  /*33180*/  STL [R1+0x578], R5 ;  /* 0x0005780501007387 */ /* 0x0005e80000100800 */
[----:B------:R-:W-:Y:S04]  /*33190*/  STL [R1+0x580], R15 ;  /* 0x0005800f01007387 */ /* 0x000fe80000100800 */
[----:B--2---:R0:W5:Y:S04]  /*331a0*/  LDL.LU R5, [R1+0x176c] ;  /* 0x00176c0001057983 */ /* 0x0041680000300800 */
[----:B------:R-:W-:Y:S04]  /*331b0*/  STL [R1+0x554], R17 ;  /* 0x0005541101007387 */ /* 0x000fe80000100800 */
[----:B------:R2:W-:Y:S01]  /*331c0*/  STL [R1+0x570], R6 ;  /* 0x0005700601007387 */ /* 0x0005e20000100800 */
[----:B------:R-:W-:-:S03]  /*331d0*/  IMAD.X R10, R10, 0x1, R2, P1 ;  /* 0x000000010a0a7824 */ /* 0x000fc600008e0602 */
[----:B--2---:R0:W5:Y:S04]  /*331e0*/  LDL.LU R6, [R1+0x1768] ;  /* 0x0017680001067983 */ /* 0x0041680000300800 */
[----:B------:R2:W-:Y:S04]  /*331f0*/  STL [R1+0x568], R7 ;  /* 0x0005680701007387 */ /* 0x0005e80000100800 */
[----:B--2---:R0:W5:Y:S04]  /*33200*/  LDL.LU R7, [R1+0x1764] ;  /* 0x0017640001077983 */ /* 0x0041680000300800 */
[----:B------:R2:W-:Y:S04]  /*33210*/  STL [R1+0x560], R8 ;  /* 0x0005600801007387 */ /* 0x0005e80000100800 */
[----:B--2---:R0:W5:Y:S04]  /*33220*/  LDL.LU R8, [R1+0x1760] ;  /* 0x0017600001087983 */ /* 0x0041680000300800 */
[----:B------:R2:W-:Y:S04]  /*33230*/  STL [R1+0x558], R9 ;  /* 0x0005580901007387 */ /* 0x0005e80000100800 */
[----:B--2---:R0:W5:Y:S04]  /*33240*/  LDL.LU R9, [R1+0x175c] ;  /* 0x00175c0001097983 */ /* 0x0041680000300800 */
[----:B------:R2:W-:Y:S04]  /*33250*/  STL [R1+0x550], R10 ;  /* 0x0005500a01007387 */ /* 0x0005e80000100800 */
[----:B--2---:R0:W5:Y:S01]  /*33260*/  LDL.LU R10, [R1+0x1758] ;  /* 0x00175800010a7983 */ /* 0x0041620000300800 */
[----:B------:R-:W-:-:S02]  /*33270*/  WARPGROUP.DEPBAR.LE gsb0, 0x0 ;  /* 0x00008000000079c5 */ /* 0x000fc40000010000 */
[----:B------:R-:W-:-:S06]  /*33280*/  WARPGROUP.ARRIVE ;  /* 0x00000000000079c5 */ /* 0x000fcc0000000000 */
[----:B------:R-:W-:Y:S03]  /*33290*/  HGMMA.64x64x16.F32.BF16 R24, gdesc[UR52].tnspA, R24, gsb0 ;  /* 0x20e00000341879f0 */ /* 0x000fe60008001818 */
[----:B------:R-:W-:Y:S02]  /*332a0*/  WARPGROUP.DEPBAR.LE gsb0, 0x0 ;  /* 0x00008000000079c5 */ /* 0x000fe40000010000 */
[----:B------:R-:W-:-:S06]  /*332b0*/  WARPGROUP.ARRIVE ;  /* 0x00000000000079c5 */ /* 0x000fcc0000000000 */
[----:B------:R-:W-:Y:S01]  /*332c0*/  HGMMA.64x64x16.F32.BF16 R24, gdesc[UR56].tnspA, R24, gsb0 ;  /* 0x20e00000381879f0 */ /* 0x000fe20008001818 */
[----:B-1----:R-:W-:Y:S02]  /*332d0*/  IMAD.SHL.U32 R11, R11, 0x80, RZ ;  /* 0x000000800b0b7824 */ /* 0x002fe400078e00ff */
[----:B------:R-:W-:Y:S02]  /*332e0*/  IMAD.MOV.U32 R17, RZ, RZ, R16 ;  /* 0x000000ffff117224 */ /* 0x000fe400078e0010 */
[----:B------:R-:W-:Y:S02]  /*332f0*/  IMAD.MOV.U32 R15, RZ, RZ, R14 ;  /* 0x000000ffff0f7224 */ /* 0x000fe400078e000e */
[----:B------:R-:W-:Y:S02]  /*33300*/  IMAD.MOV.U32 R16, RZ, RZ, R22 ;  /* 0x000000ffff107224 */ /* 0x000fe400078e0016 */
[----:B------:R-:W-:Y:S02]  /*33310*/  IMAD.SHL.U32 R11, R11, 0x2, RZ ;  /* 0x000000020b0b7824 */ /* 0x000fe400078e00ff */
[----:B------:R-:W-:Y:S01]  /*33320*/  IMAD.MOV.U32 R14, RZ, RZ, R23 ;  /* 0x000000ffff0e7224 */ /* 0x000fe200078e0017 */
[----:B------:R-:W-:-:S02]  /*33330*/  WARPGROUP.DEPBAR.LE gsb0, 0x0 ;  /* 0x00008000000079c5 */ /* 0x000fc40000010000 */
[----:B0-----:R-:W-:Y:S05]  /*33340*/  @P0 BRA `(.L_x_1) ;  /* 0xfffffd9c00700947 */ /* 0x001fea000383ffff */
[----:B-----5:R-:W2:Y:S04]  /*33350*/  LDL.LU R6, [R1+0x6c] ;  /* 0x00006c0001067983 */ /* 0x020ea80000300800 */
[----:B------:R-:W3:Y:S04]  /*33360*/  LDL.LU R5, [R1+0x68] ;  /* 0x0000680001057983 */ /* 0x000ee80000300800 */
[----:B------:R-:W4:Y:S04]  /*33370*/  LDL.LU R13, [R1+0x7c] ;  /* 0x00007c00010d7983 */ /* 0x000f280000300800 */
[----:B------:R-:W4:Y:S04]  /*33380*/  LDL.LU R12, [R1+0x74] ;  /* 0x00007400010c7983 */ /* 0x000f280000300800 */
[----:B------:R-:W4:Y:S04]  /*33390*/  LDL.LU R4, [R1+0x64] ;  /* 0x0000640001047983 */ /* 0x000f280000300800 */
[----:B------:R-:W4:Y:S01]  /*333a0*/  LDL.LU R23, [R1+0x78] ;  /* 0x0000780001177983 */ /* 0x000f220000300800 */
[----:B------:R-:W-:-:S03]  /*333b0*/  F2FP.BF16.F32.PACK_AB R11, R55, R119 ;  /* 0x00000077370b723e */ /* 0x000fc600000010ff */
[----:B------:R-:W4:Y:S01]  /*333c0*/  LDL.LU R22, [R1+0x70] ;  /* 0x0000700001167983 */ /* 0x000f220000300800 */
[----:B------:R-:W-:-:S03]  /*333d0*/  F2FP.BF16.F32.PACK_AB R10, R53, R117 ;  /* 0x00000075350a723e */ /* 0x000fc600000010ff */
[----:B------:R-:W4:Y:S01]  /*333e0*/  LDL.LU R2, [R1+0x1c] ;  /* 0x00001c0001027983 */ /* 0x000f220000300800 */
[----:B------:R-:W-:-:S03]  /*333f0*/  F2FP.BF16.F32.PACK_AB R9, R87, R151 ;  /* 0x000000975709723e */ /* 0x000fc600000010ff */
[----:B------:R-:W4:Y:S04]  /*33400*/  LDL.LU R0, [R1+0x14] ;  /* 0x0000140001007983 */ /* 0x000f280000300800 */
[----:B------:R-:W4:Y:S01]  /*33410*/  LDL.LU R3, [R1+0x18] ;  /* 0x0000180001037983 */ /* 0x000f220000300800 */
[----:B------:R-:W-:-:S03]  /*33420*/  F2FP.BF16.F32.PACK_AB R8, R85, R149 ;  /* 0x000000955508723e */ /* 0x000fc600000010ff */
[----:B------:R-:W4:Y:S01]  /*33430*/  LDL.LU R119, [R1+0x50] ;  /* 0x0000500001777983 */ /* 0x000f220000300800 */
[----:B------:R-:W-:-:S03]  /*33440*/  F2FP.BF16.F32.PACK_AB R15, R183, R247 ;  /* 0x000000f7b70f723e */ /* 0x000fc600000010ff */
[----:B------:R-:W4:Y:S04]  /*33450*/  LDL.LU R117, [R1+0x58] ;  /* 0x0000580001757983 */ /* 0x000f280000300800 */
[----:B------:R-:W4:Y:S01]  /*33460*/  LDL.LU R87, [R1+0x60] ;  /* 0x0000600001577983 */ /* 0x000f220000300800 */
[----:B------:R-:W-:-:S03]  /*33470*/  F2FP.BF16.F32.PACK_AB R14, R181, R245 ;  /* 0x000000f5b50e723e */ /* 0x000fc600000010ff */
[----:B------:R-:W4:Y:S04]  /*33480*/  LDL.LU R151, [R1+0x20] ;  /* 0x0000200001977983 */ /* 0x000f280000300800 */
[----:B------:R-:W4:Y:S04]  /*33490*/  LDL.LU R149, [R1+0x28] ;  /* 0x0000280001957983 */ /* 0x000f280000300800 */
[----:B------:R-:W4:Y:S04]  /*334a0*/  LDL.LU R247, [R1+0x2c] ;  /* 0x00002c0001f77983 */ /* 0x000f280000300800 */
[----:B------:R-:W4:Y:S01]  /*334b0*/  LDL.LU R183, [R1+0x24] ;  /* 0x0000240001b77983 */ /* 0x000f220000300800 */
[----:B------:R-:W-:-:S03]  /*334c0*/  F2FP.BF16.F32.PACK_AB R7, R54, R118 ;  /* 0x000000763607723e */ /* 0x000fc600000010ff */
[----:B------:R-:W4:Y:S04]  /*334d0*/  LDL.LU R245, [R1+0x38] ;  /* 0x0000380001f57983 */ /* 0x000f280000300800 */
[----:B------:R-:W4:Y:S01]  /*334e0*/  LDL.LU R181, [R1+0x30] ;  /* 0x0000300001b57983 */ /* 0x000f220000300800 */
[----:B------:R-:W-:Y:S01]  /*334f0*/  F2FP.BF16.F32.PACK_AB R19, R182, R246 ;  /* 0x000000f6b613723e */ /* 0x000fe200000010ff */
[----:B--2---:R-:W-:Y:S01]  /*33500*/  IMAD.MOV.U32 R53, RZ, RZ, R6 ;  /* 0x000000ffff357224 */ /* 0x004fe200078e0006 */
[----:B------:R-:W-:Y:S01]  /*33510*/  F2FP.BF16.F32.PACK_AB R6, R52, R116 ;  /* 0x000000743406723e */ /* 0x000fe200000010ff */
[----:B---3--:R-:W-:Y:S01]  /*33520*/  IMAD.MOV.U32 R85, RZ, RZ, R5 ;  /* 0x000000ffff557224 */ /* 0x008fe200078e0005 */
[----:B----4-:R-:W-:Y:S02]  /*33530*/  F2FP.BF16.F32.PACK_AB R13, R215, R13 ;  /* 0x0000000dd70d723e */ /* 0x010fe400000010ff */
[----:B------:R-:W2:Y:S01]  /*33540*/  LDL.LU R215, [R1+0x34] ;  /* 0x0000340001d77983 */ /* 0x000ea20000300800 */
[----:B------:R-:W-:-:S03]  /*33550*/  F2FP.BF16.F32.PACK_AB R12, R213, R12 ;  /* 0x0000000cd50c723e */ /* 0x000fc600000010ff */
[----:B------:R-:W3:Y:S01]  /*33560*/  LDL.LU R213, [R1+0x3c] ;  /* 0x00003c0001d57983 */ /* 0x000ee20000300800 */
[----:B------:R-:W-:Y:S01]  /*33570*/  F2FP.BF16.F32.PACK_AB R5, R86, R150 ;  /* 0x000000965605723e */ /* 0x000fe200000010ff */
[----:B------:R-:W-:Y:S02]  /*33580*/  IMAD.MOV.U32 R52, RZ, RZ, R4 ;  /* 0x000000ffff347224 */ /* 0x000fe400078e0004 */
[----:B------:R-:W4:Y:S01]  /*33590*/  LDL.LU R118, [R1+0x54] ;  /* 0x0000540001767983 */ /* 0x000f220000300800 */
[----:B------:R-:W-:-:S03]  /*335a0*/  F2FP.BF16.F32.PACK_AB R4, R84, R148 ;  /* 0x000000945404723e */ /* 0x000fc600000010ff */
[----:B------:R-:W3:Y:S04]  /*335b0*/  LDL.LU R116, [R1+0x5c] ;  /* 0x00005c0001747983 */ /* 0x000ee80000300800 */
[----:B------:R-:W3:Y:S04]  /*335c0*/  LDL.LU R150, [R1+0x40] ;  /* 0x0000400001967983 */ /* 0x000ee80000300800 */
[----:B------:R-:W3:Y:S04]  /*335d0*/  LDL.LU R148, [R1+0x48] ;  /* 0x0000480001947983 */ /* 0x000ee80000300800 */
[----:B------:R-:W3:Y:S04]  /*335e0*/  LDL.LU R246, [R1+0x4c] ;  /* 0x00004c0001f67983 */ /* 0x000ee80000300800 */
[----:B------:R-:W3:Y:S01]  /*335f0*/  LDL.LU R182, [R1+0x44] ;  /* 0x0000440001b67983 */ /* 0x000ee20000300800 */
[----:B------:R-:W-:-:S02]  /*33600*/  F2FP.BF16.F32.PACK_AB R17, R214, R23 ;  /* 0x00000017d611723e */ /* 0x000fc400000010ff */
[----:B------:R-:W-:Y:S02]  /*33610*/  F2FP.BF16.F32.PACK_AB R23, R51, R115 ;  /* 0x000000733317723e */ /* 0x000fe400000010ff */
[----:B------:R-:W-:Y:S02]  /*33620*/  F2FP.BF16.F32.PACK_AB R51, R50, R114 ;  /* 0x000000723233723e */ /* 0x000fe400000010ff */
[----:B------:R-:W-:Y:S02]  /*33630*/  F2FP.BF16.F32.PACK_AB R50, R48, R112 ;  /* 0x000000703032723e */ /* 0x000fe400000010ff */
[----:B------:R-:W-:Y:S02]  /*33640*/  F2FP.BF16.F32.PACK_AB R48, R80, R144 ;  /* 0x000000905030723e */ /* 0x000fe400000010ff */
[----:B------:R-:W-:Y:S02]  /*33650*/  F2FP.BF16.F32.PACK_AB R80, R208, R87 ;  /* 0x00000057d050723e */ /* 0x000fe400000010ff */
        /* <DEDUP_REMOVED lines=82> */
[----:B--2---:R-:W-:Y:S02]  /*33b80*/  F2FP.BF16.F32.PACK_AB R104, R197, R215 ;  /* 0x000000d7c568723e */ /* 0x004fe400000010ff */
[----:B----4-:R-:W-:Y:S02]  /*33b90*/  F2FP.BF16.F32.PACK_AB R112, R205, R118 ;  /* 0x00000076cd70723e */ /* 0x010fe400000010ff */
[----:B------:R-:W-:-:S02]  /*33ba0*/  F2FP.BF16.F32.PACK_AB R118, R41, R105 ;  /* 0x000000692976723e */ /* 0x000fc400000010ff */
[----:B------:R-:W-:Y:S02]  /*33bb0*/  F2FP.BF16.F32.PACK_AB R41, R74, R138 ;  /* 0x0000008a4a29723e */ /* 0x000fe400000010ff */
[----:B---3--:R-:W-:Y:S02]  /*33bc0*/  F2FP.BF16.F32.PACK_AB R113, R207, R116 ;  /* 0x00000074cf71723e */ /* 0x008fe400000010ff */
        /* <DEDUP_REMOVED lines=21> */
[----:B------:R-:W-:-:S07]  /*33d20*/  F2FP.BF16.F32.PACK_AB R25, R186, R249 ;  /* 0x000000f9ba19723e */ /* 0x000fce00000010ff */
.L_x_0:
[----:B------:R-:W2:Y:S01]  /*33d30*/  LDL.LU R174, [R1+0x80] ;  /* 0x0000800001ae7983 */ /* 0x000ea20000300800 */
[----:B------:R-:W-:Y:S01]  /*33d40*/  MOV R56, 0x400 ;  /* 0x0000040000387802 */ /* 0x000fe20000000f00 */
[----:B------:R-:W0:Y:S01]  /*33d50*/  LDC.64 R2, c[0x0][0x228] ;  /* 0x00008a00ff027b82 */ /* 0x000e220000000a00 */
[----:B------:R-:W1:Y:S01]  /*33d60*/  S2R R28, SR_TID.X ;  /* 0x00000000001c7919 */ /* 0x000e620000002100 */
[----:B------:R-:W3:Y:S06]  /*33d70*/  S2R R57, SR_CgaCtaId ;  /* 0x0000000000397919 */ /* 0x000eec0000008800 */
[----:B------:R-:W4:Y:S01]  /*33d80*/  LDC.64 R146, c[0x0][0x228] ;  /* 0x00008a00ff927b82 */ /* 0x000f220000000a00 */
[----:B------:R-:W5:Y:S01]  /*33d90*/  S2R R31, SR_TID.X ;  /* 0x00000000001f7919 */ /* 0x000f620000002100 */
[----:B------:R-:W4:Y:S06]  /*33da0*/  LDL.LU R173, [R1+0x1f4] ;  /* 0x0001f40001ad7983 */ /* 0x000f2c0000300800 */
[----:B------:R-:W4:Y:S01]  /*33db0*/  LDC.64 R158, c[0x0][0x228] ;  /* 0x00008a00ff9e7b82 */ /* 0x000f220000000a00 */
[----:B------:R-:W4:Y:S04]  /*33dc0*/  LDL.LU R172, [R1+0x298] ;  /* 0x0002980001ac7983 */ /* 0x000f280000300800 */
[----:B------:R-:W4:Y:S03]  /*33dd0*/  LDL.LU R171, [R1+0x27c] ;  /* 0x00027c0001ab7983 */ /* 0x000f260000300800 */
[----:B------:R-:W4:Y:S01]  /*33de0*/  LDC R145, c[0x0][0x248] ;  /* 0x00009200ff917b82 */ /* 0x000f220000000800 */
[----:B------:R-:W4:Y:S07]  /*33df0*/  LDL.LU R170, [R1+0x278] ;  /* 0x0002780001aa7983 */ /* 0x000f2e0000300800 */
[----:B------:R-:W4:Y:S01]  /*33e00*/  LDC.64 R156, c[0x0][0x228] ;  /* 0x00008a00ff9c7b82 */ /* 0x000f220000000a00 */
[----:B-1----:R-:W-:-:S02]  /*33e10*/  IMAD.SHL.U32 R0, R28, 0x10, RZ ;  /* 0x000000101c007824 */ /* 0x002fc400078e00ff */
[C---:B------:R-:W-:Y:S02]  /*33e20*/  IMAD.SHL.U32 R29, R28.reuse, 0x40, RZ ;  /* 0x000000401c1d7824 */ /* 0x040fe400078e00ff */
[----:B------:R-:W-:Y:S01]  /*33e30*/  IMAD.SHL.U32 R28, R28, 0x8, RZ ;  /* 0x000000081c1c7824 */ /* 0x000fe200078e00ff */
[----:B------:R-:W-:Y:S02]  /*33e40*/  LOP3.LUT R0, R0, 0xf0, RZ, 0xc0, !PT ;  /* 0x000000f000007812 */ /* 0x000fe400078ec0ff */
[----:B------:R-:W-:Y:S02]  /*33e50*/  LOP3.LUT R29, R29, 0x400, RZ, 0xc0, !PT ;  /* 0x000004001d1d7812 */ /* 0x000fe400078ec0ff */
[----:B---3--:R-:W-:Y:S02]  /*33e60*/  LEA R56, R57, R56, 0x18 ;  /* 0x0000003839387211 */ /* 0x008fe400078ec0ff */
[----:B------:R-:W-:Y:S02]  /*33e70*/  LOP3.LUT R28, R28, 0x300, RZ, 0xc0, !PT ;  /* 0x000003001c1c7812 */ /* 0x000fe400078ec0ff */
[----:B------:R-:W-:-:S02]  /*33e80*/  IADD3 R29, R29, R56, R0 ;  /* 0x000000381d1d7210 */ /* 0x000fc40007ffe000 */
[----:B-----5:R-:W-:-:S03]  /*33e90*/  LOP3.LUT R31, R31, 0x7f, RZ, 0xc0, !PT ;  /* 0x0000007f1f1f7812 */ /* 0x020fc600078ec0ff */
[----:B------:R-:W-:Y:S01]  /*33ea0*/  IMAD.IADD R0, R28, 0x1, R29 ;  /* 0x000000011c007824 */ /* 0x000fe200078e021d */
[----:B------:R-:W-:Y:S01]  /*33eb0*/  BAR.SYNC.DEFER_BLOCKING 0x0 ;  /* 0x0000000000007b1d */ /* 0x000fe20000010000 */
[----:B------:R-:W-:-:S05]  /*33ec0*/  IMAD R144, R31, 0x10, R56 ;  /* 0x000000101f907824 */ /* 0x000fca00078e0238 */
[----:B------:R-:W-:Y:S02]  /*33ed0*/  STSM.16.M88.4 [R0], R24 ;  /* 0x0000001800007844 */ /* 0x000fe40000000200 */
[----:B------:R-:W-:Y:S06]  /*33ee0*/  BAR.SYNC.DEFER_BLOCKING 0x0 ;  /* 0x0000000000007b1d */ /* 0x000fec0000010000 */
[----:B------:R-:W1:Y:S02]  /*33ef0*/  LDS.128 R60, [R144] ;  /* 0x00000000903c7984 */ /* 0x000e640000000c00 */
[----:B------:R-:W-:Y:S06]  /*33f00*/  BAR.SYNC.DEFER_BLOCKING 0x0 ;  /* 0x0000000000007b1d */ /* 0x000fec0000010000 */
[----:B------:R-:W-:Y:S02]  /*33f10*/  STSM.16.M88.4 [R0], R88 ;  /* 0x0000005800007844 */ /* 0x000fe40000000200 */
[----:B------:R-:W-:Y:S01]  /*33f20*/  BAR.SYNC.DEFER_BLOCKING 0x0 ;  /* 0x0000000000007b1d */ /* 0x000fe20000010000 */
[----:B--2---:R-:W-:-:S05]  /*33f30*/  VIADD R30, R174, 0x3f ;  /* 0x0000003fae1e7836 */ /* 0x004fca0000000000 */
[----:B0-----:R-:W-:Y:S02]  /*33f40*/  ISETP.GE.AND P0, PT, R30, R3, PT ;  /* 0x000000031e00720c */ /* 0x001fe40003f06270 */
[----:B------:R-:W0:Y:S01]  /*33f50*/  LDS.128 R28, [R144] ;  /* 0x00000000901c7984 */ /* 0x000e220000000c00 */
[----:B------:R-:W4:Y:S08]  /*33f60*/  LDC R3, c[0x0][0x244] ;  /* 0x00009100ff037b82 */ /* 0x000f300000000800 */
[----:B------:R-:W-:Y:S06]  /*33f70*/  BAR.SYNC.DEFER_BLOCKING 0x0 ;  /* 0x0000000000007b1d */ /* 0x000fec0000010000 */
[----:B------:R-:W-:Y:S02]  /*33f80*/  STSM.16.M88.4 [R0], R92 ;  /* 0x0000005c00007844 */ /* 0x000fe40000000200 */
[----:B------:R-:W-:Y:S06]  /*33f90*/  BAR.SYNC.DEFER_BLOCKING 0x0 ;  /* 0x0000000000007b1d */ /* 0x000fec0000010000 */
[----:B------:R-:W2:Y:S02]  /*33fa0*/  LDS.128 R56, [R144] ;  /* 0x0000000090387984 */ /* 0x000ea40000000c00 */
[----:B------:R-:W-:Y:S06]  /*33fb0*/  BAR.SYNC.DEFER_BLOCKING 0x0 ;  /* 0x0000000000007b1d */ /* 0x000fec0000010000 */
[----:B------:R4:W-:Y:S02]  /*33fc0*/  STSM.16.M88.4 [R0], R148 ;  /* 0x0000009400007844 */ /* 0x0009e40000000200 */
[----:B------:R-:W-:Y:S06]  /*33fd0*/  BAR.SYNC.DEFER_BLOCKING 0x0 ;  /* 0x0000000000007b1d */ /* 0x000fec0000010000 */
[----:B------:R-:W3:Y:S02]  /*33fe0*/  LDS.128 R24, [R144] ;  /* 0x0000000090187984 */ /* 0x000ee40000000c00 */
[----:B------:R-:W-:Y:S06]  /*33ff0*/  BAR.SYNC.DEFER_BLOCKING 0x0 ;  /* 0x0000000000007b1d */ /* 0x000fec0000010000 */
[----:B------:R-:W-:Y:S02]  /*34000*/  STSM.16.M88.4 [R0], R124 ;  /* 0x0000007c00007844 */ /* 0x000fe40000000200 */
[----:B------:R-:W-:Y:S06]  /*34010*/  BAR.SYNC.DEFER_BLOCKING 0x0 ;  /* 0x0000000000007b1d */ /* 0x000fec0000010000 */
[----:B------:R-:W5:Y:S02]  /*34020*/  LDS.128 R88, [R144] ;  /* 0x0000000090587984 */ /* 0x000f640000000c00 */
        /* <DEDUP_REMOVED lines=85> */
[----:B------:R1:W-:Y:S02]  /*34580*/  STSM.16.M88.4 [R0], R52 ;  /* 0x0000003400007844 */ /* 0x0003e40000000200 */
[----:B------:R-:W-:Y:S01]  /*34590*/  BAR.SYNC.DEFER_BLOCKING 0x0 ;  /* 0x0000000000007b1d */ /* 0x000fe20000010000 */
[----:B----4-:R-:W-:-:S07]  /*345a0*/  IMAD R148, R173, R3, RZ ;  /* 0x00000003ad947224 */ /* 0x010fce00078e02ff */
[----:B-1----:R-:W1:Y:S08]  /*345b0*/  LDC.64 R54, c[0x0][0x220] ;  /* 0x00008800ff367b82 */ /* 0x002e700000000a00 */
[----:B------:R-:W4:Y:S01]  /*345c0*/  LDC.64 R52, c[0x0][0x228] ;  /* 0x00008a00ff347b82 */ /* 0x000f220000000a00 */
[----:B------:R-:W5:Y:S07]  /*345d0*/  LDS.128 R80, [R144] ;  /* 0x0000000090507984 */ /* 0x000f6e0000000c00 */
[----:B------:R-:W-:Y:S06]  /*345e0*/  BAR.SYNC.DEFER_BLOCKING 0x0 ;  /* 0x0000000000007b1d */ /* 0x000fec0000010000 */
[----:B------:R0:W-:Y:S02]  /*345f0*/  STSM.16.M88.4 [R0], R20 ;  /* 0x0000001400007844 */ /* 0x0001e40000000200 */
[----:B------:R-:W-:Y:S01]  /*34600*/  BAR.SYNC.DEFER_BLOCKING 0x0 ;  /* 0x0000000000007b1d */ /* 0x000fe20000010000 */
[----:B------:R-:W-:-:S07]  /*34610*/  IMAD R150, R3, 0x80, R148 ;  /* 0x0000008003967824 */ /* 0x000fce00078e0294 */
[----:B0-----:R-:W0:Y:S08]  /*34620*/  LDC.64 R22, c[0x0][0x228] ;  /* 0x00008a00ff167b82 */ /* 0x001e300000000a00 */
[----:B------:R-:W2:Y:S01]  /*34630*/  LDC.64 R20, c[0x0][0x228] ;  /* 0x00008a00ff147b82 */ /* 0x000ea20000000a00 */
[----:B------:R-:W5:Y:S07]  /*34640*/  LDS.128 R84, [R144] ;  /* 0x0000000090547984 */ /* 0x000f6e0000000c00 */
        /* <DEDUP_REMOVED lines=10> */
[----:B------:R-:W-:Y:S06]  /*346f0*/  BAR.SYNC.DEFER_BLOCKING 0x0 ;  /* 0x0000000000007b1d */ /* 0x000fec0000010000 */
[----:B------:R-:W5:Y:S02]  /*34700*/  LDS.128 R4, [R144] ;  /* 0x0000000090047984 */ /* 0x000f640000000c00 */
[----:B------:R-:W-:Y:S01]  /*34710*/  BAR.SYNC.DEFER_BLOCKING 0x0 ;  /* 0x0000000000007b1d */ /* 0x000fe20000010000 */
[----:B------:R-:W-:Y:S01]  /*34720*/  IMAD R152, R3, 0x80, R150 ;  /* 0x0000008003987824 */ /* 0x000fe200078e0296 */
[----:B------:R-:W-:-:S02]  /*34730*/  ISETP.GE.AND P2, PT, R173, R146, PT ;  /* 0x00000092ad00720c */ /* 0x000fc40003f46270 */
[-C--:B-1----:R-:W-:Y:S01]  /*34740*/  LEA R14, P4, R150, R54.reuse, 0x1 ;  /* 0x00000036960e7211 */ /* 0x082fe200078808ff */
[----:B------:R-:W-:Y:S01]  /*34750*/  IMAD R3, R3, 0x80, R152 ;  /* 0x0000008003037824 */ /* 0x000fe200078e0298 */
[-C--:B------:R-:W-:Y:S02]  /*34760*/  LEA R12, P5, R152, R54.reuse, 0x1 ;  /* 0x00000036980c7211 */ /* 0x080fe400078a08ff */
[-C--:B------:R-:W-:Y:S02]  /*34770*/  LEA R146, P3, R148, R54.reuse, 0x1 ;  /* 0x0000003694927211 */ /* 0x080fe400078608ff */
[----:B------:R-:W-:Y:S02]  /*34780*/  LEA.HI.X.SX32 R13, R152, R55, 0x1, P5 ;  /* 0x00000037980d7211 */ /* 0x000fe400028f0eff */
[----:B------:R-:W-:Y:S01]  /*34790*/  ISETP.GE.AND P1, PT, R174, R147, PT ;  /* 0x00000093ae00720c */ /* 0x000fe20003f26270 */
[----:B------:R-:W1:Y:S01]  /*347a0*/  LDC.64 R152, c[0x0][0x228] ;  /* 0x00008a00ff987b82 */ /* 0x000e620000000a00 */
[----:B------:R-:W-:Y:S01]  /*347b0*/  LEA.HI.X.SX32 R15, R150, R55, 0x1, P4 ;  /* 0x00000037960f7211 */ /* 0x000fe200020f0eff */
[----:B------:R3:W-:Y:S01]  /*347c0*/  STSM.16.M88.4 [R0], R8 ;  /* 0x0000000800007844 */ /* 0x0007e20000000200 */
[----:B------:R-:W-:-:S05]  /*347d0*/  LEA R54, P6, R3, R54, 0x1 ;  /* 0x0000003603367211 */ /* 0x000fca00078c08ff */
[----:B------:R-:W5:Y:S01]  /*347e0*/  LDC.64 R150, c[0x0][0x228] ;  /* 0x00008a00ff967b82 */ /* 0x000f620000000a00 */
[----:B------:R-:W-:Y:S02]  /*347f0*/  LEA.HI.X.SX32 R147, R148, R55, 0x1, P3 ;  /* 0x0000003794937211 */ /* 0x000fe400018f0eff */
[----:B------:R-:W-:-:S05]  /*34800*/  ISETP.LT.AND P2, PT, R174, R159, !P2 ;  /* 0x0000009fae00720c */ /* 0x000fca0005741270 */
[----:B---3--:R-:W3:Y:S01]  /*34810*/  LDC R0, c[0x0][0x22c] ;  /* 0x00008b00ff007b82 */ /* 0x008ee20000000800 */
[----:B------:R-:W-:Y:S01]  /*34820*/  LEA.HI.X.SX32 R55, R3, R55, 0x1, P6 ;  /* 0x0000003703377211 */ /* 0x000fe200030f0eff */
[----:B------:R-:W-:-:S06]  /*34830*/  IMAD R3, R174, R145, RZ ;  /* 0x00000091ae037224 */ /* 0x000fcc00078e02ff */
[----:B------:R-:W5:Y:S01]  /*34840*/  LDC.64 R148, c[0x0][0x228] ;  /* 0x00008a00ff947b82 */ /* 0x000f620000000a00 */
[----:B----4-:R-:W-:-:S07]  /*34850*/  ISETP.LT.AND P3, PT, R172, R52, !P1 ;  /* 0x00000034ac00720c */ /* 0x010fce0004f61270 */
[----:B------:R-:W4:Y:S01]  /*34860*/  LDC.64 R10, c[0x0][0x228] ;  /* 0x00008a00ff0a7b82 */ /* 0x000f220000000a00 */
[----:B0-----:R-:W-:Y:S01]  /*34870*/  ISETP.LT.AND P4, PT, R171, R22, !P1 ;  /* 0x00000016ab00720c */ /* 0x001fe20004f81270 */
[----:B------:R-:W-:-:S06]  /*34880*/  IMAD.WIDE R160, R3, 0x2, R146 ;  /* 0x0000000203a07825 */ /* 0x000fcc00078e0292 */
[----:B------:R-:W-:Y:S01]  /*34890*/  BAR.SYNC.DEFER_BLOCKING 0x0 ;  /* 0x0000000000007b1d */ /* 0x000fe20000010000 */
[----:B--2---:R-:W-:Y:S01]  /*348a0*/  ISETP.LT.AND P1, PT, R170, R20, !P1 ;  /* 0x00000014aa00720c */ /* 0x004fe20004f21270 */
[----:B------:R-:W-:-:S06]  /*348b0*/  VIADD R155, R174, 0x1 ;  /* 0x00000001ae9b7836 */ /* 0x000fcc0000000000 */
[----:B------:R-:W0:Y:S01]  /*348c0*/  LDC R20, c[0x0][0x22c] ;  /* 0x00008b00ff147b82 */ /* 0x000e220000000800 */
[----:B------:R-:W-:Y:S01]  /*348d0*/  IMAD.WIDE R162, R3, 0x2, R14 ;  /* 0x0000000203a27825 */ /* 0x000fe200078e020e */
[----:B------:R-:W-:-:S03]  /*348e0*/  PRMT R22, R60, 0x7632, R22 ;  /* 0x000076323c167816 */ /* 0x000fc60000000016 */
[----:B------:R-:W-:-:S03]  /*348f0*/  IMAD.WIDE R164, R3, 0x2, R12 ;  /* 0x0000000203a47825 */ /* 0x000fc600078e020c */
[----:B------:R-:W2:Y:S01]  /*34900*/  LDC.64 R8, c[0x0][0x228] ;  /* 0x00008a00ff087b82 */ /* 0x000ea20000000a00 */
[----:B------:R-:W-:Y:S01]  /*34910*/  @P2 STG.E.U16 desc[UR60][R160.64], R60 ;  /* 0x0000003ca0002986 */ /* 0x000fe2000c10153c */
[----:B---3--:R-:W-:-:S06]  /*34920*/  ISETP.GE.AND P2, PT, R155, R0, PT ;  /* 0x000000009b00720c */ /* 0x008fcc0003f46270 */
[----:B------:R-:W3:Y:S01]  /*34930*/  LDC.64 R154, c[0x0][0x228] ;  /* 0x00008a00ff9a7b82 */ /* 0x000ee20000000a00 */
[----:B------:R4:W-:Y:S01]  /*34940*/  @P3 STG.E.U16 desc[UR60][R162.64], R22 ;  /* 0x00000016a2003986 */ /* 0x0009e2000c10153c */
[----:B-1----:R-:W-:-:S06]  /*34950*/  ISETP.LT.AND P5, PT, R173, R152, !P2 ;  /* 0x00000098ad00720c */ /* 0x002fcc00057a1270 */
[----:B------:R-:W1:Y:S01]  /*34960*/  LDC R0, c[0x0][0x22c] ;  /* 0x00008b00ff007b82 */ /* 0x000e620000000800 */
[----:B------:R0:W-:Y:S01]  /*34970*/  @P4 STG.E.U16 desc[UR60][R164.64], R28 ;  /* 0x0000001ca4004986 */ /* 0x0001e2000c10153c */
[----:B-----5:R-:W-:Y:S01]  /*34980*/  ISETP.LT.AND P4, PT, R172, R150, !P2 ;  /* 0x00000096ac00720c */ /* 0x020fe20005781270 */
[----:B------:R-:W-:Y:S01]  /*34990*/  IMAD.WIDE R166, R3, 0x2, R54 ;  /* 0x0000000203a67825 */ /* 0x000fe200078e0236 */
[----:B------:R-:W-:Y:S02]  /*349a0*/  ISETP.LT.AND P3, PT, R171, R148, !P2 ;  /* 0x00000094ab00720c */ /* 0x000fe40005761270 */
[----:B----4-:R-:W-:Y:S01]  /*349b0*/  ISETP.LT.AND P2, PT, R170, R10, !P2 ;  /* 0x0000000aaa00720c */ /* 0x010fe20005741270 */
[----:B------:R-:W-:Y:S01]  /*349c0*/  IMAD.IADD R3, R3, 0x1, R145 ;  /* 0x0000000103037824 */ /* 0x000fe200078e0291 */
[----:B------:R-:W-:Y:S01]  /*349d0*/  PRMT R52, R28, 0x7632, R52 ;  /* 0x000076321c347816 */ /* 0x000fe20000000034 */
[----:B------:R-:W-:Y:S01]  /*349e0*/  VIADD R159, R174, 0x2 ;  /* 0x00000002ae9f7836 */ /* 0x000fe20000000000 */
[----:B------:R-:W-:Y:S01]  /*349f0*/  PRMT R22, R56, 0x7632, R22 ;  /* 0x0000763238167816 */ /* 0x000fe20000000016 */
[C---:B------:R-:W-:Y:S01]  /*34a00*/  IMAD.WIDE R160, R3.reuse, 0x2, R146 ;  /* 0x0000000203a07825 */ /* 0x040fe200078e0292 */
[----:B------:R-:W4:Y:S01]  /*34a10*/  LDC R10, c[0x0][0x228] ;  /* 0x00008a00ff0a7b82 */ /* 0x000f220000000800 */
[----:B------:R5:W-:Y:S02]  /*34a20*/  @P1 STG.E.U16 desc[UR60][R166.64], R52 ;  /* 0x00000034a6001986 */ /* 0x000be4000c10153c */
[----:B------:R-:W-:Y:S01]  /*34a30*/  IMAD.WIDE R162, R3, 0x2, R14 ;  /* 0x0000000203a27825 */ /* 0x000fe200078e020e */
[----:B0-----:R-:W-:-:S02]  /*34a40*/  ISETP.GE.AND P1, PT, R159, R20, PT ;  /* 0x000000149f00720c */ /* 0x001fc40003f26270 */
[----:B------:R-:W-:Y:S01]  /*34a50*/  PRMT R28, R24, 0x7632, R28 ;  /* 0x00007632181c7816 */ /* 0x000fe2000000001c */
[----:B------:R-:W-:Y:S01]  /*34a60*/  IMAD.WIDE R164, R3, 0x2, R12 ;  /* 0x0000000203a47825 */ /* 0x000fe200078e020c */
[----:B------:R-:W-:Y:S01]  /*34a70*/  @P5 STG.E.U16 desc[UR60][R160.64], R56 ;  /* 0x00000038a0005986 */ /* 0x000fe2000c10153c */
[----:B------:R-:W-:Y:S01]  /*34a80*/  PRMT R150, R25, 0x7632, R150 ;  /* 0x0000763219967816 */ /* 0x000fe20000000096 */
[----:B------:R-:W0:Y:S01]  /*34a90*/  LDC R20, c[0x0][0x228] ;  /* 0x00008a00ff147b82 */ /* 0x000e220000000800 */
[C---:B------:R-:W-:Y:S02]  /*34aa0*/  IMAD.IADD R159, R3.reuse, 0x1, R145 ;  /* 0x00000001039f7824 */ /* 0x040fe400078e0291 */
[----:B-----5:R-:W-:Y:S01]  /*34ab0*/  IMAD.WIDE R166, R3, 0x2, R54 ;  /* 0x0000000203a67825 */ /* 0x020fe200078e0236 */
[----:B------:R5:W-:Y:S03]  /*34ac0*/  @P4 STG.E.U16 desc[UR60][R162.64], R22 ;  /* 0x00000016a2004986 */ /* 0x000be6000c10153c */
[----:B------:R-:W-:Y:S01]  /*34ad0*/  VIADD R3, R174, 0x3 ;  /* 0x00000003ae037836 */ /* 0x000fe20000000000 */
[----:B------:R5:W-:Y:S01]  /*34ae0*/  @P3 STG.E.U16 desc[UR60][R164.64], R24 ;  /* 0x00000018a4003986 */ /* 0x000be2000c10153c */
[----:B--2---:R-:W-:Y:S01]  /*34af0*/  ISETP.LT.AND P6, PT, R173, R8, !P1 ;  /* 0x00000008ad00720c */ /* 0x004fe20004fc1270 */
[----:B------:R-:W2:Y:S01]  /*34b00*/  LDC R148, c[0x0][0x228] ;  /* 0x00008a00ff947b82 */ /* 0x000ea20000000800 */
[----:B------:R-:W-:Y:S01]  /*34b10*/  ISETP.LT.AND P3, PT, R170, R2, !P1 ;  /* 0x00000002aa00720c */ /* 0x000fe20004f61270 */
[----:B------:R-:W-:Y:S01]  /*34b20*/  @P2 STG.E.U16 desc[UR60][R166.64], R28 ;  /* 0x0000001ca6002986 */ /* 0x000fe2000c10153c */
[----:B------:R-:W-:-:S02]  /*34b30*/  ISETP.LT.AND P4, PT, R172, R156, !P1 ;  /* 0x0000009cac00720c */ /* 0x000fc40004f81270 */
[----:B---3--:R-:W-:Y:S02]  /*34b40*/  ISETP.LT.AND P2, PT, R171, R154, !P1 ;  /* 0x0000009aab00720c */ /* 0x008fe40004f41270 */
[----:B-1----:R-:W-:Y:S01]  /*34b50*/  ISETP.GE.AND P1, PT, R3, R0, PT ;  /* 0x000000000300720c */ /* 0x002fe20003f26270 */
[----:B------:R-:W1:Y:S08]  /*34b60*/  LDC R8, c[0x0][0x22c] ;  /* 0x00008b00ff087b82 */ /* 0x000e700000000800 */
[----:B------:R-:W3:Y:S01]  /*34b70*/  LDC R0, c[0x0][0x228] ;  /* 0x00008a00ff007b82 */ /* 0x000ee20000000800 */
[----:B------:R-:W-:Y:S01]  /*34b80*/  IMAD.WIDE R168, R159, 0x2, R146 ;  /* 0x000000029fa87825 */ /* 0x000fe200078e0292 */
[----:B------:R-:W-:-:S03]  /*34b90*/  PRMT R52, R61, 0x7632, R52 ;  /* 0x000076323d347816 */ /* 0x000fc60000000034 */
[----:B------:R-:W-:Y:S01]  /*34ba0*/  IMAD.WIDE R2, R159, 0x2, R14 ;  /* 0x000000029f027825 */ /* 0x000fe200078e020e */
[----:B------:R4:W-:Y:S02]  /*34bb0*/  @P6 STG.E.U16 desc[UR60][R168.64], R61 ;  /* 0x0000003da8006986 */ /* 0x0009e4000c10153c */
[----:B-----5:R-:W5:Y:S01]  /*34bc0*/  LDC R22, c[0x0][0x228] ;  /* 0x00008a00ff167b82 */ /* 0x020f620000000800 */
[----:B------:R-:W-:Y:S01]  /*34bd0*/  ISETP.LT.AND P5, PT, R173, R158, !P1 ;  /* 0x0000009ead00720c */ /* 0x000fe20004fa1270 */
[C---:B------:R-:W-:Y:S01]  /*34be0*/  IMAD.IADD R165, R159.reuse, 0x1, R145 ;  /* 0x000000019fa57824 */ /* 0x040fe200078e0291 */
[----:B------:R0:W-:Y:S05]  /*34bf0*/  @P4 STG.E.U16 desc[UR60][R2.64], R52 ;  /* 0x0000003402004986 */ /* 0x0001ea000c10153c */
[----:B------:R-:W2:Y:S01]  /*34c00*/  LDC R24, c[0x0][0x228] ;  /* 0x00008a00ff187b82 */ /* 0x000ea20000000800 */
[----:B----4-:R-:W-:-:S04]  /*34c10*/  IMAD.WIDE R60, R159, 0x2, R12 ;  /* 0x000000029f3c7825 */ /* 0x010fc800078e020c */
[----:B------:R-:W-:Y:S01]  /*34c20*/  IMAD.WIDE R158, R159, 0x2, R54 ;  /* 0x000000029f9e7825 */ /* 0x000fe200078e0236 */
[----:B0-----:R-:W-:Y:S02]  /*34c30*/  PRMT R3, R29, 0x7632, R3 ;  /* 0x000076321d037816 */ /* 0x001fe40000000003 */
[----:B------:R-:W0:Y:S01]  /*34c40*/  LDC R28, c[0x0][0x228] ;  /* 0x00008a00ff1c7b82 */ /* 0x000e220000000800 */
[----:B------:R-:W-:Y:S01]  /*34c50*/  @P2 STG.E.U16 desc[UR60][R60.64], R29 ;  /* 0x0000001d3c002986 */ /* 0x000fe2000c10153c */
[----:B------:R-:W-:-:S03]  /*34c60*/  ISETP.LT.AND P6, PT, R172, R10, !P1 ;  /* 0x0000000aac00720c */ /* 0x000fc60004fc1270 */
[----:B------:R4:W-:Y:S01]  /*34c70*/  @P3 STG.E.U16 desc[UR60][R158.64], R3 ;  /* 0x000000039e003986 */ /* 0x0009e2000c10153c */
[----:B------:R-:W-:Y:S02]  /*34c80*/  ISETP.LT.AND P3, PT, R171, R20, !P1 ;  /* 0x00000014ab00720c */ /* 0x000fe40004f61270 */
[----:B------:R-:W0:Y:S01]  /*34c90*/  LDC R10, c[0x0][0x228] ;  /* 0x00008a00ff0a7b82 */ /* 0x000e220000000800 */
[----:B---3--:R-:W-:Y:S01]  /*34ca0*/  ISETP.LT.AND P1, PT, R170, R0, !P1 ;  /* 0x00000000aa00720c */ /* 0x008fe20004f21270 */
[----:B------:R-:W-:-:S06]  /*34cb0*/  VIADD R167, R174, 0x4 ;  /* 0x00000004aea77836 */ /* 0x000fcc0000000000 */
[----:B------:R-:W3:Y:S01]  /*34cc0*/  LDC R0, c[0x0][0x22c] ;  /* 0x00008b00ff007b82 */ /* 0x000ee20000000800 */
[----:B-1----:R-:W-:Y:S01]  /*34cd0*/  ISETP.GE.AND P2, PT, R167, R8, PT ;  /* 0x00000008a700720c */ /* 0x002fe20003f46270 */
[----:B------:R-:W-:Y:S01]  /*34ce0*/  IMAD.WIDE R160, R165, 0x2, R146 ;  /* 0x00000002a5a07825 */ /* 0x000fe200078e0292 */
[----:B------:R-:W-:-:S03]  /*34cf0*/  PRMT R56, R57, 0x7632, R56 ;  /* 0x0000763239387816 */ /* 0x000fc60000000038 */
[----:B------:R-:W-:Y:S02]  /*34d00*/  IMAD.WIDE R162, R165, 0x2, R14 ;  /* 0x00000002a5a27825 */ /* 0x000fe400078e020e */
[----:B------:R-:W1:Y:S01]  /*34d10*/  LDC R20, c[0x0][0x228] ;  /* 0x00008a00ff147b82 */ /* 0x000e620000000800 */
[----:B-----5:R-:W-:Y:S01]  /*34d20*/  ISETP.LT.AND P4, PT, R173, R22, !P2 ;  /* 0x00000016ad00720c */ /* 0x020fe20005781270 */
[----:B------:R5:W-:Y:S01]  /*34d30*/  @P5 STG.E.U16 desc[UR60][R160.64], R57 ;  /* 0x00000039a0005986 */ /* 0x000be2000c10153c */
[----:B--2---:R-:W-:Y:S01]  /*34d40*/  ISETP.LT.AND P5, PT, R172, R24, !P2 ;  /* 0x00000018ac00720c */ /* 0x004fe200057a1270 */
[----:B----4-:R-:W-:Y:S02]  /*34d50*/  IMAD.WIDE R2, R165, 0x2, R12 ;  /* 0x00000002a5027825 */ /* 0x010fe400078e020c */
[----:B------:R2:W-:Y:S02]  /*34d60*/  @P6 STG.E.U16 desc[UR60][R162.64], R56 ;  /* 0x00000038a2006986 */ /* 0x0005e4000c10153c */
[----:B------:R-:W4:Y:S01]  /*34d70*/  LDC R22, c[0x0][0x228] ;  /* 0x00008a00ff167b82 */ /* 0x000f220000000800 */
[----:B0-----:R-:W-:Y:S01]  /*34d80*/  ISETP.LT.AND P6, PT, R171, R28, !P2 ;  /* 0x0000001cab00720c */ /* 0x001fe200057c1270 */
[----:B------:R-:W-:Y:S01]  /*34d90*/  IMAD.WIDE R28, R165, 0x2, R54 ;  /* 0x00000002a51c7825 */ /* 0x000fe200078e0236 */
[----:B------:R0:W-:Y:S03]  /*34da0*/  @P3 STG.E.U16 desc[UR60][R2.64], R25 ;  /* 0x0000001902003986 */ /* 0x0001e6000c10153c */
[----:B-----5:R-:W-:-:S02]  /*34db0*/  VIADD R161, R174, 0x5 ;  /* 0x00000005aea17836 */ /* 0x020fc40000000000 */
[----:B------:R-:W5:Y:S01]  /*34dc0*/  LDC R24, c[0x0][0x228] ;  /* 0x00008a00ff187b82 */ /* 0x000f620000000800 */
[----:B------:R0:W-:Y:S01]  /*34dd0*/  @P1 STG.E.U16 desc[UR60][R28.64], R150 ;  /* 0x000000961c001986 */ /* 0x0001e2000c10153c */
[----:B------:R-:W-:-:S06]  /*34de0*/  ISETP.LT.AND P1, PT, R170, R10, !P2 ;  /* 0x0000000aaa00720c */ /* 0x000fcc0005721270 */
[----:B------:R-:W5:Y:S01]  /*34df0*/  LDC R8, c[0x0][0x22c] ;  /* 0x00008b00ff087b82 */ /* 0x000f620000000800 */
[----:B---3--:R-:W-:Y:S01]  /*34e00*/  ISETP.GE.AND P2, PT, R161, R0, PT ;  /* 0x00000000a100720c */ /* 0x008fe20003f46270 */
[----:B------:R-:W-:-:S06]  /*34e10*/  IMAD.IADD R167, R165, 0x1, R145 ;  /* 0x00000001a5a77824 */ /* 0x000fcc00078e0291 */
[----:B------:R-:W3:Y:S01]  /*34e20*/  LDC R10, c[0x0][0x228] ;  /* 0x00008a00ff0a7b82 */ /* 0x000ee20000000800 */
[----:B--2---:R-:W-:Y:S01]  /*34e30*/  IMAD.WIDE R56, R167, 0x2, R146 ;  /* 0x00000002a7387825 */ /* 0x004fe200078e0292 */
[----:B------:R-:W-:-:S06]  /*34e40*/  PRMT R152, R62, 0x7632, R152 ;  /* 0x000076323e987816 */ /* 0x000fcc0000000098 */
[----:B------:R-:W2:Y:S01]  /*34e50*/  LDC R0, c[0x0][0x22c] ;  /* 0x00008b00ff007b82 */ /* 0x000ea20000000800 */
[C---:B------:R-:W-:Y:S01]  /*34e60*/  IMAD.WIDE R60, R167.reuse, 0x2, R14 ;  /* 0x00000002a73c7825 */ /* 0x040fe200078e020e */
[----:B------:R-:W-:Y:S03]  /*34e70*/  @P4 STG.E.U16 desc[UR60][R56.64], R62 ;  /* 0x0000003e38004986 */ /* 0x000fe6000c10153c */
[----:B------:R-:W-:-:S03]  /*34e80*/  IMAD.WIDE R158, R167, 0x2, R12 ;  /* 0x00000002a79e7825 */ /* 0x000fc600078e020c */
[----:B------:R-:W2:Y:S01]  /*34e90*/  LDC R52, c[0x0][0x228] ;  /* 0x00008a00ff347b82 */ /* 0x000ea20000000800 */
[----:B-1----:R-:W-:Y:S01]  /*34ea0*/  ISETP.LT.AND P3, PT, R173, R20, !P2 ;  /* 0x00000014ad00720c */ /* 0x002fe20005761270 */
[----:B------:R1:W-:Y:S01]  /*34eb0*/  @P5 STG.E.U16 desc[UR60][R60.64], R152 ;  /* 0x000000983c005986 */ /* 0x0003e2000c10153c */
[----:B----4-:R-:W-:Y:S01]  /*34ec0*/  ISETP.LT.AND P4, PT, R172, R22, !P2 ;  /* 0x00000016ac00720c */ /* 0x010fe20005781270 */
[----:B0-----:R-:W-:Y:S02]  /*34ed0*/  IMAD.WIDE R2, R167, 0x2, R54 ;  /* 0x00000002a7027825 */ /* 0x001fe400078e0236 */
[----:B------:R0:W-:Y:S02]  /*34ee0*/  @P6 STG.E.U16 desc[UR60][R158.64], R30 ;  /* 0x0000001e9e006986 */ /* 0x0001e4000c10153c */
[----:B------:R-:W4:Y:S01]  /*34ef0*/  LDC R150, c[0x0][0x228] ;  /* 0x00008a00ff967b82 */ /* 0x000f220000000800 */
[----:B-----5:R-:W-:Y:S01]  /*34f00*/  ISETP.LT.AND P5, PT, R171, R24, !P2 ;  /* 0x00000018ab00720c */ /* 0x020fe200057a1270 */
[----:B-1----:R-:W-:-:S06]  /*34f10*/  IMAD.IADD R61, R167, 0x1, R145 ;  /* 0x00000001a73d7824 */ /* 0x002fcc00078e0291 */
[----:B------:R-:W1:Y:S01]  /*34f20*/  LDC R20, c[0x0][0x228] ;  /* 0x00008a00ff147b82 */ /* 0x000e620000000800 */
[----:B0-----:R-:W-:Y:S01]  /*34f30*/  PRMT R30, R30, 0x7632, R30 ;  /* 0x000076321e1e7816 */ /* 0x001fe2000000001e */
[----:B------:R-:W-:-:S06]  /*34f40*/  VIADD R159, R174, 0x6 ;  /* 0x00000006ae9f7836 */ /* 0x000fcc0000000000 */
[----:B------:R-:W0:Y:S01]  /*34f50*/  LDC R22, c[0x0][0x228] ;  /* 0x00008a00ff167b82 */ /* 0x000e220000000800 */
[----:B------:R-:W-:Y:S01]  /*34f60*/  IMAD.WIDE R24, R61, 0x2, R146 ;  /* 0x000000023d187825 */ /* 0x000fe200078e0292 */
[----:B------:R5:W-:Y:S01]  /*34f70*/  @P1 STG.E.U16 desc[UR60][R2.64], R30 ;  /* 0x0000001e02001986 */ /* 0x000be2000c10153c */
[----:B------:R-:W-:Y:S02]  /*34f80*/  ISETP.GE.AND P1, PT, R159, R8, PT ;  /* 0x000000089f00720c */ /* 0x000fe40003f26270 */
[----:B------:R-:W-:Y:S01]  /*34f90*/  VIADD R159, R174, 0x7 ;  /* 0x00000007ae9f7836 */ /* 0x000fe20000000000 */
[----:B------:R-:W-:Y:S01]  /*34fa0*/  @P3 STG.E.U16 desc[UR60][R24.64], R58 ;  /* 0x0000003a18003986 */ /* 0x000fe2000c10153c */
[----:B---3--:R-:W-:Y:S01]  /*34fb0*/  ISETP.LT.AND P3, PT, R170, R10, !P2 ;  /* 0x0000000aaa00720c */ /* 0x008fe20005761270 */
[----:B------:R-:W-:Y:S01]  /*34fc0*/  IMAD.WIDE R28, R61, 0x2, R14 ;  /* 0x000000023d1c7825 */ /* 0x000fe200078e020e */
[----:B------:R-:W-:Y:S01]  /*34fd0*/  PRMT R60, R58, 0x7632, R60 ;  /* 0x000076323a3c7816 */ /* 0x000fe2000000003c */
[----:B------:R-:W3:Y:S01]  /*34fe0*/  LDC R10, c[0x0][0x228] ;  /* 0x00008a00ff0a7b82 */ /* 0x000ee20000000800 */
[----:B--2---:R-:W-:Y:S01]  /*34ff0*/  ISETP.GE.AND P2, PT, R159, R0, PT ;  /* 0x000000009f00720c */ /* 0x004fe20003f46270 */
[----:B------:R-:W-:-:S02]  /*35000*/  IMAD.WIDE R56, R61, 0x2, R12 ;  /* 0x000000023d387825 */ /* 0x000fc400078e020c */
[----:B------:R2:W-:Y:S04]  /*35010*/  @P4 STG.E.U16 desc[UR60][R28.64], R60 ;  /* 0x0000003c1c004986 */ /* 0x0005e8000c10153c */
[----:B------:R-:W3:Y:S01]  /*35020*/  LDC R0, c[0x0][0x22c] ;  /* 0x00008b00ff007b82 */ /* 0x000ee20000000800 */
[----:B------:R-:W-:Y:S01]  /*35030*/  ISETP.LT.AND P4, PT, R173, R52, !P1 ;  /* 0x00000034ad00720c */ /* 0x000fe20004f81270 */
[----:B-----5:R-:W-:Y:S01]  /*35040*/  IMAD.WIDE R2, R61, 0x2, R54 ;  /* 0x000000023d027825 */ /* 0x020fe200078e0236 */
[----:B------:R-:W-:Y:S01]  /*35050*/  ISETP.LT.AND P6, PT, R172, R148, !P1 ;  /* 0x00000094ac00720c */ /* 0x000fe20004fc1270 */
[----:B------:R5:W-:Y:S01]  /*35060*/  @P5 STG.E.U16 desc[UR60][R56.64], R26 ;  /* 0x0000001a38005986 */ /* 0x000be2000c10153c */
[----:B----4-:R-:W-:Y:S02]  /*35070*/  ISETP.LT.AND P5, PT, R171, R150, !P1 ;  /* 0x00000096ab00720c */ /* 0x010fe40004fa1270 */
[----:B--2---:R-:W-:Y:S01]  /*35080*/  PRMT R29, R26, 0x7632, R29 ;  /* 0x000076321a1d7816 */ /* 0x004fe2000000001d */
[----:B------:R-:W2:Y:S01]  /*35090*/  LDC R8, c[0x0][0x228] ;  /* 0x00008a00ff087b82 */ /* 0x000ea20000000800 */
[----:B------:R-:W-:Y:S01]  /*350a0*/  IMAD.IADD R159, R61, 0x1, R145 ;  /* 0x000000013d9f7824 */ /* 0x000fe200078e0291 */
[----:B-1----:R-:W-:-:S02]  /*350b0*/  ISETP.LT.AND P1, PT, R170, R20, !P1 ;  /* 0x00000014aa00720c */ /* 0x002fc40004f21270 */
[----:B------:R1:W-:Y:S01]  /*350c0*/  @P3 STG.E.U16 desc[UR60][R2.64], R29 ;  /* 0x0000001d02003986 */ /* 0x0003e2000c10153c */
[----:B0-----:R-:W-:-:S03]  /*350d0*/  ISETP.LT.AND P3, PT, R173, R22, !P2 ;  /* 0x00000016ad00720c */ /* 0x001fc60005761270 */
[----:B-----5:R-:W0:Y:S01]  /*350e0*/  LDC R26, c[0x0][0x228] ;  /* 0x00008a00ff1a7b82 */ /* 0x020e220000000800 */
[----:B------:R-:W-:Y:S01]  /*350f0*/  IMAD.WIDE R24, R159, 0x2, R146 ;  /* 0x000000029f187825 */ /* 0x000fe200078e0292 */
[----:B------:R-:W-:-:S03]  /*35100*/  PRMT R20, R31, 0x7632, R20 ;  /* 0x000076321f147816 */ /* 0x000fc60000000014 */
[----:B------:R-:W-:Y:S01]  /*35110*/  IMAD.IADD R161, R159, 0x1, R145 ;  /* 0x000000019fa17824 */ /* 0x000fe200078e0291 */
[----:B-1----:R-:W-:Y:S01]  /*35120*/  PRMT R3, R63, 0x7632, R3 ;  /* 0x000076323f037816 */ /* 0x002fe20000000003 */
[C---:B------:R-:W-:Y:S01]  /*35130*/  IMAD.WIDE R28, R159.reuse, 0x2, R14 ;  /* 0x000000029f1c7825 */ /* 0x040fe200078e020e */
[----:B------:R-:W1:Y:S01]  /*35140*/  LDC R52, c[0x0][0x228] ;  /* 0x00008a00ff347b82 */ /* 0x000e620000000800 */
[----:B------:R-:W-:Y:S02]  /*35150*/  @P4 STG.E.U16 desc[UR60][R24.64], R63 ;  /* 0x0000003f18004986 */ /* 0x000fe4000c10153c */
[C---:B------:R-:W-:Y:S02]  /*35160*/  IMAD.WIDE R56, R159.reuse, 0x2, R12 ;  /* 0x000000029f387825 */ /* 0x040fe400078e020c */
[----:B------:R4:W-:Y:S02]  /*35170*/  @P6 STG.E.U16 desc[UR60][R28.64], R3 ;  /* 0x000000031c006986 */ /* 0x0009e4000c10153c */
[----:B------:R-:W-:Y:S01]  /*35180*/  IMAD.WIDE R60, R159, 0x2, R54 ;  /* 0x000000029f3c7825 */ /* 0x000fe200078e0236 */
[----:B------:R-:W5:Y:S03]  /*35190*/  LDC R30, c[0x0][0x228] ;  /* 0x00008a00ff1e7b82 */ /* 0x000f660000000800 */
[----:B------:R-:W-:Y:S01]  /*351a0*/  VIADD R159, R174, 0x8 ;  /* 0x00000008ae9f7836 */ /* 0x000fe20000000000 */
[----:B------:R-:W-:Y:S04]  /*351b0*/  @P5 STG.E.U16 desc[UR60][R56.64], R31 ;  /* 0x0000001f38005986 */ /* 0x000fe8000c10153c */
[----:B------:R-:W5:Y:S01]  /*351c0*/  LDC R22, c[0x0][0x228] ;  /* 0x00008a00ff167b82 */ /* 0x000f620000000800 */
[----:B----4-:R-:W-:Y:S01]  /*351d0*/  IMAD.WIDE R2, R161, 0x2, R146 ;  /* 0x00000002a1027825 */ /* 0x010fe200078e0292 */
[----:B------:R4:W-:Y:S01]  /*351e0*/  @P1 STG.E.U16 desc[UR60][R60.64], R20 ;  /* 0x000000143c001986 */ /* 0x0009e2000c10153c */
[----:B---3--:R-:W-:-:S03]  /*351f0*/  ISETP.GE.AND P1, PT, R159, R0, PT ;  /* 0x000000009f00720c */ /* 0x008fc60003f26270 */
[----:B------:R3:W-:Y:S01]  /*35200*/  @P3 STG.E.U16 desc[UR60][R2.64], R59 ;  /* 0x0000003b02003986 */ /* 0x0007e2000c10153c */
[----:B------:R-:W-:Y:S01]  /*35210*/  ISETP.LT.AND P3, PT, R171, R10, !P2 ;  /* 0x0000000aab00720c */ /* 0x000fe20005761270 */
[----:B------:R-:W5:Y:S01]  /*35220*/  LDC R0, c[0x0][0x22c] ;  /* 0x00008b00ff007b82 */ /* 0x000f620000000800 */
[----:B--2---:R-:W-:-:S07]  /*35230*/  ISETP.LT.AND P4, PT, R172, R8, !P2 ;  /* 0x00000008ac00720c */ /* 0x004fce0005781270 */
[----:B------:R-:W2:Y:S01]  /*35240*/  LDC R10, c[0x0][0x228] ;  /* 0x00008a00ff0a7b82 */ /* 0x000ea20000000800 */
[----:B0-----:R-:W-:-:S07]  /*35250*/  ISETP.LT.AND P2, PT, R170, R26, !P2 ;  /* 0x0000001aaa00720c */ /* 0x001fce0005741270 */
[----:B----4-:R-:W0:Y:S01]  /*35260*/  LDC R20, c[0x0][0x228] ;  /* 0x00008a00ff147b82 */ /* 0x010e220000000800 */
[----:B-1----:R-:W-:-:S07]  /*35270*/  ISETP.LT.AND P6, PT, R172, R52, !P1 ;  /* 0x00000034ac00720c */ /* 0x002fce0004fc1270 */
[----:B------:R-:W1:Y:S01]  /*35280*/  LDC R26, c[0x0][0x228] ;  /* 0x00008a00ff1a7b82 */ /* 0x000e620000000800 */
[----:B------:R-:W-:Y:S01]  /*35290*/  PRMT R62, R59, 0x7632, R62 ;  /* 0x000076323b3e7816 */ /* 0x000fe2000000003e */
[----:B---3--:R-:W-:Y:S01]  /*352a0*/  IMAD.WIDE R2, R161, 0x2, R14 ;  /* 0x00000002a1027825 */ /* 0x008fe200078e020e */
[----:B-----5:R-:W-:-:S03]  /*352b0*/  ISETP.LT.AND P5, PT, R173, R30, !P1 ;  /* 0x0000001ead00720c */ /* 0x020fc60004fa1270 */
[----:B------:R-:W-:Y:S02]  /*352c0*/  IMAD.WIDE R24, R161, 0x2, R12 ;  /* 0x00000002a1187825 */ /* 0x000fe400078e020c */
[----:B------:R-:W3:Y:S01]  /*352d0*/  LDC R52, c[0x0][0x228] ;  /* 0x00008a00ff347b82 */ /* 0x000ee20000000800 */
[----:B------:R-:W-:Y:S01]  /*352e0*/  PRMT R63, R27, 0x7632, R63 ;  /* 0x000076321b3f7816 */ /* 0x000fe2000000003f */
[----:B------:R-:W-:Y:S02]  /*352f0*/  VIADD R61, R174, 0x9 ;  /* 0x00000009ae3d7836 */ /* 0x000fe40000000000 */
[C---:B------:R-:W-:Y:S01]  /*35300*/  IMAD.WIDE R28, R161.reuse, 0x2, R54 ;  /* 0x00000002a11c7825 */ /* 0x040fe200078e0236 */
[----:B------:R4:W-:Y:S03]  /*35310*/  @P4 STG.E.U16 desc[UR60][R2.64], R62 ;  /* 0x0000003e02004986 */ /* 0x0009e6000c10153c */
[----:B------:R-:W5:Y:S01]  /*35320*/  LDC R8, c[0x0][0x22c] ;  /* 0x00008b00ff087b82 */ /* 0x000f620000000800 */
[----:B------:R1:W-:Y:S01]  /*35330*/  @P3 STG.E.U16 desc[UR60][R24.64], R27 ;  /* 0x0000001b18003986 */ /* 0x0003e2000c10153c */
[----:B------:R-:W-:Y:S01]  /*35340*/  IMAD.IADD R59, R161, 0x1, R145 ;  /* 0x00000001a13b7824 */ /* 0x000fe200078e0291 */
[----:B------:R-:W-:-:S05]  /*35350*/  ISETP.GE.AND P3, PT, R61, R0, PT ;  /* 0x000000003d00720c */ /* 0x000fca0003f66270 */
[----:B------:R-:W5:Y:S01]  /*35360*/  LDC R58, c[0x0][0x228] ;  /* 0x00008a00ff3a7b82 */ /* 0x000f620000000800 */
[----:B------:R-:W-:Y:S01]  /*35370*/  @P2 STG.E.U16 desc[UR60][R28.64], R63 ;  /* 0x0000003f1c002986 */ /* 0x000fe2000c10153c */
[----:B--2---:R-:W-:Y:S01]  /*35380*/  ISETP.LT.AND P2, PT, R171, R10, !P1 ;  /* 0x0000000aab00720c */ /* 0x004fe20004f41270 */
[----:B------:R-:W-:Y:S01]  /*35390*/  IMAD.WIDE R30, R59, 0x2, R146 ;  /* 0x000000023b1e7825 */ /* 0x000fe200078e0292 */
[----:B0-----:R-:W-:-:S04]  /*353a0*/  ISETP.LT.AND P1, PT, R170, R20, !P1 ;  /* 0x00000014aa00720c */ /* 0x001fc80004f21270 */
[----:B------:R-:W0:Y:S08]  /*353b0*/  LDC R60, c[0x0][0x228] ;  /* 0x00008a00ff3c7b82 */ /* 0x000e300000000800 */
[----:B------:R-:W2:Y:S01]  /*353c0*/  LDC R61, c[0x0][0x228] ;  /* 0x00008a00ff3d7b82 */ /* 0x000ea20000000800 */
[----:B------:R-:W-:-:S07]  /*353d0*/  IMAD.WIDE R56, R59, 0x2, R14 ;  /* 0x000000023b387825 */ /* 0x000fce00078e020e */
[----:B----4-:R-:W4:Y:S01]  /*353e0*/  LDC R62, c[0x0][0x228] ;  /* 0x00008a00ff3e7b82 */ /* 0x010f220000000800 */
[----:B------:R-:W-:Y:S01]  /*353f0*/  PRMT R148, R88, 0x7632, R148 ;  /* 0x0000763258947816 */ /* 0x000fe20000000094 */
[----:B------:R3:W-:Y:S01]  /*35400*/  @P5 STG.E.U16 desc[UR60][R30.64], R88 ;  /* 0x000000581e005986 */ /* 0x0007e2000c10153c */
[----:B------:R-:W-:Y:S01]  /*35410*/  ISETP.LT.AND P4, PT, R173, R22, !P3 ;  /* 0x00000016ad00720c */ /* 0x000fe20005f81270 */
[----:B------:R-:W-:Y:S01]  /*35420*/  IMAD.WIDE R2, R59, 0x2, R12 ;  /* 0x000000023b027825 */ /* 0x000fe200078e020c */
[----:B-1----:R-:W-:-:S03]  /*35430*/  ISETP.LT.AND P5, PT, R172, R26, !P3 ;  /* 0x0000001aac00720c */ /* 0x002fc60005fa1270 */
[----:B------:R-:W1:Y:S01]  /*35440*/  LDC R10, c[0x0][0x228] ;  /* 0x00008a00ff0a7b82 */ /* 0x000e620000000800 */
[C---:B------:R-:W-:Y:S01]  /*35450*/  IMAD.WIDE R24, R59.reuse, 0x2, R54 ;  /* 0x000000023b187825 */ /* 0x040fe200078e0236 */
[----:B------:R-:W-:Y:S01]  /*35460*/  PRMT R22, R92, 0x7632, R22 ;  /* 0x000076325c167816 */ /* 0x000fe20000000016 */
[----:B------:R5:W-:Y:S02]  /*35470*/  @P6 STG.E.U16 desc[UR60][R56.64], R148 ;  /* 0x0000009438006986 */ /* 0x000be4000c10153c */
[----:B---3--:R-:W-:-:S03]  /*35480*/  IMAD.IADD R31, R59, 0x1, R145 ;  /* 0x000000013b1f7824 */ /* 0x008fc600078e0291 */
[----:B------:R-:W3:Y:S01]  /*35490*/  LDC R0, c[0x0][0x22c] ;  /* 0x00008b00ff007b82 */ /* 0x000ee20000000800 */
[----:B------:R-:W-:Y:S01]  /*354a0*/  @P2 STG.E.U16 desc[UR60][R2.64], R92 ;  /* 0x0000005c02002986 */ /* 0x000fe2000c10153c */
[----:B------:R-:W-:Y:S01]  /*354b0*/  IMAD.WIDE R26, R31, 0x2, R146 ;  /* 0x000000021f1a7825 */ /* 0x000fe200078e0292 */
[----:B------:R-:W-:Y:S02]  /*354c0*/  ISETP.LT.AND P6, PT, R171, R52, !P3 ;  /* 0x00000034ab00720c */ /* 0x000fe40005fc1270 */
[----:B------:R0:W-:Y:S01]  /*354d0*/  @P1 STG.E.U16 desc[UR60][R24.64], R22 ;  /* 0x0000001618001986 */ /* 0x0001e2000c10153c */
[----:B-----5:R-:W-:Y:S02]  /*354e0*/  VIADD R57, R174, 0xa ;  /* 0x0000000aae397836 */ /* 0x020fe40000000000 */
[----:B------:R-:W5:Y:S01]  /*354f0*/  LDC R20, c[0x0][0x228] ;  /* 0x00008a00ff147b82 */ /* 0x000f620000000800 */
[----:B------:R-:W-:Y:S01]  /*35500*/  IMAD.WIDE R28, R31, 0x2, R14 ;  /* 0x000000021f1c7825 */ /* 0x000fe200078e020e */
[----:B------:R-:W-:-:S02]  /*35510*/  PRMT R30, R120, 0x7632, R30 ;  /* 0x00007632781e7816 */ /* 0x000fc4000000001e */
[----:B------:R-:W-:Y:S02]  /*35520*/  ISETP.GE.AND P2, PT, R57, R8, PT ;  /* 0x000000083900720c */ /* 0x000fe40003f46270 */
[----:B------:R-:W-:Y:S02]  /*35530*/  ISETP.LT.AND P1, PT, R170, R58, !P3 ;  /* 0x0000003aaa00720c */ /* 0x000fe40005f21270 */
[----:B------:R-:W5:Y:S01]  /*35540*/  LDC R52, c[0x0][0x228] ;  /* 0x00008a00ff347b82 */ /* 0x000f620000000800 */
[----:B------:R1:W-:Y:S07]  /*35550*/  @P4 STG.E.U16 desc[UR60][R26.64], R120 ;  /* 0x000000781a004986 */ /* 0x0003ee000c10153c */
[----:B0-----:R-:W0:Y:S01]  /*35560*/  LDC R22, c[0x0][0x228] ;  /* 0x00008a00ff167b82 */ /* 0x001e220000000800 */
[----:B------:R1:W-:Y:S01]  /*35570*/  @P5 STG.E.U16 desc[UR60][R28.64], R30 ;  /* 0x0000001e1c005986 */ /* 0x0003e2000c10153c */
[----:B------:R-:W-:-:S02]  /*35580*/  ISETP.LT.AND P5, PT, R173, R60, !P2 ;  /* 0x0000003cad00720c */ /* 0x000fc400057a1270 */
[----:B--2---:R-:W-:-:S04]  /*35590*/  ISETP.LT.AND P4, PT, R172, R61, !P2 ;  /* 0x0000003dac00720c */ /* 0x004fc80005781270 */
[----:B------:R-:W2:Y:S01]  /*355a0*/  LDC R8, c[0x0][0x22c] ;  /* 0x00008b00ff087b82 */ /* 0x000ea20000000800 */
[----:B----4-:R-:W-:Y:S01]  /*355b0*/  ISETP.LT.AND P3, PT, R171, R62, !P2 ;  /* 0x0000003eab00720c */ /* 0x010fe20005761270 */
[C---:B------:R-:W-:Y:S02]  /*355c0*/  IMAD.IADD R59, R31.reuse, 0x1, R145 ;  /* 0x000000011f3b7824 */ /* 0x040fe400078e0291 */
[----:B------:R-:W-:-:S04]  /*355d0*/  IMAD.WIDE R2, R31, 0x2, R12 ;  /* 0x000000021f027825 */ /* 0x000fc800078e020c */
[----:B------:R-:W-:Y:S01]  /*355e0*/  IMAD.WIDE R24, R31, 0x2, R54 ;  /* 0x000000021f187825 */ /* 0x000fe200078e0236 */
[----:B------:R-:W-:Y:S01]  /*355f0*/  PRMT R31, R124, 0x7632, R31 ;  /* 0x000076327c1f7816 */ /* 0x000fe2000000001f */
[----:B------:R-:W-:Y:S01]  /*35600*/  @P6 STG.E.U16 desc[UR60][R2.64], R124 ;  /* 0x0000007c02006986 */ /* 0x000fe2000c10153c */
[----:B-1----:R-:W-:Y:S01]  /*35610*/  ISETP.LT.AND P2, PT, R170, R10, !P2 ;  /* 0x0000000aaa00720c */ /* 0x002fe20005741270 */
[----:B------:R-:W-:Y:S01]  /*35620*/  VIADD R61, R174, 0xb ;  /* 0x0000000bae3d7836 */ /* 0x000fe20000000000 */
[----:B------:R-:W1:Y:S01]  /*35630*/  LDC R10, c[0x0][0x228] ;  /* 0x00008a00ff0a7b82 */ /* 0x000e620000000800 */
[----:B------:R-:W-:Y:S01]  /*35640*/  IMAD.WIDE R26, R59, 0x2, R146 ;  /* 0x000000023b1a7825 */ /* 0x000fe200078e0292 */
[----:B------:R-:W-:Y:S01]  /*35650*/  PRMT R57, R89, 0x7632, R57 ;  /* 0x0000763259397816 */ /* 0x000fe20000000039 */
[----:B------:R4:W-:Y:S02]  /*35660*/  @P1 STG.E.U16 desc[UR60][R24.64], R31 ;  /* 0x0000001f18001986 */ /* 0x0009e4000c10153c */
[----:B------:R-:W-:-:S03]  /*35670*/  IMAD.WIDE R28, R59, 0x2, R14 ;  /* 0x000000023b1c7825 */ /* 0x000fc600078e020e */
[----:B------:R-:W1:Y:S01]  /*35680*/  LDC R58, c[0x0][0x228] ;  /* 0x00008a00ff3a7b82 */ /* 0x000e620000000800 */
[----:B---3--:R-:W-:Y:S01]  /*35690*/  ISETP.GE.AND P1, PT, R61, R0, PT ;  /* 0x000000003d00720c */ /* 0x008fe20003f26270 */
[----:B------:R-:W-:Y:S01]  /*356a0*/  @P5 STG.E.U16 desc[UR60][R26.64], R89 ;  /* 0x000000591a005986 */ /* 0x000fe2000c10153c */
[----:B----4-:R-:W-:-:S03]  /*356b0*/  IMAD.WIDE R30, R59, 0x2, R12 ;  /* 0x000000023b1e7825 */ /* 0x010fc600078e020c */
[----:B------:R3:W-:Y:S01]  /*356c0*/  @P4 STG.E.U16 desc[UR60][R28.64], R57 ;  /* 0x000000391c004986 */ /* 0x0007e2000c10153c */
[----:B------:R-:W-:Y:S01]  /*356d0*/  PRMT R25, R93, 0x7632, R25 ;  /* 0x000076325d197816 */ /* 0x000fe20000000019 */
[----:B------:R-:W4:Y:S02]  /*356e0*/  LDC R60, c[0x0][0x228] ;  /* 0x00008a00ff3c7b82 */ /* 0x000f240000000800 */
[----:B------:R-:W-:Y:S01]  /*356f0*/  @P3 STG.E.U16 desc[UR60][R30.64], R93 ;  /* 0x0000005d1e003986 */ /* 0x000fe2000c10153c */
[----:B-----5:R-:W-:Y:S01]  /*35700*/  ISETP.LT.AND P3, PT, R173, R20, !P1 ;  /* 0x00000014ad00720c */ /* 0x020fe20004f61270 */
[----:B------:R-:W-:Y:S01]  /*35710*/  VIADD R3, R174, 0xc ;  /* 0x0000000cae037836 */ /* 0x000fe20000000000 */
[----:B0-----:R-:W-:Y:S02]  /*35720*/  ISETP.LT.AND P4, PT, R172, R22, !P1 ;  /* 0x00000016ac00720c */ /* 0x001fe40004f81270 */
[----:B------:R-:W-:Y:S01]  /*35730*/  ISETP.LT.AND P5, PT, R171, R52, !P1 ;  /* 0x00000034ab00720c */ /* 0x000fe20004fa1270 */
[----:B------:R-:W0:Y:S01]  /*35740*/  LDC R20, c[0x0][0x228] ;  /* 0x00008a00ff147b82 */ /* 0x000e220000000800 */
[----:B---3--:R-:W-:-:S04]  /*35750*/  IMAD.WIDE R56, R59, 0x2, R54 ;  /* 0x000000023b387825 */ /* 0x008fc800078e0236 */
[----:B------:R-:W-:-:S03]  /*35760*/  IMAD.IADD R59, R59, 0x1, R145 ;  /* 0x000000013b3b7824 */ /* 0x000fc600078e0291 */
[----:B------:R-:W3:Y:S01]  /*35770*/  LDC R22, c[0x0][0x228] ;  /* 0x00008a00ff167b82 */ /* 0x000ee20000000800 */
[----:B------:R5:W-:Y:S01]  /*35780*/  @P2 STG.E.U16 desc[UR60][R56.64], R25 ;  /* 0x0000001938002986 */ /* 0x000be2000c10153c */
[----:B--2---:R-:W-:Y:S01]  /*35790*/  ISETP.GE.AND P2, PT, R3, R8, PT ;  /* 0x000000080300720c */ /* 0x004fe20003f46270 */
[----:B------:R-:W-:-:S05]  /*357a0*/  IMAD.WIDE R2, R59, 0x2, R146 ;  /* 0x000000023b027825 */ /* 0x000fca00078e0292 */
[----:B------:R-:W2:Y:S01]  /*357b0*/  LDC R0, c[0x0][0x22c] ;  /* 0x00008b00ff007b82 */ /* 0x000ea20000000800 */
[----:B------:R-:W-:-:S04]  /*357c0*/  IMAD.WIDE R26, R59, 0x2, R12 ;  /* 0x000000023b1a7825 */ /* 0x000fc800078e020c */
[----:B-----5:R-:W-:Y:S01]  /*357d0*/  IMAD.WIDE R24, R59, 0x2, R14 ;  /* 0x000000023b187825 */ /* 0x020fe200078e020e */
[----:B------:R-:W-:Y:S02]  /*357e0*/  PRMT R56, R121, 0x7632, R56 ;  /* 0x0000763279387816 */ /* 0x000fe40000000038 */
[----:B------:R-:W5:Y:S01]  /*357f0*/  LDC R30, c[0x0][0x228] ;  /* 0x00008a00ff1e7b82 */ /* 0x000f620000000800 */
[----:B------:R-:W-:Y:S01]  /*35800*/  @P3 STG.E.U16 desc[UR60][R2.64], R121 ;  /* 0x0000007902003986 */ /* 0x000fe2000c10153c */
[----:B-1----:R-:W-:-:S03]  /*35810*/  ISETP.LT.AND P1, PT, R170, R58, !P1 ;  /* 0x0000003aaa00720c */ /* 0x002fc60004f21270 */
[----:B------:R1:W-:Y:S03]  /*35820*/  @P4 STG.E.U16 desc[UR60][R24.64], R56 ;  /* 0x0000003818004986 */ /* 0x0003e6000c10153c */
[----:B------:R-:W5:Y:S01]  /*35830*/  LDC R8, c[0x0][0x22c] ;  /* 0x00008b00ff087b82 */ /* 0x000f620000000800 */
[----:B------:R-:W-:Y:S01]  /*35840*/  @P5 STG.E.U16 desc[UR60][R26.64], R125 ;  /* 0x0000007d1a005986 */ /* 0x000fe2000c10153c */
[----:B------:R-:W-:-:S06]  /*35850*/  ISETP.LT.AND P5, PT, R173, R10, !P2 ;  /* 0x0000000aad00720c */ /* 0x000fcc00057a1270 */
[----:B------:R-:W5:Y:S01]  /*35860*/  LDC R10, c[0x0][0x228] ;  /* 0x00008a00ff0a7b82 */ /* 0x000f620000000800 */
[----:B------:R-:W-:Y:S01]  /*35870*/  IMAD.WIDE R28, R59, 0x2, R54 ;  /* 0x000000023b1c7825 */ /* 0x000fe200078e0236 */
[----:B------:R-:W-:Y:S02]  /*35880*/  PRMT R57, R125, 0x7632, R57 ;  /* 0x000076327d397816 */ /* 0x000fe40000000039 */
[----:B----4-:R-:W-:-:S04]  /*35890*/  ISETP.LT.AND P4, PT, R172, R60, !P2 ;  /* 0x0000003cac00720c */ /* 0x010fc80005781270 */
[----:B------:R-:W4:Y:S01]  /*358a0*/  LDC R52, c[0x0][0x228] ;  /* 0x00008a00ff347b82 */ /* 0x000f220000000800 */
[----:B------:R-:W-:Y:S01]  /*358b0*/  IMAD.IADD R59, R59, 0x1, R145 ;  /* 0x000000013b3b7824 */ /* 0x000fe200078e0291 */
[----:B0-----:R-:W-:Y:S01]  /*358c0*/  ISETP.LT.AND P3, PT, R171, R20, !P2 ;  /* 0x00000014ab00720c */ /* 0x001fe20005761270 */
[----:B------:R-:W-:-:S05]  /*358d0*/  VIADD R31, R174, 0xd ;  /* 0x0000000dae1f7836 */ /* 0x000fca0000000000 */
[----:B-1----:R-:W0:Y:S01]  /*358e0*/  LDC R56, c[0x0][0x228] ;  /* 0x00008a00ff387b82 */ /* 0x002e220000000800 */
[----:B---3--:R-:W-:Y:S01]  /*358f0*/  ISETP.LT.AND P2, PT, R170, R22, !P2 ;  /* 0x00000016aa00720c */ /* 0x008fe20005741270 */
[----:B------:R-:W-:Y:S01]  /*35900*/  IMAD.WIDE R2, R59, 0x2, R146 ;  /* 0x000000023b027825 */ /* 0x000fe200078e0292 */
[----:B------:R1:W-:Y:S01]  /*35910*/  @P1 STG.E.U16 desc[UR60][R28.64], R57 ;  /* 0x000000391c001986 */ /* 0x0003e2000c10153c */
[----:B--2---:R-:W-:-:S04]  /*35920*/  ISETP.GE.AND P1, PT, R31, R0, PT ;  /* 0x000000001f00720c */ /* 0x004fc80003f26270 */
[----:B------:R-:W2:Y:S01]  /*35930*/  LDC R58, c[0x0][0x228] ;  /* 0x00008a00ff3a7b82 */ /* 0x000ea20000000800 */
[----:B------:R-:W-:Y:S01]  /*35940*/  PRMT R22, R90, 0x7632, R22 ;  /* 0x000076325a167816 */ /* 0x000fe20000000016 */
[----:B------:R-:W-:Y:S01]  /*35950*/  IMAD.WIDE R24, R59, 0x2, R14 ;  /* 0x000000023b187825 */ /* 0x000fe200078e020e */
[----:B------:R3:W-:Y:S01]  /*35960*/  @P5 STG.E.U16 desc[UR60][R2.64], R90 ;  /* 0x0000005a02005986 */ /* 0x0007e2000c10153c */
[----:B-----5:R-:W-:-:S04]  /*35970*/  ISETP.LT.AND P5, PT, R173, R30, !P1 ;  /* 0x0000001ead00720c */ /* 0x020fc80004fa1270 */
[----:B------:R-:W5:Y:S01]  /*35980*/  LDC R20, c[0x0][0x228] ;  /* 0x00008a00ff147b82 */ /* 0x000f620000000800 */
[C---:B-1----:R-:W-:Y:S02]  /*35990*/  IMAD.IADD R57, R59.reuse, 0x1, R145 ;  /* 0x000000013b397824 */ /* 0x042fe400078e0291 */
[----:B------:R-:W-:-:S04]  /*359a0*/  IMAD.WIDE R26, R59, 0x2, R12 ;  /* 0x000000023b1a7825 */ /* 0x000fc800078e020c */
[----:B------:R-:W-:Y:S01]  /*359b0*/  IMAD.WIDE R28, R59, 0x2, R54 ;  /* 0x000000023b1c7825 */ /* 0x000fe200078e0236 */
[----:B------:R-:W-:Y:S01]  /*359c0*/  PRMT R59, R94, 0x7632, R59 ;  /* 0x000076325e3b7816 */ /* 0x000fe2000000003b */
[----:B------:R-:W1:Y:S02]  /*359d0*/  LDC R0, c[0x0][0x22c] ;  /* 0x00008b00ff007b82 */ /* 0x000e640000000800 */
[----:B---3--:R-:W-:Y:S01]  /*359e0*/  VIADD R3, R174, 0xe ;  /* 0x0000000eae037836 */ /* 0x008fe20000000000 */
[----:B------:R3:W-:Y:S01]  /*359f0*/  @P4 STG.E.U16 desc[UR60][R24.64], R22 ;  /* 0x0000001618004986 */ /* 0x0007e2000c10153c */
[----:B------:R-:W-:-:S03]  /*35a00*/  ISETP.LT.AND P4, PT, R172, R10, !P1 ;  /* 0x0000000aac00720c */ /* 0x000fc60004f81270 */
[----:B------:R-:W-:Y:S01]  /*35a10*/  @P3 STG.E.U16 desc[UR60][R26.64], R94 ;  /* 0x0000005e1a003986 */ /* 0x000fe2000c10153c */
[----:B------:R-:W-:Y:S01]  /*35a20*/  IMAD.WIDE R30, R57, 0x2, R146 ;  /* 0x00000002391e7825 */ /* 0x000fe200078e0292 */
[----:B------:R-:W1:Y:S02]  /*35a30*/  LDC R10, c[0x0][0x228] ;  /* 0x00008a00ff0a7b82 */ /* 0x000e640000000800 */
[----:B------:R-:W-:Y:S01]  /*35a40*/  @P2 STG.E.U16 desc[UR60][R28.64], R59 ;  /* 0x0000003b1c002986 */ /* 0x000fe2000c10153c */
[----:B------:R-:W-:Y:S02]  /*35a50*/  ISETP.GE.AND P2, PT, R3, R8, PT ;  /* 0x000000080300720c */ /* 0x000fe40003f46270 */
[----:B----4-:R-:W-:-:S03]  /*35a60*/  ISETP.LT.AND P3, PT, R171, R52, !P1 ;  /* 0x00000034ab00720c */ /* 0x010fc60004f61270 */
[----:B------:R-:W4:Y:S01]  /*35a70*/  LDC R8, c[0x0][0x228] ;  /* 0x00008a00ff087b82 */ /* 0x000f220000000800 */
[----:B0-----:R-:W-:Y:S01]  /*35a80*/  ISETP.LT.AND P1, PT, R170, R56, !P1 ;  /* 0x00000038aa00720c */ /* 0x001fe20004f21270 */
[----:B------:R0:W-:Y:S01]  /*35a90*/  @P5 STG.E.U16 desc[UR60][R30.64], R122 ;  /* 0x0000007a1e005986 */ /* 0x0001e2000c10153c */
[----:B------:R-:W-:-:S05]  /*35aa0*/  IMAD.WIDE R2, R57, 0x2, R14 ;  /* 0x0000000239027825 */ /* 0x000fca00078e020e */
[----:B---3--:R-:W3:Y:S01]  /*35ab0*/  LDC R22, c[0x0][0x228] ;  /* 0x00008a00ff167b82 */ /* 0x008ee20000000800 */
[----:B------:R-:W-:-:S07]  /*35ac0*/  IMAD.WIDE R24, R57, 0x2, R12 ;  /* 0x0000000239187825 */ /* 0x000fce00078e020c */
[----:B------:R-:W3:Y:S01]  /*35ad0*/  LDC R52, c[0x0][0x228] ;  /* 0x00008a00ff347b82 */ /* 0x000ee20000000800 */
[----:B0-----:R-:W-:Y:S01]  /*35ae0*/  PRMT R122, R122, 0x7632, R122 ;  /* 0x000076327a7a7816 */ /* 0x001fe2000000007a */
[----:B------:R-:W-:Y:S01]  /*35af0*/  IMAD.IADD R59, R57, 0x1, R145 ;  /* 0x00000001393b7824 */ /* 0x000fe200078e0291 */
[----:B--2---:R-:W-:Y:S01]  /*35b00*/  ISETP.LT.AND P5, PT, R173, R58, !P2 ;  /* 0x0000003aad00720c */ /* 0x004fe200057a1270 */
[----:B------:R-:W-:Y:S01]  /*35b10*/  IMAD.WIDE R26, R57, 0x2, R54 ;  /* 0x00000002391a7825 */ /* 0x000fe200078e0236 */
[----:B------:R-:W-:Y:S01]  /*35b20*/  PRMT R31, R126, 0x7632, R31 ;  /* 0x000076327e1f7816 */ /* 0x000fe2000000001f */
[----:B------:R0:W-:Y:S01]  /*35b30*/  @P4 STG.E.U16 desc[UR60][R2.64], R122 ;  /* 0x0000007a02004986 */ /* 0x0001e2000c10153c */
[----:B-----5:R-:W-:Y:S01]  /*35b40*/  ISETP.LT.AND P4, PT, R172, R20, !P2 ;  /* 0x00000014ac00720c */ /* 0x020fe20005781270 */
[----:B------:R-:W-:Y:S01]  /*35b50*/  VIADD R57, R174, 0xf ;  /* 0x0000000fae397836 */ /* 0x000fe20000000000 */
[----:B------:R-:W2:Y:S01]  /*35b60*/  LDC R20, c[0x0][0x228] ;  /* 0x00008a00ff147b82 */ /* 0x000ea20000000800 */
[----:B------:R-:W-:Y:S01]  /*35b70*/  @P3 STG.E.U16 desc[UR60][R24.64], R126 ;  /* 0x0000007e18003986 */ /* 0x000fe2000c10153c */
[----:B------:R-:W-:-:S03]  /*35b80*/  IMAD.WIDE R28, R59, 0x2, R146 ;  /* 0x000000023b1c7825 */ /* 0x000fc600078e0292 */
[----:B------:R5:W-:Y:S01]  /*35b90*/  @P1 STG.E.U16 desc[UR60][R26.64], R31 ;  /* 0x0000001f1a001986 */ /* 0x000be2000c10153c */
[----:B-1----:R-:W-:Y:S02]  /*35ba0*/  ISETP.GE.AND P1, PT, R57, R0, PT ;  /* 0x000000003900720c */ /* 0x002fe40003f26270 */
[----:B------:R-:W1:Y:S01]  /*35bb0*/  LDC R56, c[0x0][0x228] ;  /* 0x00008a00ff387b82 */ /* 0x000e620000000800 */
[----:B0-----:R-:W-:Y:S01]  /*35bc0*/  PRMT R3, R91, 0x7632, R3 ;  /* 0x000076325b037816 */ /* 0x001fe20000000003 */
[----:B------:R-:W-:Y:S01]  /*35bd0*/  @P5 STG.E.U16 desc[UR60][R28.64], R91 ;  /* 0x0000005b1c005986 */ /* 0x000fe2000c10153c */
[----:B----4-:R-:W-:-:S05]  /*35be0*/  ISETP.LT.AND P3, PT, R171, R8, !P2 ;  /* 0x00000008ab00720c */ /* 0x010fca0005761270 */
[----:B------:R-:W0:Y:S01]  /*35bf0*/  LDC R0, c[0x0][0x22c] ;  /* 0x00008b00ff007b82 */ /* 0x000e220000000800 */
[----:B-----5:R-:W-:Y:S01]  /*35c00*/  IMAD.WIDE R30, R59, 0x2, R14 ;  /* 0x000000023b1e7825 */ /* 0x020fe200078e020e */
[----:B------:R-:W-:Y:S02]  /*35c10*/  ISETP.LT.AND P2, PT, R170, R10, !P2 ;  /* 0x0000000aaa00720c */ /* 0x000fe40005741270 */
[----:B---3--:R-:W-:Y:S02]  /*35c20*/  ISETP.LT.AND P5, PT, R172, R52, !P1 ;  /* 0x00000034ac00720c */ /* 0x008fe40004fa1270 */
[----:B------:R3:W-:Y:S01]  /*35c30*/  @P4 STG.E.U16 desc[UR60][R30.64], R3 ;  /* 0x000000031e004986 */ /* 0x0007e2000c10153c */
[----:B------:R-:W-:Y:S01]  /*35c40*/  ISETP.LT.AND P4, PT, R173, R22, !P1 ;  /* 0x00000016ad00720c */ /* 0x000fe20004f81270 */
[----:B------:R-:W4:Y:S01]  /*35c50*/  LDC R10, c[0x0][0x228] ;  /* 0x00008a00ff0a7b82 */ /* 0x000f220000000800 */
[----:B------:R-:W-:-:S07]  /*35c60*/  IMAD.IADD R57, R59, 0x1, R145 ;  /* 0x000000013b397824 */ /* 0x000fce00078e0291 */
[----:B------:R-:W5:Y:S01]  /*35c70*/  LDC R22, c[0x0][0x228] ;  /* 0x00008a00ff167b82 */ /* 0x000f620000000800 */
[----:B---3--:R-:W-:-:S07]  /*35c80*/  IMAD.WIDE R2, R59, 0x2, R12 ;  /* 0x000000023b027825 */ /* 0x008fce00078e020c */
[----:B------:R-:W3:Y:S01]  /*35c90*/  LDC R52, c[0x0][0x228] ;  /* 0x00008a00ff347b82 */ /* 0x000ee20000000800 */
[----:B------:R-:W-:Y:S01]  /*35ca0*/  IMAD.WIDE R24, R59, 0x2, R54 ;  /* 0x000000023b187825 */ /* 0x000fe200078e0236 */
[----:B------:R-:W-:Y:S01]  /*35cb0*/  PRMT R58, R95, 0x7632, R58 ;  /* 0x000076325f3a7816 */ /* 0x000fe2000000003a */
[----:B------:R0:W-:Y:S01]  /*35cc0*/  @P3 STG.E.U16 desc[UR60][R2.64], R95 ;  /* 0x0000005f02003986 */ /* 0x0001e2000c10153c */
[----:B--2---:R-:W-:Y:S01]  /*35cd0*/  ISETP.LT.AND P3, PT, R171, R20, !P1 ;  /* 0x00000014ab00720c */ /* 0x004fe20004f61270 */
[----:B------:R-:W-:Y:S02]  /*35ce0*/  VIADD R31, R174, 0x10 ;  /* 0x00000010ae1f7836 */ /* 0x000fe40000000000 */
[C---:B------:R-:W-:Y:S01]  /*35cf0*/  IMAD.WIDE R26, R57.reuse, 0x2, R146 ;  /* 0x00000002391a7825 */ /* 0x040fe200078e0292 */
[----:B------:R-:W2:Y:S01]  /*35d00*/  LDC R8, c[0x0][0x22c] ;  /* 0x00008b00ff087b82 */ /* 0x000ea20000000800 */
[----:B------:R-:W-:Y:S02]  /*35d10*/  @P2 STG.E.U16 desc[UR60][R24.64], R58 ;  /* 0x0000003a18002986 */ /* 0x000fe4000c10153c */
[----:B------:R-:W-:Y:S01]  /*35d20*/  IMAD.WIDE R28, R57, 0x2, R14 ;  /* 0x00000002391c7825 */ /* 0x000fe200078e020e */
[----:B-1----:R-:W-:-:S02]  /*35d30*/  ISETP.LT.AND P2, PT, R170, R56, !P1 ;  /* 0x00000038aa00720c */ /* 0x002fc40004f41270 */
[----:B0-----:R-:W-:Y:S02]  /*35d40*/  PRMT R3, R123, 0x7632, R3 ;  /* 0x000076327b037816 */ /* 0x001fe40000000003 */
[----:B------:R-:W0:Y:S01]  /*35d50*/  LDC R20, c[0x0][0x228] ;  /* 0x00008a00ff147b82 */ /* 0x000e220000000800 */
[----:B------:R-:W-:Y:S01]  /*35d60*/  ISETP.GE.AND P1, PT, R31, R0, PT ;  /* 0x000000001f00720c */ /* 0x000fe20003f26270 */
[----:B------:R-:W-:Y:S04]  /*35d70*/  @P4 STG.E.U16 desc[UR60][R26.64], R123 ;  /* 0x0000007b1a004986 */ /* 0x000fe8000c10153c */
[----:B------:R1:W-:Y:S02]  /*35d80*/  @P5 STG.E.U16 desc[UR60][R28.64], R3 ;  /* 0x000000031c005986 */ /* 0x0003e4000c10153c */
[----:B------:R-:W0:Y:S01]  /*35d90*/  LDC R30, c[0x0][0x228] ;  /* 0x00008a00ff1e7b82 */ /* 0x000e220000000800 */
[----:B----4-:R-:W-:-:S07]  /*35da0*/  ISETP.LT.AND P4, PT, R173, R10, !P1 ;  /* 0x0000000aad00720c */ /* 0x010fce0004f81270 */
[----:B------:R-:W4:Y:S01]  /*35db0*/  LDC R31, c[0x0][0x228] ;  /* 0x00008a00ff1f7b82 */ /* 0x000f220000000800 */
[----:B-1----:R-:W-:Y:S01]  /*35dc0*/  IMAD.WIDE R2, R57, 0x2, R12 ;  /* 0x0000000239027825 */ /* 0x002fe200078e020c */
[----:B------:R-:W-:-:S06]  /*35dd0*/  PRMT R27, R127, 0x7632, R27 ;  /* 0x000076327f1b7816 */ /* 0x000fcc000000001b */
[----:B------:R-:W1:Y:S01]  /*35de0*/  LDC R56, c[0x0][0x228] ;  /* 0x00008a00ff387b82 */ /* 0x000e620000000800 */
[----:B------:R-:W-:Y:S01]  /*35df0*/  @P3 STG.E.U16 desc[UR60][R2.64], R127 ;  /* 0x0000007f02003986 */ /* 0x000fe2000c10153c */
[----:B-----5:R-:W-:Y:S01]  /*35e00*/  ISETP.LT.AND P3, PT, R172, R22, !P1 ;  /* 0x00000016ac00720c */ /* 0x020fe20004f61270 */
[----:B------:R-:W-:Y:S01]  /*35e10*/  IMAD.WIDE R24, R57, 0x2, R54 ;  /* 0x0000000239187825 */ /* 0x000fe200078e0236 */
[----:B---3--:R-:W-:-:S04]  /*35e20*/  ISETP.LT.AND P5, PT, R171, R52, !P1 ;  /* 0x00000034ab00720c */ /* 0x008fc80004fa1270 */
[----:B------:R-:W3:Y:S01]  /*35e30*/  LDC R10, c[0x0][0x228] ;  /* 0x00008a00ff0a7b82 */ /* 0x000ee20000000800 */
[----:B------:R-:W-:Y:S01]  /*35e40*/  IMAD.IADD R57, R57, 0x1, R145 ;  /* 0x0000000139397824 */ /* 0x000fe200078e0291 */
[----:B------:R5:W-:Y:S01]  /*35e50*/  @P2 STG.E.U16 desc[UR60][R24.64], R27 ;  /* 0x0000001b18002986 */ /* 0x000be2000c10153c */
[----:B------:R-:W-:-:S05]  /*35e60*/  VIADD R59, R174, 0x11 ;  /* 0x00000011ae3b7836 */ /* 0x000fca0000000000 */
[----:B------:R-:W3:Y:S01]  /*35e70*/  LDC R0, c[0x0][0x22c] ;  /* 0x00008b00ff007b82 */ /* 0x000ee20000000800 */
[----:B------:R-:W-:Y:S01]  /*35e80*/  IMAD.WIDE R28, R57, 0x2, R14 ;  /* 0x00000002391c7825 */ /* 0x000fe200078e020e */
[----:B--2---:R-:W-:-:S03]  /*35e90*/  ISETP.GE.AND P2, PT, R59, R8, PT ;  /* 0x000000083b00720c */ /* 0x004fc60003f46270 */
[----:B-----5:R-:W-:-:S03]  /*35ea0*/  IMAD.WIDE R26, R57, 0x2, R146 ;  /* 0x00000002391a7825 */ /* 0x020fc600078e0292 */
[----:B------:R-:W2:Y:S01]  /*35eb0*/  LDC R22, c[0x0][0x228] ;  /* 0x00008a00ff167b82 */ /* 0x000ea20000000800 */
[----:B------:R-:W-:Y:S01]  /*35ec0*/  PRMT R25, R128, 0x7632, R25 ;  /* 0x0000763280197816 */ /* 0x000fe20000000019 */
[----:B------:R-:W-:Y:S01]  /*35ed0*/  IMAD.WIDE R2, R57, 0x2, R12 ;  /* 0x0000000239027825 */ /* 0x000fe200078e020c */
[----:B------:R5:W-:Y:S01]  /*35ee0*/  @P4 STG.E.U16 desc[UR60][R26.64], R128 ;  /* 0x000000801a004986 */ /* 0x000be2000c10153c */
[----:B0-----:R-:W-:-:S03]  /*35ef0*/  ISETP.LT.AND P1, PT, R170, R20, !P1 ;  /* 0x00000014aa00720c */ /* 0x001fc60004f21270 */
[----:B------:R0:W-:Y:S01]  /*35f00*/  @P3 STG.E.U16 desc[UR60][R28.64], R25 ;  /* 0x000000191c003986 */ /* 0x0001e2000c10153c */
[----:B------:R-:W2:Y:S01]  /*35f10*/  LDC R20, c[0x0][0x228] ;  /* 0x00008a00ff147b82 */ /* 0x000ea20000000800 */
[----:B----4-:R-:W-:Y:S02]  /*35f20*/  ISETP.LT.AND P4, PT, R172, R31, !P2 ;  /* 0x0000001fac00720c */ /* 0x010fe40005781270 */
[----:B------:R4:W-:Y:S01]  /*35f30*/  @P5 STG.E.U16 desc[UR60][R2.64], R140 ;  /* 0x0000008c02005986 */ /* 0x0009e2000c10153c */
[----:B------:R-:W-:Y:S01]  /*35f40*/  ISETP.LT.AND P5, PT, R173, R30, !P2 ;  /* 0x0000001ead00720c */ /* 0x000fe200057a1270 */
[----:B------:R-:W-:Y:S01]  /*35f50*/  IMAD.IADD R31, R57, 0x1, R145 ;  /* 0x00000001391f7824 */ /* 0x000fe200078e0291 */
[----:B-1----:R-:W-:Y:S01]  /*35f60*/  ISETP.LT.AND P3, PT, R171, R56, !P2 ;  /* 0x00000038ab00720c */ /* 0x002fe20005761270 */
[----:B------:R-:W-:Y:S01]  /*35f70*/  VIADD R59, R174, 0x12 ;  /* 0x00000012ae3b7836 */ /* 0x000fe20000000000 */
[----:B------:R-:W1:Y:S01]  /*35f80*/  LDC R52, c[0x0][0x228] ;  /* 0x00008a00ff347b82 */ /* 0x000e620000000800 */
[----:B-----5:R-:W-:Y:S01]  /*35f90*/  IMAD.WIDE R26, R31, 0x2, R14 ;  /* 0x000000021f1a7825 */ /* 0x020fe200078e020e */
[----:B0-----:R-:W-:-:S03]  /*35fa0*/  PRMT R29, R140, 0x7632, R29 ;  /* 0x000076328c1d7816 */ /* 0x001fc6000000001d */
[----:B------:R-:W-:-:S03]  /*35fb0*/  IMAD.WIDE R24, R31, 0x2, R146 ;  /* 0x000000021f187825 */ /* 0x000fc600078e0292 */
[----:B------:R-:W0:Y:S01]  /*35fc0*/  LDC R8, c[0x0][0x22c] ;  /* 0x00008b00ff087b82 */ /* 0x000e220000000800 */
[----:B----4-:R-:W-:Y:S01]  /*35fd0*/  IMAD.WIDE R2, R57, 0x2, R54 ;  /* 0x0000000239027825 */ /* 0x010fe200078e0236 */
[----:B------:R-:W-:Y:S02]  /*35fe0*/  PRMT R60, R96, 0x7632, R60 ;  /* 0x00007632603c7816 */ /* 0x000fe4000000003c */
[----:B---3--:R-:W-:-:S04]  /*35ff0*/  ISETP.LT.AND P6, PT, R170, R10, !P2 ;  /* 0x0000000aaa00720c */ /* 0x008fc800057c1270 */
[----:B------:R-:W3:Y:S01]  /*36000*/  LDC R56, c[0x0][0x228] ;  /* 0x00008a00ff387b82 */ /* 0x000ee20000000800 */
[----:B------:R-:W-:Y:S01]  /*36010*/  ISETP.GE.AND P2, PT, R59, R0, PT ;  /* 0x000000003b00720c */ /* 0x000fe20003f46270 */
[----:B------:R4:W-:Y:S04]  /*36020*/  @P1 STG.E.U16 desc[UR60][R2.64], R29 ;  /* 0x0000001d02001986 */ /* 0x0009e8000c10153c */
[----:B------:R5:W-:Y:S02]  /*36030*/  @P5 STG.E.U16 desc[UR60][R24.64], R96 ;  /* 0x0000006018005986 */ /* 0x000be4000c10153c */
[----:B------:R-:W0:Y:S02]  /*36040*/  LDC R58, c[0x0][0x228] ;  /* 0x00008a00ff3a7b82 */ /* 0x000e240000000800 */
[----:B------:R-:W-:Y:S01]  /*36050*/  @P4 STG.E.U16 desc[UR60][R26.64], R60 ;  /* 0x0000003c1a004986 */ /* 0x000fe2000c10153c */
[----:B--2---:R-:W-:Y:S01]  /*36060*/  ISETP.LT.AND P4, PT, R173, R22, !P2 ;  /* 0x00000016ad00720c */ /* 0x004fe20005781270 */
[----:B------:R-:W-:-:S02]  /*36070*/  IMAD.IADD R57, R31, 0x1, R145 ;  /* 0x000000011f397824 */ /* 0x000fc400078e0291 */
[C---:B----4-:R-:W-:Y:S02]  /*36080*/  IMAD.WIDE R28, R31.reuse, 0x2, R12 ;  /* 0x000000021f1c7825 */ /* 0x050fe400078e020c */
[----:B------:R-:W2:Y:S01]  /*36090*/  LDC R10, c[0x0][0x228] ;  /* 0x00008a00ff0a7b82 */ /* 0x000ea20000000800 */
[----:B------:R-:W-:Y:S01]  /*360a0*/  PRMT R22, R64, 0x7632, R22 ;  /* 0x0000763240167816 */ /* 0x000fe20000000016 */
[----:B------:R-:W-:Y:S01]  /*360b0*/  IMAD.WIDE R30, R31, 0x2, R54 ;  /* 0x000000021f1e7825 */ /* 0x000fe200078e0236 */
[----:B------:R-:W-:Y:S01]  /*360c0*/  @P3 STG.E.U16 desc[UR60][R28.64], R64 ;  /* 0x000000401c003986 */ /* 0x000fe2000c10153c */
[----:B------:R-:W-:-:S04]  /*360d0*/  ISETP.LT.AND P3, PT, R172, R20, !P2 ;  /* 0x00000014ac00720c */ /* 0x000fc80005761270 */
[----:B------:R-:W4:Y:S01]  /*360e0*/  LDC R0, c[0x0][0x22c] ;  /* 0x00008b00ff007b82 */ /* 0x000f220000000800 */
[----:B------:R-:W-:Y:S01]  /*360f0*/  IMAD.WIDE R2, R57, 0x2, R146 ;  /* 0x0000000239027825 */ /* 0x000fe200078e0292 */
[----:B------:R-:W-:Y:S03]  /*36100*/  @P6 STG.E.U16 desc[UR60][R30.64], R22 ;  /* 0x000000161e006986 */ /* 0x000fe6000c10153c */
[----:B------:R-:W-:Y:S01]  /*36110*/  VIADD R59, R174, 0x13 ;  /* 0x00000013ae3b7836 */ /* 0x000fe20000000000 */
[----:B------:R0:W-:Y:S01]  /*36120*/  @P4 STG.E.U16 desc[UR60][R2.64], R129 ;  /* 0x0000008102004986 */ /* 0x0001e2000c10153c */
[----:B-1----:R-:W-:Y:S01]  /*36130*/  ISETP.LT.AND P4, PT, R171, R52, !P2 ;  /* 0x00000034ab00720c */ /* 0x002fe20005781270 */
[----:B-----5:R-:W-:Y:S01]  /*36140*/  IMAD.WIDE R24, R57, 0x2, R14 ;  /* 0x0000000239187825 */ /* 0x020fe200078e020e */
[----:B---3--:R-:W-:Y:S01]  /*36150*/  ISETP.LT.AND P2, PT, R170, R56, !P2 ;  /* 0x00000038aa00720c */ /* 0x008fe20005741270 */
[----:B------:R-:W1:Y:S01]  /*36160*/  LDC R20, c[0x0][0x228] ;  /* 0x00008a00ff147b82 */ /* 0x000e620000000800 */
[----:B0-----:R-:W-:-:S07]  /*36170*/  ISETP.GE.AND P1, PT, R59, R8, PT ;  /* 0x000000083b00720c */ /* 0x001fce0003f26270 */
[----:B------:R-:W0:Y:S01]  /*36180*/  LDC R8, c[0x0][0x228] ;  /* 0x00008a00ff087b82 */ /* 0x000e220000000800 */
[----:B------:R-:W-:Y:S01]  /*36190*/  PRMT R3, R129, 0x7632, R3 ;  /* 0x0000763281037816 */ /* 0x000fe20000000003 */
[----:B------:R-:W-:Y:S01]  /*361a0*/  IMAD.IADD R31, R57, 0x1, R145 ;  /* 0x00000001391f7824 */ /* 0x000fe200078e0291 */
[----:B------:R-:W-:Y:S01]  /*361b0*/  ISETP.LT.AND P5, PT, R173, R58, !P1 ;  /* 0x0000003aad00720c */ /* 0x000fe20004fa1270 */
[----:B------:R-:W-:Y:S02]  /*361c0*/  IMAD.WIDE R26, R57, 0x2, R54 ;  /* 0x00000002391a7825 */ /* 0x000fe400078e0236 */
[----:B------:R3:W-:Y:S01]  /*361d0*/  @P3 STG.E.U16 desc[UR60][R24.64], R3 ;  /* 0x0000000318003986 */ /* 0x0007e2000c10153c */
[----:B--2---:R-:W-:Y:S01]  /*361e0*/  ISETP.LT.AND P3, PT, R172, R10, !P1 ;  /* 0x0000000aac00720c */ /* 0x004fe20004f61270 */
[----:B------:R-:W2:Y:S01]  /*361f0*/  LDC R22, c[0x0][0x228] ;  /* 0x00008a00ff167b82 */ /* 0x000ea20000000800 */
[----:B------:R-:W-:-:S07]  /*36200*/  IMAD.WIDE R28, R31, 0x2, R146 ;  /* 0x000000021f1c7825 */ /* 0x000fce00078e0292 */
[----:B------:R-:W5:Y:S01]  /*36210*/  LDC R30, c[0x0][0x228] ;  /* 0x00008a00ff1e7b82 */ /* 0x000f620000000800 */
[----:B---3--:R-:W-:Y:S01]  /*36220*/  IMAD.WIDE R2, R57, 0x2, R12 ;  /* 0x0000000239027825 */ /* 0x008fe200078e020c */
[----:B------:R-:W-:-:S03]  /*36230*/  PRMT R25, R141, 0x7632, R25 ;  /* 0x000076328d197816 */ /* 0x000fc60000000019 */
[----:B------:R-:W-:Y:S01]  /*36240*/  VIADD R57, R174, 0x14 ;  /* 0x00000014ae397836 */ /* 0x000fe20000000000 */
[----:B------:R3:W-:Y:S02]  /*36250*/  @P4 STG.E.U16 desc[UR60][R2.64], R141 ;  /* 0x0000008d02004986 */ /* 0x0007e4000c10153c */
[----:B------:R-:W5:Y:S02]  /*36260*/  LDC R10, c[0x0][0x228] ;  /* 0x00008a00ff0a7b82 */ /* 0x000f640000000800 */
[----:B------:R1:W-:Y:S01]  /*36270*/  @P2 STG.E.U16 desc[UR60][R26.64], R25 ;  /* 0x000000191a002986 */ /* 0x0003e2000c10153c */
[----:B----4-:R-:W-:-:S05]  /*36280*/  ISETP.GE.AND P2, PT, R57, R0, PT ;  /* 0x000000003900720c */ /* 0x010fca0003f46270 */
[----:B------:R-:W4:Y:S01]  /*36290*/  LDC R0, c[0x0][0x22c] ;  /* 0x00008b00ff007b82 */ /* 0x000f220000000800 */
[----:B---3--:R-:W-:Y:S01]  /*362a0*/  PRMT R3, R97, 0x7632, R3 ;  /* 0x0000763261037816 */ /* 0x008fe20000000003 */
[----:B-1----:R-:W-:Y:S01]  /*362b0*/  IMAD.WIDE R24, R31, 0x2, R14 ;  /* 0x000000021f187825 */ /* 0x002fe200078e020e */
[----:B------:R-:W-:Y:S05]  /*362c0*/  @P5 STG.E.U16 desc[UR60][R28.64], R97 ;  /* 0x000000611c005986 */ /* 0x000fea000c10153c */
[----:B------:R-:W1:Y:S01]  /*362d0*/  LDC R52, c[0x0][0x228] ;  /* 0x00008a00ff347b82 */ /* 0x000e620000000800 */
[----:B------:R3:W-:Y:S01]  /*362e0*/  @P3 STG.E.U16 desc[UR60][R24.64], R3 ;  /* 0x0000000318003986 */ /* 0x0007e2000c10153c */
[----:B0-----:R-:W-:-:S02]  /*362f0*/  ISETP.LT.AND P3, PT, R171, R8, !P1 ;  /* 0x00000008ab00720c */ /* 0x001fc40004f61270 */
[----:B------:R-:W-:-:S04]  /*36300*/  ISETP.LT.AND P1, PT, R170, R20, !P1 ;  /* 0x00000014aa00720c */ /* 0x000fc80004f21270 */
[----:B------:R-:W0:Y:S01]  /*36310*/  LDC R56, c[0x0][0x228] ;  /* 0x00008a00ff387b82 */ /* 0x000e220000000800 */
[----:B------:R-:W-:Y:S01]  /*36320*/  IMAD.WIDE R26, R31, 0x2, R54 ;  /* 0x000000021f1a7825 */ /* 0x000fe200078e0236 */
[----:B------:R-:W-:-:S06]  /*36330*/  PRMT R8, R65, 0x7632, R8 ;  /* 0x0000763241087816 */ /* 0x000fcc0000000008 */
[----:B------:R-:W0:Y:S01]  /*36340*/  LDC R58, c[0x0][0x228] ;  /* 0x00008a00ff3a7b82 */ /* 0x000e220000000800 */
[----:B---3--:R-:W-:-:S04]  /*36350*/  IMAD.WIDE R2, R31, 0x2, R12 ;  /* 0x000000021f027825 */ /* 0x008fc800078e020c */
[----:B------:R-:W-:Y:S01]  /*36360*/  VIADD R59, R174, 0x15 ;  /* 0x00000015ae3b7836 */ /* 0x000fe20000000000 */
[----:B------:R-:W-:Y:S01]  /*36370*/  @P3 STG.E.U16 desc[UR60][R2.64], R65 ;  /* 0x0000004102003986 */ /* 0x000fe2000c10153c */
[----:B--2---:R-:W-:Y:S01]  /*36380*/  ISETP.LT.AND P4, PT, R173, R22, !P2 ;  /* 0x00000016ad00720c */ /* 0x004fe20005781270 */
[----:B------:R-:W2:Y:S02]  /*36390*/  LDC R20, c[0x0][0x228] ;  /* 0x00008a00ff147b82 */ /* 0x000ea40000000800 */
[----:B------:R3:W-:Y:S01]  /*363a0*/  @P1 STG.E.U16 desc[UR60][R26.64], R8 ;  /* 0x000000081a001986 */ /* 0x0007e2000c10153c */
[----:B----4-:R-:W-:Y:S02]  /*363b0*/  ISETP.GE.AND P1, PT, R59, R0, PT ;  /* 0x000000003b00720c */ /* 0x010fe40003f26270 */
[----:B-----5:R-:W-:-:S03]  /*363c0*/  ISETP.LT.AND P5, PT, R172, R30, !P2 ;  /* 0x0000001eac00720c */ /* 0x020fc600057a1270 */
[----:B------:R-:W4:Y:S01]  /*363d0*/  LDC R22, c[0x0][0x228] ;  /* 0x00008a00ff167b82 */ /* 0x000f220000000800 */
[----:B------:R-:W-:Y:S01]  /*363e0*/  IMAD.IADD R57, R31, 0x1, R145 ;  /* 0x000000011f397824 */ /* 0x000fe200078e0291 */
[----:B------:R-:W-:-:S06]  /*363f0*/  ISETP.LT.AND P3, PT, R171, R10, !P2 ;  /* 0x0000000aab00720c */ /* 0x000fcc0005761270 */
[----:B------:R-:W5:Y:S01]  /*36400*/  LDC R0, c[0x0][0x22c] ;  /* 0x00008b00ff007b82 */ /* 0x000f620000000800 */
[----:B------:R-:W-:Y:S01]  /*36410*/  IMAD.WIDE R24, R57, 0x2, R146 ;  /* 0x0000000239187825 */ /* 0x000fe200078e0292 */
[----:B------:R-:W-:Y:S02]  /*36420*/  PRMT R30, R130, 0x7632, R30 ;  /* 0x00007632821e7816 */ /* 0x000fe4000000001e */
[----:B-1----:R-:W-:-:S04]  /*36430*/  ISETP.LT.AND P2, PT, R170, R52, !P2 ;  /* 0x00000034aa00720c */ /* 0x002fc80005741270 */
[----:B------:R-:W1:Y:S01]  /*36440*/  LDC R10, c[0x0][0x228] ;  /* 0x00008a00ff0a7b82 */ /* 0x000e620000000800 */
[----:B------:R-:W-:Y:S01]  /*36450*/  IMAD.WIDE R28, R57, 0x2, R14 ;  /* 0x00000002391c7825 */ /* 0x000fe200078e020e */
[----:B------:R2:W-:Y:S01]  /*36460*/  @P4 STG.E.U16 desc[UR60][R24.64], R130 ;  /* 0x0000008218004986 */ /* 0x0005e2000c10153c */
[----:B0-----:R-:W-:-:S05]  /*36470*/  ISETP.LT.AND P6, PT, R173, R56, !P1 ;  /* 0x00000038ad00720c */ /* 0x001fca0004fc1270 */
[----:B---3--:R-:W0:Y:S01]  /*36480*/  LDC R8, c[0x0][0x22c] ;  /* 0x00008b00ff087b82 */ /* 0x008e220000000800 */
[----:B------:R3:W-:Y:S01]  /*36490*/  @P5 STG.E.U16 desc[UR60][R28.64], R30 ;  /* 0x0000001e1c005986 */ /* 0x0007e2000c10153c */
[----:B------:R-:W-:Y:S01]  /*364a0*/  ISETP.LT.AND P5, PT, R172, R58, !P1 ;  /* 0x0000003aac00720c */ /* 0x000fe20004fa1270 */
[----:B------:R-:W-:-:S05]  /*364b0*/  IMAD.WIDE R2, R57, 0x2, R12 ;  /* 0x0000000239027825 */ /* 0x000fca00078e020c */
[----:B------:R-:W0:Y:S01]  /*364c0*/  LDC R52, c[0x0][0x228] ;  /* 0x00008a00ff347b82 */ /* 0x000e220000000800 */
[----:B--2---:R-:W-:Y:S01]  /*364d0*/  IMAD.WIDE R24, R57, 0x2, R54 ;  /* 0x0000000239187825 */ /* 0x004fe200078e0236 */
[----:B---3--:R-:W-:-:S03]  /*364e0*/  PRMT R29, R142, 0x7632, R29 ;  /* 0x000076328e1d7816 */ /* 0x008fc6000000001d */
[----:B------:R-:W-:-:S03]  /*364f0*/  IMAD.IADD R59, R57, 0x1, R145 ;  /* 0x00000001393b7824 */ /* 0x000fc600078e0291 */
[----:B------:R-:W2:Y:S01]  /*36500*/  LDC R58, c[0x0][0x228] ;  /* 0x00008a00ff3a7b82 */ /* 0x000ea20000000800 */
[----:B------:R-:W-:Y:S01]  /*36510*/  VIADD R63, R174, 0x16 ;  /* 0x00000016ae3f7836 */ /* 0x000fe20000000000 */
[----:B------:R-:W-:Y:S01]  /*36520*/  @P3 STG.E.U16 desc[UR60][R2.64], R142 ;  /* 0x0000008e02003986 */ /* 0x000fe2000c10153c */
[----:B------:R-:W-:Y:S01]  /*36530*/  IMAD.WIDE R26, R59, 0x2, R146 ;  /* 0x000000023b1a7825 */ /* 0x000fe200078e0292 */
[----:B------:R-:W-:Y:S02]  /*36540*/  ISETP.LT.AND P4, PT, R171, R20, !P1 ;  /* 0x00000014ab00720c */ /* 0x000fe40004f81270 */
[----:B------:R3:W-:Y:S01]  /*36550*/  @P2 STG.E.U16 desc[UR60][R24.64], R29 ;  /* 0x0000001d18002986 */ /* 0x0007e2000c10153c */
[----:B------:R-:W-:Y:S01]  /*36560*/  PRMT R20, R98, 0x7632, R20 ;  /* 0x0000763262147816 */ /* 0x000fe20000000014 */
[----:B------:R-:W2:Y:S01]  /*36570*/  LDC R60, c[0x0][0x228] ;  /* 0x00008a00ff3c7b82 */ /* 0x000ea20000000800 */
[----:B----4-:R-:W-:Y:S02]  /*36580*/  ISETP.LT.AND P3, PT, R170, R22, !P1 ;  /* 0x00000016aa00720c */ /* 0x010fe40004f61270 */
[----:B-----5:R-:W-:Y:S01]  /*36590*/  ISETP.GE.AND P1, PT, R63, R0, PT ;  /* 0x000000003f00720c */ /* 0x020fe20003f26270 */
[----:B------:R-:W-:Y:S04]  /*365a0*/  @P6 STG.E.U16 desc[UR60][R26.64], R98 ;  /* 0x000000621a006986 */ /* 0x000fe8000c10153c */
[----:B------:R-:W4:Y:S01]  /*365b0*/  LDC R61, c[0x0][0x228] ;  /* 0x00008a00ff3d7b82 */ /* 0x000f220000000800 */
[----:B---3--:R-:W-:-:S04]  /*365c0*/  IMAD.WIDE R28, R59, 0x2, R14 ;  /* 0x000000023b1c7825 */ /* 0x008fc800078e020e */
[----:B------:R-:W-:Y:S01]  /*365d0*/  VIADD R3, R174, 0x17 ;  /* 0x00000017ae037836 */ /* 0x000fe20000000000 */
[----:B------:R3:W-:Y:S01]  /*365e0*/  @P5 STG.E.U16 desc[UR60][R28.64], R20 ;  /* 0x000000141c005986 */ /* 0x0007e2000c10153c */
[----:B-1----:R-:W-:Y:S01]  /*365f0*/  ISETP.LT.AND P5, PT, R173, R10, !P1 ;  /* 0x0000000aad00720c */ /* 0x002fe20004fa1270 */
[C---:B------:R-:W-:Y:S01]  /*36600*/  IMAD.WIDE R30, R59.reuse, 0x2, R12 ;  /* 0x000000023b1e7825 */ /* 0x040fe200078e020c */
[----:B------:R-:W1:Y:S01]  /*36610*/  LDC R10, c[0x0][0x228] ;  /* 0x00008a00ff0a7b82 */ /* 0x000e620000000800 */
[----:B------:R-:W-:Y:S02]  /*36620*/  PRMT R22, R66, 0x7632, R22 ;  /* 0x0000763242167816 */ /* 0x000fe40000000016 */
[----:B------:R-:W-:Y:S01]  /*36630*/  IMAD.WIDE R56, R59, 0x2, R54 ;  /* 0x000000023b387825 */ /* 0x000fe200078e0236 */
[----:B0-----:R-:W-:Y:S01]  /*36640*/  ISETP.GE.AND P2, PT, R3, R8, PT ;  /* 0x000000080300720c */ /* 0x001fe20003f46270 */
[----:B------:R-:W-:Y:S03]  /*36650*/  @P4 STG.E.U16 desc[UR60][R30.64], R66 ;  /* 0x000000421e004986 */ /* 0x000fe6000c10153c */
[----:B------:R-:W0:Y:S01]  /*36660*/  LDC R8, c[0x0][0x228] ;  /* 0x00008a00ff087b82 */ /* 0x000e220000000800 */
[----:B------:R5:W-:Y:S01]  /*36670*/  @P3 STG.E.U16 desc[UR60][R56.64], R22 ;  /* 0x0000001638003986 */ /* 0x000be2000c10153c */
[----:B------:R-:W-:-:S02]  /*36680*/  ISETP.LT.AND P4, PT, R172, R52, !P1 ;  /* 0x00000034ac00720c */ /* 0x000fc40004f81270 */
[----:B--2---:R-:W-:Y:S01]  /*36690*/  ISETP.LT.AND P3, PT, R171, R58, !P1 ;  /* 0x0000003aab00720c */ /* 0x004fe20004f61270 */
[----:B---3--:R-:W-:-:S03]  /*366a0*/  IMAD.IADD R29, R59, 0x1, R145 ;  /* 0x000000013b1d7824 */ /* 0x008fc600078e0291 */
[----:B------:R-:W2:Y:S01]  /*366b0*/  LDC R20, c[0x0][0x228] ;  /* 0x00008a00ff147b82 */ /* 0x000ea20000000800 */
[----:B------:R-:W-:-:S04]  /*366c0*/  IMAD.WIDE R2, R29, 0x2, R146 ;  /* 0x000000021d027825 */ /* 0x000fc800078e0292 */
[----:B------:R-:W-:Y:S01]  /*366d0*/  IMAD.WIDE R24, R29, 0x2, R14 ;  /* 0x000000021d187825 */ /* 0x000fe200078e020e */
[----:B-----5:R-:W-:Y:S02]  /*366e0*/  PRMT R56, R131, 0x7632, R56 ;  /* 0x0000763283387816 */ /* 0x020fe40000000038 */
[----:B------:R-:W3:Y:S01]  /*366f0*/  LDC R0, c[0x0][0x22c] ;  /* 0x00008b00ff007b82 */ /* 0x000ee20000000800 */
[----:B------:R-:W-:Y:S01]  /*36700*/  IMAD.WIDE R26, R29, 0x2, R12 ;  /* 0x000000021d1a7825 */ /* 0x000fe200078e020c */
[----:B------:R-:W-:Y:S04]  /*36710*/  @P5 STG.E.U16 desc[UR60][R2.64], R131 ;  /* 0x0000008302005986 */ /* 0x000fe8000c10153c */
[----:B------:R5:W-:Y:S02]  /*36720*/  @P4 STG.E.U16 desc[UR60][R24.64], R56 ;  /* 0x0000003818004986 */ /* 0x000be4000c10153c */
[----:B------:R-:W3:Y:S02]  /*36730*/  LDC R22, c[0x0][0x228] ;  /* 0x00008a00ff167b82 */ /* 0x000ee40000000800 */
[----:B------:R-:W-:Y:S01]  /*36740*/  @P3 STG.E.U16 desc[UR60][R26.64], R143 ;  /* 0x0000008f1a003986 */ /* 0x000fe2000c10153c */
[----:B-1----:R-:W-:-:S05]  /*36750*/  ISETP.LT.AND P3, PT, R171, R10, !P2 ;  /* 0x0000000aab00720c */ /* 0x002fca0005761270 */
[----:B------:R-:W1:Y:S01]  /*36760*/  LDC R52, c[0x0][0x228] ;  /* 0x00008a00ff347b82 */ /* 0x000e620000000800 */
[----:B------:R-:W-:Y:S02]  /*36770*/  ISETP.LT.AND P1, PT, R170, R60, !P1 ;  /* 0x0000003caa00720c */ /* 0x000fe40004f21270 */
[----:B----4-:R-:W-:-:S05]  /*36780*/  ISETP.LT.AND P6, PT, R173, R61, !P2 ;  /* 0x0000003dad00720c */ /* 0x010fca00057c1270 */
[----:B------:R-:W4:Y:S01]  /*36790*/  LDC R10, c[0x0][0x228] ;  /* 0x00008a00ff0a7b82 */ /* 0x000f220000000800 */
[----:B0-----:R-:W-:Y:S01]  /*367a0*/  ISETP.LT.AND P4, PT, R172, R8, !P2 ;  /* 0x00000008ac00720c */ /* 0x001fe20005781270 */
[----:B------:R-:W-:Y:S01]  /*367b0*/  IMAD.IADD R57, R29, 0x1, R145 ;  /* 0x000000011d397824 */ /* 0x000fe200078e0291 */
[----:B------:R-:W-:Y:S01]  /*367c0*/  PRMT R60, R143, 0x7632, R60 ;  /* 0x000076328f3c7816 */ /* 0x000fe2000000003c */
[----:B------:R-:W-:Y:S01]  /*367d0*/  IMAD.WIDE R28, R29, 0x2, R54 ;  /* 0x000000021d1c7825 */ /* 0x000fe200078e0236 */
[----:B--2---:R-:W-:-:S03]  /*367e0*/  ISETP.LT.AND P2, PT, R170, R20, !P2 ;  /* 0x00000014aa00720c */ /* 0x004fc60005741270 */
[----:B------:R-:W0:Y:S01]  /*367f0*/  LDC R8, c[0x0][0x22c] ;  /* 0x00008b00ff087b82 */ /* 0x000e220000000800 */
[----:B------:R-:W-:Y:S01]  /*36800*/  IMAD.WIDE R30, R57, 0x2, R146 ;  /* 0x00000002391e7825 */ /* 0x000fe200078e0292 */
[----:B-----5:R-:W-:-:S03]  /*36810*/  PRMT R25, R99, 0x7632, R25 ;  /* 0x0000763263197816 */ /* 0x020fc60000000019 */
[----:B------:R-:W-:Y:S02]  /*36820*/  VIADD R59, R174, 0x18 ;  /* 0x00000018ae3b7836 */ /* 0x000fe40000000000 */
[----:B------:R-:W-:Y:S01]  /*36830*/  IMAD.WIDE R2, R57, 0x2, R14 ;  /* 0x0000000239027825 */ /* 0x000fe200078e020e */
[----:B------:R-:W2:Y:S01]  /*36840*/  LDC R20, c[0x0][0x228] ;  /* 0x00008a00ff147b82 */ /* 0x000ea20000000800 */
[----:B------:R-:W-:Y:S01]  /*36850*/  @P1 STG.E.U16 desc[UR60][R28.64], R60 ;  /* 0x0000003c1c001986 */ /* 0x000fe2000c10153c */
[----:B---3--:R-:W-:-:S03]  /*36860*/  ISETP.GE.AND P1, PT, R59, R0, PT ;  /* 0x000000003b00720c */ /* 0x008fc60003f26270 */
[----:B------:R-:W-:Y:S03]  /*36870*/  @P6 STG.E.U16 desc[UR60][R30.64], R99 ;  /* 0x000000631e006986 */ /* 0x000fe6000c10153c */
[----:B------:R-:W3:Y:S01]  /*36880*/  LDC R56, c[0x0][0x228] ;  /* 0x00008a00ff387b82 */ /* 0x000ee20000000800 */
[----:B------:R5:W-:Y:S01]  /*36890*/  @P4 STG.E.U16 desc[UR60][R2.64], R25 ;  /* 0x0000001902004986 */ /* 0x000be2000c10153c */
[----:B------:R-:W-:Y:S02]  /*368a0*/  ISETP.LT.AND P5, PT, R173, R22, !P1 ;  /* 0x00000016ad00720c */ /* 0x000fe40004fa1270 */
[----:B-1----:R-:W-:-:S04]  /*368b0*/  ISETP.LT.AND P6, PT, R172, R52, !P1 ;  /* 0x00000034ac00720c */ /* 0x002fc80004fc1270 */
[----:B------:R-:W1:Y:S01]  /*368c0*/  LDC R58, c[0x0][0x228] ;  /* 0x00008a00ff3a7b82 */ /* 0x000e620000000800 */
[----:B-----5:R-:W-:-:S07]  /*368d0*/  IMAD.WIDE R24, R57, 0x2, R12 ;  /* 0x0000000239187825 */ /* 0x020fce00078e020c */
[----:B------:R-:W5:Y:S01]  /*368e0*/  LDC R60, c[0x0][0x228] ;  /* 0x00008a00ff3c7b82 */ /* 0x000f620000000800 */
[----:B------:R-:W-:Y:S01]  /*368f0*/  @P3 STG.E.U16 desc[UR60][R24.64], R67 ;  /* 0x0000004318003986 */ /* 0x000fe2000c10153c */
[----:B----4-:R-:W-:Y:S01]  /*36900*/  ISETP.LT.AND P3, PT, R171, R10, !P1 ;  /* 0x0000000aab00720c */ /* 0x010fe20004f61270 */
[----:B------:R-:W-:Y:S01]  /*36910*/  IMAD.IADD R59, R57, 0x1, R145 ;  /* 0x00000001393b7824 */ /* 0x000fe200078e0291 */
[----:B------:R-:W-:Y:S01]  /*36920*/  PRMT R3, R67, 0x7632, R3 ;  /* 0x0000763243037816 */ /* 0x000fe20000000003 */
[----:B------:R-:W-:-:S03]  /*36930*/  IMAD.WIDE R26, R57, 0x2, R54 ;  /* 0x00000002391a7825 */ /* 0x000fc600078e0236 */
[----:B------:R-:W4:Y:S01]  /*36940*/  LDC R10, c[0x0][0x228] ;  /* 0x00008a00ff0a7b82 */ /* 0x000f220000000800 */
[----:B------:R-:W-:Y:S01]  /*36950*/  VIADD R57, R174, 0x19 ;  /* 0x00000019ae397836 */ /* 0x000fe20000000000 */
[----:B------:R-:W-:Y:S01]  /*36960*/  PRMT R52, R32, 0x7632, R52 ;  /* 0x0000763220347816 */ /* 0x000fe20000000034 */
[C---:B------:R-:W-:Y:S01]  /*36970*/  IMAD.WIDE R28, R59.reuse, 0x2, R146 ;  /* 0x000000023b1c7825 */ /* 0x040fe200078e0292 */
[----:B------:R-:W-:Y:S04]  /*36980*/  @P2 STG.E.U16 desc[UR60][R26.64], R3 ;  /* 0x000000031a002986 */ /* 0x000fe8000c10153c */
[----:B------:R-:W4:Y:S01]  /*36990*/  LDC R0, c[0x0][0x22c] ;  /* 0x00008b00ff007b82 */ /* 0x000f220000000800 */
[----:B------:R-:W-:Y:S01]  /*369a0*/  IMAD.WIDE R30, R59, 0x2, R14 ;  /* 0x000000023b1e7825 */ /* 0x000fe200078e020e */
[----:B0-----:R-:W-:Y:S01]  /*369b0*/  ISETP.GE.AND P2, PT, R57, R8, PT ;  /* 0x000000083900720c */ /* 0x001fe20003f46270 */
[----:B------:R0:W-:Y:S05]  /*369c0*/  @P5 STG.E.U16 desc[UR60][R28.64], R32 ;  /* 0x000000201c005986 */ /* 0x0001ea000c10153c */
[----:B------:R-:W4:Y:S01]  /*369d0*/  LDC R22, c[0x0][0x228] ;  /* 0x00008a00ff167b82 */ /* 0x000f220000000800 */
[----:B------:R1:W-:Y:S01]  /*369e0*/  @P6 STG.E.U16 desc[UR60][R30.64], R52 ;  /* 0x000000341e006986 */ /* 0x0003e2000c10153c */
[----:B--2---:R-:W-:-:S02]  /*369f0*/  ISETP.LT.AND P4, PT, R171, R20, !P2 ;  /* 0x00000014ab00720c */ /* 0x004fc40005781270 */
[----:B---3--:R-:W-:-:S04]  /*36a00*/  ISETP.LT.AND P1, PT, R170, R56, !P1 ;  /* 0x00000038aa00720c */ /* 0x008fc80004f21270 */
[----:B0-----:R-:W0:Y:S01]  /*36a10*/  LDC R32, c[0x0][0x228] ;  /* 0x00008a00ff207b82 */ /* 0x001e220000000800 */
[----:B-1----:R-:W-:-:S07]  /*36a20*/  ISETP.LT.AND P5, PT, R173, R58, !P2 ;  /* 0x0000003aad00720c */ /* 0x002fce00057a1270 */
[----:B------:R-:W1:Y:S01]  /*36a30*/  LDC R52, c[0x0][0x228] ;  /* 0x00008a00ff347b82 */ /* 0x000e620000000800 */
[----:B-----5:R-:W-:-:S07]  /*36a40*/  ISETP.LT.AND P6, PT, R172, R60, !P2 ;  /* 0x0000003cac00720c */ /* 0x020fce00057c1270 */
[----:B------:R-:W2:Y:S01]  /*36a50*/  LDC R20, c[0x0][0x228] ;  /* 0x00008a00ff147b82 */ /* 0x000ea20000000800 */
[----:B------:R-:W-:Y:S01]  /*36a60*/  IMAD.WIDE R2, R59, 0x2, R12 ;  /* 0x000000023b027825 */ /* 0x000fe200078e020c */
[----:B------:R-:W-:-:S03]  /*36a70*/  PRMT R31, R132, 0x7632, R31 ;  /* 0x00007632841f7816 */ /* 0x000fc6000000001f */
[----:B------:R-:W-:-:S03]  /*36a80*/  IMAD.IADD R57, R59, 0x1, R145 ;  /* 0x000000013b397824 */ /* 0x000fc600078e0291 */
[----:B------:R-:W3:Y:S01]  /*36a90*/  LDC R8, c[0x0][0x22c] ;  /* 0x00008b00ff087b82 */ /* 0x000ee20000000800 */
[----:B------:R-:W-:Y:S01]  /*36aa0*/  IMAD.WIDE R24, R59, 0x2, R54 ;  /* 0x000000023b187825 */ /* 0x000fe200078e0236 */
[----:B----4-:R-:W-:-:S03]  /*36ab0*/  ISETP.LT.AND P2, PT, R170, R10, !P2 ;  /* 0x0000000aaa00720c */ /* 0x010fc60005741270 */
[----:B------:R-:W-:Y:S01]  /*36ac0*/  VIADD R59, R174, 0x1a ;  /* 0x0000001aae3b7836 */ /* 0x000fe20000000000 */
[----:B------:R-:W-:Y:S02]  /*36ad0*/  @P3 STG.E.U16 desc[UR60][R2.64], R132 ;  /* 0x0000008402003986 */ /* 0x000fe4000c10153c */
[----:B------:R-:W4:Y:S01]  /*36ae0*/  LDC R56, c[0x0][0x228] ;  /* 0x00008a00ff387b82 */ /* 0x000f220000000800 */
[C---:B------:R-:W-:Y:S01]  /*36af0*/  IMAD.WIDE R26, R57.reuse, 0x2, R146 ;  /* 0x00000002391a7825 */ /* 0x040fe200078e0292 */
[----:B------:R5:W-:Y:S01]  /*36b00*/  @P1 STG.E.U16 desc[UR60][R24.64], R31 ;  /* 0x0000001f18001986 */ /* 0x000be2000c10153c */
[----:B------:R-:W-:Y:S02]  /*36b10*/  PRMT R61, R100, 0x7632, R61 ;  /* 0x00007632643d7816 */ /* 0x000fe4000000003d */
[----:B------:R-:W-:-:S03]  /*36b20*/  IMAD.WIDE R28, R57, 0x2, R14 ;  /* 0x00000002391c7825 */ /* 0x000fc600078e020e */
[----:B------:R-:W4:Y:S01]  /*36b30*/  LDC R58, c[0x0][0x228] ;  /* 0x00008a00ff3a7b82 */ /* 0x000f220000000800 */
[----:B------:R-:W-:Y:S01]  /*36b40*/  ISETP.GE.AND P1, PT, R59, R0, PT ;  /* 0x000000003b00720c */ /* 0x000fe20003f26270 */
[----:B------:R-:W-:Y:S06]  /*36b50*/  @P5 STG.E.U16 desc[UR60][R26.64], R100 ;  /* 0x000000641a005986 */ /* 0x000fec000c10153c */
[----:B------:R-:W4:Y:S01]  /*36b60*/  LDC R60, c[0x0][0x228] ;  /* 0x00008a00ff3c7b82 */ /* 0x000f220000000800 */
[----:B-----5:R-:W-:Y:S01]  /*36b70*/  IMAD.WIDE R30, R57, 0x2, R12 ;  /* 0x00000002391e7825 */ /* 0x020fe200078e020c */
[----:B------:R-:W-:Y:S01]  /*36b80*/  ISETP.LT.AND P3, PT, R173, R22, !P1 ;  /* 0x00000016ad00720c */ /* 0x000fe20004f61270 */
[----:B------:R-:W-:Y:S01]  /*36b90*/  @P6 STG.E.U16 desc[UR60][R28.64], R61 ;  /* 0x0000003d1c006986 */ /* 0x000fe2000c10153c */
[----:B------:R-:W-:-:S04]  /*36ba0*/  PRMT R22, R68, 0x7632, R22 ;  /* 0x0000763244167816 */ /* 0x000fc80000000016 */
[----:B------:R-:W5:Y:S01]  /*36bb0*/  LDC R10, c[0x0][0x228] ;  /* 0x00008a00ff0a7b82 */ /* 0x000f620000000800 */
[----:B------:R-:W-:Y:S01]  /*36bc0*/  IMAD.WIDE R2, R57, 0x2, R54 ;  /* 0x0000000239027825 */ /* 0x000fe200078e0236 */
[----:B------:R3:W-:Y:S01]  /*36bd0*/  @P4 STG.E.U16 desc[UR60][R30.64], R68 ;  /* 0x000000441e004986 */ /* 0x0007e2000c10153c */
[----:B0-----:R-:W-:Y:S02]  /*36be0*/  ISETP.LT.AND P4, PT, R172, R32, !P1 ;  /* 0x00000020ac00720c */ /* 0x001fe40004f81270 */
[----:B-1----:R-:W-:-:S03]  /*36bf0*/  ISETP.LT.AND P5, PT, R171, R52, !P1 ;  /* 0x00000034ab00720c */ /* 0x002fc60004fa1270 */
[----:B------:R-:W0:Y:S01]  /*36c00*/  LDC R0, c[0x0][0x22c] ;  /* 0x00008b00ff007b82 */ /* 0x000e220000000800 */
[----:B--2---:R-:W-:Y:S01]  /*36c10*/  ISETP.LT.AND P1, PT, R170, R20, !P1 ;  /* 0x00000014aa00720c */ /* 0x004fe20004f21270 */
[----:B------:R-:W-:Y:S01]  /*36c20*/  IMAD.IADD R59, R57, 0x1, R145 ;  /* 0x00000001393b7824 */ /* 0x000fe200078e0291 */
[----:B------:R1:W-:Y:S01]  /*36c30*/  @P2 STG.E.U16 desc[UR60][R2.64], R22 ;  /* 0x0000001602002986 */ /* 0x0003e2000c10153c */
[----:B---3--:R-:W-:-:S04]  /*36c40*/  VIADD R31, R174, 0x1b ;  /* 0x0000001bae1f7836 */ /* 0x008fc80000000000 */
[----:B------:R-:W2:Y:S01]  /*36c50*/  LDC R20, c[0x0][0x228] ;  /* 0x00008a00ff147b82 */ /* 0x000ea20000000800 */
[----:B------:R-:W-:Y:S01]  /*36c60*/  IMAD.WIDE R24, R59, 0x2, R146 ;  /* 0x000000023b187825 */ /* 0x000fe200078e0292 */
[----:B------:R-:W-:-:S06]  /*36c70*/  PRMT R30, R33, 0x7632, R30 ;  /* 0x00007632211e7816 */ /* 0x000fcc000000001e */
[----:B-1----:R-:W1:Y:S01]  /*36c80*/  LDC R22, c[0x0][0x228] ;  /* 0x00008a00ff167b82 */ /* 0x002e620000000800 */
[----:B------:R-:W-:Y:S01]  /*36c90*/  IMAD.WIDE R26, R59, 0x2, R14 ;  /* 0x000000023b1a7825 */ /* 0x000fe200078e020e */
[----:B------:R-:W-:-:S06]  /*36ca0*/  ISETP.GE.AND P2, PT, R31, R8, PT ;  /* 0x000000081f00720c */ /* 0x000fcc0003f46270 */
[----:B------:R-:W3:Y:S01]  /*36cb0*/  LDC R32, c[0x0][0x228] ;  /* 0x00008a00ff207b82 */ /* 0x000ee20000000800 */
[----:B------:R-:W-:Y:S01]  /*36cc0*/  IMAD.WIDE R28, R59, 0x2, R12 ;  /* 0x000000023b1c7825 */ /* 0x000fe200078e020c */
[----:B------:R5:W-:Y:S01]  /*36cd0*/  @P3 STG.E.U16 desc[UR60][R24.64], R33 ;  /* 0x0000002118003986 */ /* 0x000be2000c10153c */
[----:B----4-:R-:W-:-:S03]  /*36ce0*/  ISETP.LT.AND P3, PT, R173, R56, !P2 ;  /* 0x00000038ad00720c */ /* 0x010fc60005761270 */
[----:B------:R4:W-:Y:S01]  /*36cf0*/  @P4 STG.E.U16 desc[UR60][R26.64], R30 ;  /* 0x0000001e1a004986 */ /* 0x0009e2000c10153c */
[----:B------:R-:W-:Y:S01]  /*36d00*/  ISETP.LT.AND P4, PT, R172, R58, !P2 ;  /* 0x0000003aac00720c */ /* 0x000fe20005781270 */
[----:B------:R-:W3:Y:S02]  /*36d10*/  LDC R52, c[0x0][0x228] ;  /* 0x00008a00ff347b82 */ /* 0x000ee40000000800 */
[----:B------:R0:W-:Y:S01]  /*36d20*/  @P5 STG.E.U16 desc[UR60][R28.64], R133 ;  /* 0x000000851c005986 */ /* 0x0001e2000c10153c */
[----:B------:R-:W-:Y:S01]  /*36d30*/  ISETP.LT.AND P5, PT, R171, R60, !P2 ;  /* 0x0000003cab00720c */ /* 0x000fe200057a1270 */
[----:B------:R-:W-:Y:S01]  /*36d40*/  IMAD.WIDE R2, R59, 0x2, R54 ;  /* 0x000000023b027825 */ /* 0x000fe200078e0236 */
[----:B------:R-:W-:-:S03]  /*36d50*/  PRMT R31, R133, 0x7632, R31 ;  /* 0x00007632851f7816 */ /* 0x000fc6000000001f */
[----:B------:R-:W3:Y:S01]  /*36d60*/  LDC R8, c[0x0][0x22c] ;  /* 0x00008b00ff087b82 */ /* 0x000ee20000000800 */
[----:B-----5:R-:W-:Y:S01]  /*36d70*/  IMAD.IADD R33, R59, 0x1, R145 ;  /* 0x000000013b217824 */ /* 0x020fe200078e0291 */
[----:B------:R-:W-:Y:S01]  /*36d80*/  ISETP.LT.AND P2, PT, R170, R10, !P2 ;  /* 0x0000000aaa00720c */ /* 0x000fe20005741270 */
[----:B------:R-:W-:Y:S01]  /*36d90*/  VIADD R57, R174, 0x1c ;  /* 0x0000001cae397836 */ /* 0x000fe20000000000 */
[----:B------:R-:W-:Y:S01]  /*36da0*/  PRMT R58, R101, 0x7632, R58 ;  /* 0x00007632653a7816 */ /* 0x000fe2000000003a */
[----:B------:R-:W-:-:S03]  /*36db0*/  IMAD.WIDE R24, R33, 0x2, R146 ;  /* 0x0000000221187825 */ /* 0x000fc600078e0292 */
[----:B------:R-:W5:Y:S01]  /*36dc0*/  LDC R10, c[0x0][0x228] ;  /* 0x00008a00ff0a7b82 */ /* 0x000f620000000800 */
[----:B----4-:R-:W-:Y:S01]  /*36dd0*/  IMAD.WIDE R26, R33, 0x2, R14 ;  /* 0x00000002211a7825 */ /* 0x010fe200078e020e */
[----:B------:R4:W-:Y:S01]  /*36de0*/  @P1 STG.E.U16 desc[UR60][R2.64], R31 ;  /* 0x0000001f02001986 */ /* 0x0009e2000c10153c */
[----:B0-----:R-:W-:Y:S02]  /*36df0*/  ISETP.GE.AND P1, PT, R57, R0, PT ;  /* 0x000000003900720c */ /* 0x001fe40003f26270 */
[----:B------:R-:W-:Y:S01]  /*36e00*/  IMAD.WIDE R28, R33, 0x2, R12 ;  /* 0x00000002211c7825 */ /* 0x000fe200078e020c */
[----:B------:R0:W-:Y:S01]  /*36e10*/  @P3 STG.E.U16 desc[UR60][R24.64], R101 ;  /* 0x0000006518003986 */ /* 0x0001e2000c10153c */
[----:B--2---:R-:W-:Y:S01]  /*36e20*/  ISETP.LT.AND P3, PT, R173, R20, !P1 ;  /* 0x00000014ad00720c */ /* 0x004fe20004f61270 */
[----:B------:R-:W2:Y:S02]  /*36e30*/  LDC R56, c[0x0][0x228] ;  /* 0x00008a00ff387b82 */ /* 0x000ea40000000800 */
[----:B------:R0:W-:Y:S01]  /*36e40*/  @P4 STG.E.U16 desc[UR60][R26.64], R58 ;  /* 0x0000003a1a004986 */ /* 0x0001e2000c10153c */
[----:B-1----:R-:W-:-:S03]  /*36e50*/  ISETP.LT.AND P4, PT, R172, R22, !P1 ;  /* 0x00000016ac00720c */ /* 0x002fc60004f81270 */
[----:B------:R-:W-:Y:S01]  /*36e60*/  @P5 STG.E.U16 desc[UR60][R28.64], R69 ;  /* 0x000000451c005986 */ /* 0x000fe2000c10153c */
[----:B----4-:R-:W-:Y:S01]  /*36e70*/  PRMT R3, R69, 0x7632, R3 ;  /* 0x0000763245037816 */ /* 0x010fe20000000003 */
[----:B------:R-:W-:Y:S01]  /*36e80*/  IMAD.WIDE R30, R33, 0x2, R54 ;  /* 0x00000002211e7825 */ /* 0x000fe200078e0236 */
[----:B---3--:R-:W-:Y:S01]  /*36e90*/  ISETP.LT.AND P5, PT, R171, R32, !P1 ;  /* 0x00000020ab00720c */ /* 0x008fe20004fa1270 */
[----:B------:R-:W1:Y:S02]  /*36ea0*/  LDC R57, c[0x0][0x228] ;  /* 0x00008a00ff397b82 */ /* 0x000e640000000800 */
[----:B------:R-:W-:Y:S01]  /*36eb0*/  IMAD.IADD R33, R33, 0x1, R145 ;  /* 0x0000000121217824 */ /* 0x000fe200078e0291 */
[----:B------:R3:W-:Y:S01]  /*36ec0*/  @P2 STG.E.U16 desc[UR60][R30.64], R3 ;  /* 0x000000031e002986 */ /* 0x0007e2000c10153c */
[----:B------:R-:W-:-:S04]  /*36ed0*/  VIADD R59, R174, 0x1d ;  /* 0x0000001dae3b7836 */ /* 0x000fc80000000000 */
[----:B------:R-:W4:Y:S01]  /*36ee0*/  LDC R20, c[0x0][0x228] ;  /* 0x00008a00ff147b82 */ /* 0x000f220000000800 */
[----:B0-----:R-:W-:Y:S01]  /*36ef0*/  IMAD.WIDE R24, R33, 0x2, R14 ;  /* 0x0000000221187825 */ /* 0x001fe200078e020e */
[----:B------:R-:W-:-:S03]  /*36f00*/  ISETP.LT.AND P2, PT, R170, R52, !P1 ;  /* 0x00000034aa00720c */ /* 0x000fc60004f41270 */
[C---:B------:R-:W-:Y:S01]  /*36f10*/  IMAD.WIDE R26, R33.reuse, 0x2, R12 ;  /* 0x00000002211a7825 */ /* 0x040fe200078e020c */
[----:B---3--:R-:W-:Y:S02]  /*36f20*/  PRMT R30, R34, 0x7632, R30 ;  /* 0x00007632221e7816 */ /* 0x008fe4000000001e */
[----:B------:R-:W0:Y:S01]  /*36f30*/  LDC R0, c[0x0][0x22c] ;  /* 0x00008b00ff007b82 */ /* 0x000e220000000800 */
[----:B------:R-:W-:Y:S01]  /*36f40*/  IMAD.WIDE R2, R33, 0x2, R146 ;  /* 0x0000000221027825 */ /* 0x000fe200078e0292 */
[----:B------:R-:W-:-:S04]  /*36f50*/  ISETP.GE.AND P1, PT, R59, R8, PT ;  /* 0x000000083b00720c */ /* 0x000fc80003f26270 */
[----:B------:R-:W-:Y:S02]  /*36f60*/  @P3 STG.E.U16 desc[UR60][R2.64], R34 ;  /* 0x0000002202003986 */ /* 0x000fe4000c10153c */
[----:B------:R-:W3:Y:S02]  /*36f70*/  LDC R22, c[0x0][0x228] ;  /* 0x00008a00ff167b82 */ /* 0x000ee40000000800 */
[----:B------:R-:W-:Y:S04]  /*36f80*/  @P4 STG.E.U16 desc[UR60][R24.64], R30 ;  /* 0x0000001e18004986 */ /* 0x000fe8000c10153c */
[----:B------:R-:W-:Y:S01]  /*36f90*/  @P5 STG.E.U16 desc[UR60][R26.64], R134 ;  /* 0x000000861a005986 */ /* 0x000fe2000c10153c */
[----:B-----5:R-:W-:Y:S01]  /*36fa0*/  ISETP.LT.AND P5, PT, R173, R10, !P1 ;  /* 0x0000000aad00720c */ /* 0x020fe20004fa1270 */
[----:B------:R-:W-:Y:S01]  /*36fb0*/  IMAD.WIDE R28, R33, 0x2, R54 ;  /* 0x00000002211c7825 */ /* 0x000fe200078e0236 */
[----:B------:R-:W5:Y:S01]  /*36fc0*/  LDC R10, c[0x0][0x228] ;  /* 0x00008a00ff0a7b82 */ /* 0x000f620000000800 */
[----:B------:R-:W-:-:S02]  /*36fd0*/  PRMT R32, R134, 0x7632, R32 ;  /* 0x0000763286207816 */ /* 0x000fc40000000020 */
[----:B--2---:R-:W-:-:S05]  /*36fe0*/  ISETP.LT.AND P4, PT, R172, R56, !P1 ;  /* 0x00000038ac00720c */ /* 0x004fca0004f81270 */
[----:B------:R-:W2:Y:S01]  /*36ff0*/  LDC R8, c[0x0][0x228] ;  /* 0x00008a00ff087b82 */ /* 0x000ea20000000800 */
[----:B------:R4:W-:Y:S01]  /*37000*/  @P2 STG.E.U16 desc[UR60][R28.64], R32 ;  /* 0x000000201c002986 */ /* 0x0009e2000c10153c */
[----:B-1----:R-:W-:Y:S02]  /*37010*/  ISETP.LT.AND P3, PT, R171, R57, !P1 ;  /* 0x00000039ab00720c */ /* 0x002fe40004f61270 */
[----:B----4-:R-:W-:Y:S01]  /*37020*/  ISETP.LT.AND P2, PT, R170, R20, !P1 ;  /* 0x00000014aa00720c */ /* 0x010fe20004f41270 */
[----:B------:R-:W-:-:S03]  /*37030*/  VIADD R31, R174, 0x1e ;  /* 0x0000001eae1f7836 */ /* 0x000fc60000000000 */
[----:B------:R-:W1:Y:S01]  /*37040*/  LDC R20, c[0x0][0x228] ;  /* 0x00008a00ff147b82 */ /* 0x000e620000000800 */
[----:B------:R-:W-:Y:S01]  /*37050*/  IMAD.IADD R29, R33, 0x1, R145 ;  /* 0x00000001211d7824 */ /* 0x000fe200078e0291 */
[----:B------:R-:W-:Y:S02]  /*37060*/  PRMT R34, R102, 0x7632, R34 ;  /* 0x0000763266227816 */ /* 0x000fe40000000022 */
[----:B------:R-:W-:Y:S01]  /*37070*/  PRMT R52, R70, 0x7632, R52 ;  /* 0x0000763246347816 */ /* 0x000fe20000000034 */
[----:B------:R-:W-:Y:S01]  /*37080*/  IMAD.WIDE R2, R29, 0x2, R146 ;  /* 0x000000021d027825 */ /* 0x000fe200078e0292 */
[----:B0-----:R-:W-:Y:S02]  /*37090*/  ISETP.GE.AND P1, PT, R31, R0, PT ;  /* 0x000000001f00720c */ /* 0x001fe40003f26270 */
[----:B------:R-:W0:Y:S01]  /*370a0*/  LDC R32, c[0x0][0x228] ;  /* 0x00008a00ff207b82 */ /* 0x000e220000000800 */
[C---:B------:R-:W-:Y:S01]  /*370b0*/  IMAD.WIDE R24, R29.reuse, 0x2, R14 ;  /* 0x000000021d187825 */ /* 0x040fe200078e020e */
[----:B------:R-:W-:Y:S03]  /*370c0*/  @P5 STG.E.U16 desc[UR60][R2.64], R102 ;  /* 0x0000006602005986 */ /* 0x000fe6000c10153c */
[----:B------:R-:W-:-:S03]  /*370d0*/  IMAD.WIDE R26, R29, 0x2, R12 ;  /* 0x000000021d1a7825 */ /* 0x000fc600078e020c */
[----:B------:R-:W4:Y:S01]  /*370e0*/  LDC R0, c[0x0][0x22c] ;  /* 0x00008b00ff007b82 */ /* 0x000f220000000800 */
[----:B------:R1:W-:Y:S01]  /*370f0*/  @P4 STG.E.U16 desc[UR60][R24.64], R34 ;  /* 0x0000002218004986 */ /* 0x0003e2000c10153c */
[----:B---3--:R-:W-:-:S03]  /*37100*/  ISETP.LT.AND P6, PT, R173, R22, !P1 ;  /* 0x00000016ad00720c */ /* 0x008fc60004fc1270 */
[----:B------:R-:W-:Y:S01]  /*37110*/  @P3 STG.E.U16 desc[UR60][R26.64], R70 ;  /* 0x000000461a003986 */ /* 0x000fe2000c10153c */
[----:B-----5:R-:W-:Y:S02]  /*37120*/  ISETP.LT.AND P3, PT, R171, R10, !P1 ;  /* 0x0000000aab00720c */ /* 0x020fe40004f61270 */
[----:B------:R-:W3:Y:S01]  /*37130*/  LDC R22, c[0x0][0x228] ;  /* 0x00008a00ff167b82 */ /* 0x000ee20000000800 */
[C---:B------:R-:W-:Y:S01]  /*37140*/  IMAD.IADD R33, R29.reuse, 0x1, R145 ;  /* 0x000000011d217824 */ /* 0x040fe200078e0291 */
[----:B--2---:R-:W-:Y:S01]  /*37150*/  ISETP.LT.AND P4, PT, R172, R8, !P1 ;  /* 0x00000008ac00720c */ /* 0x004fe20004f81270 */
[----:B------:R-:W-:-:S05]  /*37160*/  IMAD.WIDE R28, R29, 0x2, R54 ;  /* 0x000000021d1c7825 */ /* 0x000fca00078e0236 */
[----:B------:R-:W2:Y:S01]  /*37170*/  LDC R10, c[0x0][0x228] ;  /* 0x00008a00ff0a7b82 */ /* 0x000ea20000000800 */
[----:B------:R5:W-:Y:S01]  /*37180*/  @P2 STG.E.U16 desc[UR60][R28.64], R52 ;  /* 0x000000341c002986 */ /* 0x000be2000c10153c */
[----:B-1----:R-:W-:Y:S01]  /*37190*/  ISETP.LT.AND P2, PT, R170, R20, !P1 ;  /* 0x00000014aa00720c */ /* 0x002fe20004f41270 */
[----:B------:R-:W-:Y:S01]  /*371a0*/  IMAD.WIDE R30, R33, 0x2, R146 ;  /* 0x00000002211e7825 */ /* 0x000fe200078e0292 */
[----:B------:R-:W-:-:S03]  /*371b0*/  PRMT R25, R35, 0x7632, R25 ;  /* 0x0000763223197816 */ /* 0x000fc60000000019 */
[----:B------:R-:W-:Y:S01]  /*371c0*/  IMAD.WIDE R2, R33, 0x2, R14 ;  /* 0x0000000221027825 */ /* 0x000fe200078e020e */
[----:B------:R-:W1:Y:S01]  /*371d0*/  LDC R20, c[0x0][0x228] ;  /* 0x00008a00ff147b82 */ /* 0x000e620000000800 */
[----:B------:R-:W-:Y:S02]  /*371e0*/  @P6 STG.E.U16 desc[UR60][R30.64], R35 ;  /* 0x000000231e006986 */ /* 0x000fe4000c10153c */
[----:B------:R-:W-:Y:S02]  /*371f0*/  VIADD R57, R174, 0x1f ;  /* 0x0000001fae397836 */ /* 0x000fe40000000000 */
[----:B------:R0:W-:Y:S03]  /*37200*/  @P4 STG.E.U16 desc[UR60][R2.64], R25 ;  /* 0x0000001902004986 */ /* 0x0001e6000c10153c */
[----:B------:R-:W1:Y:S01]  /*37210*/  LDC R8, c[0x0][0x22c] ;  /* 0x00008b00ff087b82 */ /* 0x000e620000000800 */
[----:B----4-:R-:W-:-:S07]  /*37220*/  ISETP.GE.AND P1, PT, R57, R0, PT ;  /* 0x000000003900720c */ /* 0x010fce0003f26270 */
[----:B-----5:R-:W4:Y:S01]  /*37230*/  LDC R52, c[0x0][0x228] ;  /* 0x00008a00ff347b82 */ /* 0x020f220000000800 */
[----:B0-----:R-:W-:Y:S01]  /*37240*/  IMAD.WIDE R24, R33, 0x2, R12 ;  /* 0x0000000221187825 */ /* 0x001fe200078e020c */
[----:B---3--:R-:W-:-:S04]  /*37250*/  ISETP.LT.AND P5, PT, R173, R22, !P1 ;  /* 0x00000016ad00720c */ /* 0x008fc80004fa1270 */
[----:B------:R-:W-:Y:S01]  /*37260*/  @P3 STG.E.U16 desc[UR60][R24.64], R135 ;  /* 0x0000008718003986 */ /* 0x000fe2000c10153c */
[----:B--2---:R-:W-:Y:S01]  /*37270*/  ISETP.LT.AND P3, PT, R171, R10, !P1 ;  /* 0x0000000aab00720c */ /* 0x004fe20004f61270 */
[----:B------:R-:W0:Y:S08]  /*37280*/  LDC R34, c[0x0][0x228] ;  /* 0x00008a00ff227b82 */ /* 0x000e300000000800 */
[----:B------:R-:W2:Y:S08]  /*37290*/  LDC R22, c[0x0][0x228] ;  /* 0x00008a00ff167b82 */ /* 0x000eb00000000800 */
[----:B------:R-:W3:Y:S01]  /*372a0*/  LDC R10, c[0x0][0x228] ;  /* 0x00008a00ff0a7b82 */ /* 0x000ee20000000800 */
[----:B------:R-:W-:-:S07]  /*372b0*/  ISETP.LT.AND P6, PT, R172, R32, !P1 ;  /* 0x00000020ac00720c */ /* 0x000fce0004fc1270 */
[----:B------:R-:W5:Y:S01]  /*372c0*/  LDC R0, c[0x0][0x22c] ;  /* 0x00008b00ff007b82 */ /* 0x000f620000000800 */
[----:B-1----:R-:W-:Y:S01]  /*372d0*/  ISETP.LT.AND P1, PT, R170, R20, !P1 ;  /* 0x00000014aa00720c */ /* 0x002fe20004f21270 */
[----:B------:R-:W-:Y:S01]  /*372e0*/  IMAD.IADD R35, R33, 0x1, R145 ;  /* 0x0000000121237824 */ /* 0x000fe200078e0291 */
[----:B------:R-:W-:Y:S01]  /*372f0*/  PRMT R3, R135, 0x7632, R3 ;  /* 0x0000763287037816 */ /* 0x000fe20000000003 */
[----:B------:R-:W-:-:S04]  /*37300*/  IMAD.WIDE R26, R33, 0x2, R54 ;  /* 0x00000002211a7825 */ /* 0x000fc800078e0236 */
[----:B------:R-:W1:Y:S01]  /*37310*/  LDC R20, c[0x0][0x228] ;  /* 0x00008a00ff147b82 */ /* 0x000e620000000800 */
[----:B------:R-:W-:Y:S01]  /*37320*/  VIADD R33, R174, 0x20 ;  /* 0x00000020ae217836 */ /* 0x000fe20000000000 */
[----:B------:R0:W-:Y:S01]  /*37330*/  @P2 STG.E.U16 desc[UR60][R26.64], R3 ;  /* 0x000000031a002986 */ /* 0x0001e2000c10153c */
[----:B------:R-:W-:Y:S01]  /*37340*/  IMAD.WIDE R28, R35, 0x2, R146 ;  /* 0x00000002231c7825 */ /* 0x000fe200078e0292 */
[----:B------:R-:W-:Y:S02]  /*37350*/  PRMT R56, R103, 0x7632, R56 ;  /* 0x0000763267387816 */ /* 0x000fe40000000038 */
[----:B------:R-:W-:Y:S01]  /*37360*/  ISETP.GE.AND P2, PT, R33, R8, PT ;  /* 0x000000082100720c */ /* 0x000fe20003f46270 */
[C---:B------:R-:W-:Y:S01]  /*37370*/  IMAD.WIDE R30, R35.reuse, 0x2, R14 ;  /* 0x00000002231e7825 */ /* 0x040fe200078e020e */
[----:B------:R-:W1:Y:S01]  /*37380*/  LDC R32, c[0x0][0x228] ;  /* 0x00008a00ff207b82 */ /* 0x000e620000000800 */
[----:B------:R-:W-:Y:S01]  /*37390*/  @P5 STG.E.U16 desc[UR60][R28.64], R103 ;  /* 0x000000671c005986 */ /* 0x000fe2000c10153c */
[----:B----4-:R-:W-:Y:S01]  /*373a0*/  ISETP.LT.AND P5, PT, R172, R52, !P2 ;  /* 0x00000034ac00720c */ /* 0x010fe200057a1270 */
[----:B------:R-:W-:Y:S01]  /*373b0*/  IMAD.IADD R33, R35, 0x1, R145 ;  /* 0x0000000123217824 */ /* 0x000fe200078e0291 */
[----:B------:R-:W-:Y:S01]  /*373c0*/  PRMT R52, R71, 0x7632, R52 ;  /* 0x0000763247347816 */ /* 0x000fe20000000034 */
[----:B------:R4:W-:Y:S01]  /*373d0*/  @P6 STG.E.U16 desc[UR60][R30.64], R56 ;  /* 0x000000381e006986 */ /* 0x0009e2000c10153c */
[----:B0-----:R-:W-:Y:S01]  /*373e0*/  IMAD.WIDE R2, R35, 0x2, R12 ;  /* 0x0000000223027825 */ /* 0x001fe200078e020c */
[----:B------:R-:W-:Y:S01]  /*373f0*/  ISETP.LT.AND P4, PT, R173, R34, !P2 ;  /* 0x00000022ad00720c */ /* 0x000fe20005781270 */
[----:B------:R-:W0:Y:S01]  /*37400*/  LDC R8, c[0x0][0x22c] ;  /* 0x00008b00ff087b82 */ /* 0x000e220000000800 */
[----:B--2---:R-:W-:Y:S01]  /*37410*/  ISETP.LT.AND P6, PT, R171, R22, !P2 ;  /* 0x00000016ab00720c */ /* 0x004fe200057c1270 */
[----:B------:R-:W-:Y:S01]  /*37420*/  IMAD.WIDE R24, R35, 0x2, R54 ;  /* 0x0000000223187825 */ /* 0x000fe200078e0236 */
[----:B---3--:R-:W-:-:S03]  /*37430*/  ISETP.LT.AND P2, PT, R170, R10, !P2 ;  /* 0x0000000aaa00720c */ /* 0x008fc60005741270 */
[----:B------:R-:W-:Y:S02]  /*37440*/  VIADD R35, R174, 0x21 ;  /* 0x00000021ae237836 */ /* 0x000fe40000000000 */
[----:B------:R-:W2:Y:S01]  /*37450*/  LDC R34, c[0x0][0x228] ;  /* 0x00008a00ff227b82 */ /* 0x000ea20000000800 */
[----:B------:R3:W-:Y:S04]  /*37460*/  @P3 STG.E.U16 desc[UR60][R2.64], R71 ;  /* 0x0000004702003986 */ /* 0x0007e8000c10153c */
[----:B------:R-:W-:Y:S03]  /*37470*/  @P1 STG.E.U16 desc[UR60][R24.64], R52 ;  /* 0x0000003418001986 */ /* 0x000fe6000c10153c */
[----:B------:R-:W0:Y:S01]  /*37480*/  LDC R10, c[0x0][0x228] ;  /* 0x00008a00ff0a7b82 */ /* 0x000e220000000800 */
[----:B-----5:R-:W-:Y:S01]  /*37490*/  ISETP.GE.AND P1, PT, R35, R0, PT ;  /* 0x000000002300720c */ /* 0x020fe20003f26270 */
[----:B------:R-:W-:Y:S01]  /*374a0*/  IMAD.WIDE R26, R33, 0x2, R146 ;  /* 0x00000002211a7825 */ /* 0x000fe200078e0292 */
[----:B----4-:R-:W-:-:S05]  /*374b0*/  PRMT R56, R36, 0x7632, R56 ;  /* 0x0000763224387816 */ /* 0x010fca0000000038 */
[----:B------:R-:W4:Y:S01]  /*374c0*/  LDC R0, c[0x0][0x22c] ;  /* 0x00008b00ff007b82 */ /* 0x000f220000000800 */
[----:B------:R-:W-:Y:S01]  /*374d0*/  IMAD.WIDE R28, R33, 0x2, R14 ;  /* 0x00000002211c7825 */ /* 0x000fe200078e020e */
[----:B-1----:R-:W-:-:S03]  /*374e0*/  ISETP.LT.AND P3, PT, R173, R20, !P1 ;  /* 0x00000014ad00720c */ /* 0x002fc60004f61270 */
[----:B------:R-:W-:-:S03]  /*374f0*/  IMAD.WIDE R30, R33, 0x2, R12 ;  /* 0x00000002211e7825 */ /* 0x000fc600078e020c */
[----:B------:R-:W1:Y:S01]  /*37500*/  LDC R22, c[0x0][0x228] ;  /* 0x00008a00ff167b82 */ /* 0x000e620000000800 */
[----:B------:R-:W-:Y:S04]  /*37510*/  @P4 STG.E.U16 desc[UR60][R26.64], R36 ;  /* 0x000000241a004986 */ /* 0x000fe8000c10153c */
[----:B------:R-:W-:Y:S03]  /*37520*/  @P5 STG.E.U16 desc[UR60][R28.64], R56 ;  /* 0x000000381c005986 */ /* 0x000fe6000c10153c */
[----:B------:R-:W5:Y:S01]  /*37530*/  LDC R35, c[0x0][0x228] ;  /* 0x00008a00ff237b82 */ /* 0x000f620000000800 */
[----:B------:R2:W-:Y:S01]  /*37540*/  @P6 STG.E.U16 desc[UR60][R30.64], R104 ;  /* 0x000000681e006986 */ /* 0x0005e2000c10153c */
[----:B---3--:R-:W-:Y:S01]  /*37550*/  IMAD.WIDE R2, R33, 0x2, R54 ;  /* 0x0000000221027825 */ /* 0x008fe200078e0236 */
[----:B------:R-:W-:-:S05]  /*37560*/  ISETP.LT.AND P4, PT, R172, R32, !P1 ;  /* 0x00000020ac00720c */ /* 0x000fca0004f81270 */
[----:B------:R-:W3:Y:S01]  /*37570*/  LDC R20, c[0x0][0x228] ;  /* 0x00008a00ff147b82 */ /* 0x000ee20000000800 */
[----:B--2---:R-:W-:Y:S01]  /*37580*/  IMAD.IADD R31, R33, 0x1, R145 ;  /* 0x00000001211f7824 */ /* 0x004fe200078e0291 */
[----:B------:R-:W-:-:S06]  /*37590*/  PRMT R104, R104, 0x7632, R104 ;  /* 0x0000763268687816 */ /* 0x000fcc0000000068 */
[----:B------:R-:W2:Y:S01]  /*375a0*/  LDC R30, c[0x0][0x228] ;  /* 0x00008a00ff1e7b82 */ /* 0x000ea20000000800 */
[----:B------:R-:W-:Y:S01]  /*375b0*/  IMAD.WIDE R24, R31, 0x2, R146 ;  /* 0x000000021f187825 */ /* 0x000fe200078e0292 */
[----:B------:R-:W-:Y:S01]  /*375c0*/  ISETP.LT.AND P5, PT, R171, R34, !P1 ;  /* 0x00000022ab00720c */ /* 0x000fe20004fa1270 */
[----:B------:R1:W-:Y:S02]  /*375d0*/  @P2 STG.E.U16 desc[UR60][R2.64], R104 ;  /* 0x0000006802002986 */ /* 0x0003e4000c10153c */
[C---:B------:R-:W-:Y:S02]  /*375e0*/  VIADD R57, R174.reuse, 0x22 ;  /* 0x00000022ae397836 */ /* 0x040fe40000000000 */
[----:B------:R-:W-:Y:S01]  /*375f0*/  @P3 STG.E.U16 desc[UR60][R24.64], R136 ;  /* 0x0000008818003986 */ /* 0x000fe2000c10153c */
[----:B------:R-:W-:Y:S01]  /*37600*/  VIADD R33, R174, 0x23 ;  /* 0x00000023ae217836 */ /* 0x000fe20000000000 */
[----:B0-----:R-:W-:Y:S01]  /*37610*/  ISETP.LT.AND P3, PT, R170, R10, !P1 ;  /* 0x0000000aaa00720c */ /* 0x001fe20004f61270 */
[----:B------:R-:W-:Y:S01]  /*37620*/  IMAD.WIDE R26, R31, 0x2, R14 ;  /* 0x000000021f1a7825 */ /* 0x000fe200078e020e */
[----:B------:R-:W-:Y:S01]  /*37630*/  PRMT R34, R136, 0x7632, R34 ;  /* 0x0000763288227816 */ /* 0x000fe20000000022 */
[----:B------:R-:W0:Y:S01]  /*37640*/  LDC R10, c[0x0][0x228] ;  /* 0x00008a00ff0a7b82 */ /* 0x000e220000000800 */
[----:B------:R-:W-:-:S02]  /*37650*/  ISETP.GE.AND P2, PT, R57, R8, PT ;  /* 0x000000083900720c */ /* 0x000fc40003f46270 */
[----:B----4-:R-:W-:Y:S01]  /*37660*/  ISETP.GE.AND P1, PT, R33, R0, PT ;  /* 0x000000002100720c */ /* 0x010fe20003f26270 */
[----:B------:R-:W-:Y:S01]  /*37670*/  IMAD.WIDE R28, R31, 0x2, R12 ;  /* 0x000000021f1c7825 */ /* 0x000fe200078e020c */
[----:B------:R4:W-:Y:S03]  /*37680*/  @P4 STG.E.U16 desc[UR60][R26.64], R34 ;  /* 0x000000221a004986 */ /* 0x0009e6000c10153c */
[----:B------:R-:W0:Y:S01]  /*37690*/  LDC R0, c[0x0][0x22c] ;  /* 0x00008b00ff007b82 */ /* 0x000e220000000800 */
[----:B-1----:R-:W-:Y:S01]  /*376a0*/  ISETP.LT.AND P4, PT, R173, R22, !P2 ;  /* 0x00000016ad00720c */ /* 0x002fe20005781270 */
[C---:B------:R-:W-:Y:S01]  /*376b0*/  IMAD.WIDE R2, R31.reuse, 0x2, R54 ;  /* 0x000000021f027825 */ /* 0x040fe200078e0236 */
[----:B------:R-:W-:Y:S05]  /*376c0*/  @P5 STG.E.U16 desc[UR60][R28.64], R72 ;  /* 0x000000481c005986 */ /* 0x000fea000c10153c */
[----:B------:R-:W1:Y:S01]  /*376d0*/  LDC R32, c[0x0][0x228] ;  /* 0x00008a00ff207b82 */ /* 0x000e620000000800 */
[----:B----4-:R-:W-:Y:S01]  /*376e0*/  PRMT R27, R72, 0x7632, R27 ;  /* 0x00007632481b7816 */ /* 0x010fe2000000001b */
[----:B------:R-:W-:Y:S01]  /*376f0*/  IMAD.IADD R33, R31, 0x1, R145 ;  /* 0x000000011f217824 */ /* 0x000fe200078e0291 */
[----:B-----5:R-:W-:-:S05]  /*37700*/  ISETP.LT.AND P5, PT, R172, R35, !P2 ;  /* 0x00000023ac00720c */ /* 0x020fca00057a1270 */
[----:B------:R-:W4:Y:S01]  /*37710*/  LDC R8, c[0x0][0x228] ;  /* 0x00008a00ff087b82 */ /* 0x000f220000000800 */
[----:B------:R5:W-:Y:S01]  /*37720*/  @P3 STG.E.U16 desc[UR60][R2.64], R27 ;  /* 0x0000001b02003986 */ /* 0x000be2000c10153c */
[----:B---3--:R-:W-:-:S06]  /*37730*/  ISETP.LT.AND P3, PT, R171, R20, !P2 ;  /* 0x00000014ab00720c */ /* 0x008fcc0005761270 */
[----:B------:R-:W3:Y:S01]  /*37740*/  LDC R22, c[0x0][0x228] ;  /* 0x00008a00ff167b82 */ /* 0x000ee20000000800 */
[----:B--2---:R-:W-:Y:S01]  /*37750*/  ISETP.LT.AND P2, PT, R170, R30, !P2 ;  /* 0x0000001eaa00720c */ /* 0x004fe20005741270 */
[----:B------:R-:W-:Y:S01]  /*37760*/  IMAD.WIDE R24, R33, 0x2, R146 ;  /* 0x0000000221187825 */ /* 0x000fe200078e0292 */
[----:B------:R-:W-:-:S03]  /*37770*/  PRMT R20, R37, 0x7632, R20 ;  /* 0x0000763225147816 */ /* 0x000fc60000000014 */
[C---:B-----5:R-:W-:Y:S01]  /*37780*/  IMAD.WIDE R26, R33.reuse, 0x2, R14 ;  /* 0x00000002211a7825 */ /* 0x060fe200078e020e */
[----:B------:R2:W-:Y:S01]  /*37790*/  @P4 STG.E.U16 desc[UR60][R24.64], R37 ;  /* 0x0000002518004986 */ /* 0x0005e2000c10153c */
[----:B------:R-:W5:Y:S02]  /*377a0*/  LDC R34, c[0x0][0x228] ;  /* 0x00008a00ff227b82 */ /* 0x000f640000000800 */
[C---:B------:R-:W-:Y:S01]  /*377b0*/  IMAD.WIDE R28, R33.reuse, 0x2, R12 ;  /* 0x00000002211c7825 */ /* 0x040fe200078e020c */
[----:B------:R3:W-:Y:S03]  /*377c0*/  @P5 STG.E.U16 desc[UR60][R26.64], R20 ;  /* 0x000000141a005986 */ /* 0x0007e6000c10153c */
[C---:B------:R-:W-:Y:S02]  /*377d0*/  IMAD.IADD R35, R33.reuse, 0x1, R145 ;  /* 0x0000000121237824 */ /* 0x040fe400078e0291 */
[----:B------:R-:W-:Y:S01]  /*377e0*/  IMAD.WIDE R30, R33, 0x2, R54 ;  /* 0x00000002211e7825 */ /* 0x000fe200078e0236 */
[----:B------:R-:W5:Y:S01]  /*377f0*/  LDC R36, c[0x0][0x228] ;  /* 0x00008a00ff247b82 */ /* 0x000f620000000800 */
[----:B--2---:R-:W-:-:S02]  /*37800*/  PRMT R25, R105, 0x7632, R25 ;  /* 0x0000763269197816 */ /* 0x004fc40000000019 */
[----:B------:R-:W-:Y:S01]  /*37810*/  VIADD R33, R174, 0x24 ;  /* 0x00000024ae217836 */ /* 0x000fe20000000000 */
[----:B------:R-:W-:Y:S01]  /*37820*/  @P3 STG.E.U16 desc[UR60][R28.64], R105 ;  /* 0x000000691c003986 */ /* 0x000fe2000c10153c */
[----:B0-----:R-:W-:-:S03]  /*37830*/  ISETP.LT.AND P3, PT, R171, R10, !P1 ;  /* 0x0000000aab00720c */ /* 0x001fc60004f61270 */
[----:B------:R0:W-:Y:S01]  /*37840*/  @P2 STG.E.U16 desc[UR60][R30.64], R25 ;  /* 0x000000191e002986 */ /* 0x0001e2000c10153c */
[----:B------:R-:W-:Y:S01]  /*37850*/  ISETP.GE.AND P2, PT, R33, R0, PT ;  /* 0x000000002100720c */ /* 0x000fe20003f46270 */
[----:B------:R-:W2:Y:S01]  /*37860*/  LDC R10, c[0x0][0x228] ;  /* 0x00008a00ff0a7b82 */ /* 0x000ea20000000800 */
[----:B-1----:R-:W-:Y:S02]  /*37870*/  ISETP.LT.AND P6, PT, R173, R32, !P1 ;  /* 0x00000020ad00720c */ /* 0x002fe40004fc1270 */
[----:B----4-:R-:W-:Y:S02]  /*37880*/  ISETP.LT.AND P4, PT, R172, R8, !P1 ;  /* 0x00000008ac00720c */ /* 0x010fe40004f81270 */
[----:B---3--:R-:W-:-:S03]  /*37890*/  ISETP.LT.AND P1, PT, R170, R22, !P1 ;  /* 0x00000016aa00720c */ /* 0x008fc60004f21270 */
[----:B------:R-:W1:Y:S08]  /*378a0*/  LDC R0, c[0x0][0x22c] ;  /* 0x00008b00ff007b82 */ /* 0x000e700000000800 */
[----:B------:R-:W3:Y:S01]  /*378b0*/  LDC R20, c[0x0][0x228] ;  /* 0x00008a00ff147b82 */ /* 0x000ee20000000800 */
[----:B------:R-:W-:-:S07]  /*378c0*/  IMAD.WIDE R2, R35, 0x2, R146 ;  /* 0x0000000223027825 */ /* 0x000fce00078e0292 */
[----:B------:R-:W4:Y:S01]  /*378d0*/  LDC R22, c[0x0][0x228] ;  /* 0x00008a00ff167b82 */ /* 0x000f220000000800 */
[----:B------:R2:W-:Y:S01]  /*378e0*/  @P6 STG.E.U16 desc[UR60][R2.64], R137 ;  /* 0x0000008902006986 */ /* 0x0005e2000c10153c */
[----:B-----5:R-:W-:Y:S01]  /*378f0*/  ISETP.LT.AND P5, PT, R173, R34, !P2 ;  /* 0x00000022ad00720c */ /* 0x020fe200057a1270 */
[----:B0-----:R-:W-:Y:S01]  /*37900*/  IMAD.WIDE R24, R35, 0x2, R12 ;  /* 0x0000000223187825 */ /* 0x001fe200078e020c */
[----:B------:R-:W-:-:S04]  /*37910*/  PRMT R52, R137, 0x7632, R52 ;  /* 0x0000763289347816 */ /* 0x000fc80000000034 */
[----:B------:R-:W0:Y:S01]  /*37920*/  LDC R8, c[0x0][0x22c] ;  /* 0x00008b00ff087b82 */ /* 0x000e220000000800 */
[----:B------:R-:W-:Y:S01]  /*37930*/  ISETP.LT.AND P6, PT, R172, R36, !P2 ;  /* 0x00000024ac00720c */ /* 0x000fe200057c1270 */
[----:B------:R-:W-:Y:S01]  /*37940*/  IMAD.WIDE R26, R35, 0x2, R54 ;  /* 0x00000002231a7825 */ /* 0x000fe200078e0236 */
[----:B------:R-:W-:-:S03]  /*37950*/  PRMT R56, R73, 0x7632, R56 ;  /* 0x0000763249387816 */ /* 0x000fc60000000038 */
[C---:B--2---:R-:W-:Y:S02]  /*37960*/  IMAD.WIDE R2, R35.reuse, 0x2, R14 ;  /* 0x0000000223027825 */ /* 0x044fe400078e020e */
[----:B------:R-:W2:Y:S02]  /*37970*/  LDC R32, c[0x0][0x228] ;  /* 0x00008a00ff207b82 */ /* 0x000ea40000000800 */
[----:B------:R-:W-:Y:S01]  /*37980*/  VIADD R57, R174, 0x25 ;  /* 0x00000025ae397836 */ /* 0x000fe20000000000 */
[----:B------:R5:W-:Y:S01]  /*37990*/  @P4 STG.E.U16 desc[UR60][R2.64], R52 ;  /* 0x0000003402004986 */ /* 0x000be2000c10153c */
[----:B------:R-:W-:-:S04]  /*379a0*/  IMAD.IADD R33, R35, 0x1, R145 ;  /* 0x0000000123217824 */ /* 0x000fc800078e0291 */
[----:B------:R-:W2:Y:S01]  /*379b0*/  LDC R34, c[0x0][0x228] ;  /* 0x00008a00ff227b82 */ /* 0x000ea20000000800 */
[----:B------:R5:W-:Y:S01]  /*379c0*/  @P3 STG.E.U16 desc[UR60][R24.64], R73 ;  /* 0x0000004918003986 */ /* 0x000be2000c10153c */
[----:B-1----:R-:W-:Y:S01]  /*379d0*/  ISETP.GE.AND P3, PT, R57, R0, PT ;  /* 0x000000003900720c */ /* 0x002fe20003f66270 */
[----:B------:R-:W-:Y:S02]  /*379e0*/  IMAD.WIDE R28, R33, 0x2, R146 ;  /* 0x00000002211c7825 */ /* 0x000fe400078e0292 */
[----:B------:R-:W-:Y:S01]  /*379f0*/  @P1 STG.E.U16 desc[UR60][R26.64], R56 ;  /* 0x000000381a001986 */ /* 0x000fe2000c10153c */
[----:B------:R-:W-:Y:S02]  /*37a00*/  ISETP.LT.AND P1, PT, R171, R10, !P2 ;  /* 0x0000000aab00720c */ /* 0x000fe40005721270 */
[----:B------:R-:W1:Y:S01]  /*37a10*/  LDC R36, c[0x0][0x228] ;  /* 0x00008a00ff247b82 */ /* 0x000e620000000800 */
[----:B------:R-:W-:Y:S01]  /*37a20*/  IMAD.WIDE R30, R33, 0x2, R14 ;  /* 0x00000002211e7825 */ /* 0x000fe200078e020e */
[----:B------:R-:W-:-:S02]  /*37a30*/  PRMT R58, R38, 0x7632, R58 ;  /* 0x00007632263a7816 */ /* 0x000fc4000000003a */
[----:B---3--:R-:W-:-:S04]  /*37a40*/  ISETP.LT.AND P2, PT, R170, R20, !P2 ;  /* 0x00000014aa00720c */ /* 0x008fc80005741270 */
[----:B------:R-:W3:Y:S01]  /*37a50*/  LDC R35, c[0x0][0x228] ;  /* 0x00008a00ff237b82 */ /* 0x000ee20000000800 */
[----:B----4-:R-:W-:Y:S01]  /*37a60*/  ISETP.LT.AND P4, PT, R173, R22, !P3 ;  /* 0x00000016ad00720c */ /* 0x010fe20005f81270 */
[----:B------:R-:W-:Y:S01]  /*37a70*/  @P5 STG.E.U16 desc[UR60][R28.64], R38 ;  /* 0x000000261c005986 */ /* 0x000fe2000c10153c */
[----:B-----5:R-:W-:-:S03]  /*37a80*/  IMAD.WIDE R2, R33, 0x2, R12 ;  /* 0x0000000221027825 */ /* 0x020fc600078e020c */
[----:B------:R4:W-:Y:S02]  /*37a90*/  @P6 STG.E.U16 desc[UR60][R30.64], R58 ;  /* 0x0000003a1e006986 */ /* 0x0009e4000c10153c */
[----:B------:R-:W5:Y:S01]  /*37aa0*/  LDC R37, c[0x0][0x228] ;  /* 0x00008a00ff257b82 */ /* 0x000f620000000800 */
[----:B------:R-:W-:Y:S01]  /*37ab0*/  VIADD R57, R174, 0x26 ;  /* 0x00000026ae397836 */ /* 0x000fe20000000000 */
[----:B------:R-:W-:Y:S01]  /*37ac0*/  PRMT R22, R106, 0x7632, R22 ;  /* 0x000076326a167816 */ /* 0x000fe20000000016 */
[----:B------:R-:W-:-:S05]  /*37ad0*/  IMAD.WIDE R24, R33, 0x2, R54 ;  /* 0x0000000221187825 */ /* 0x000fca00078e0236 */
[----:B------:R-:W5:Y:S01]  /*37ae0*/  LDC R52, c[0x0][0x228] ;  /* 0x00008a00ff347b82 */ /* 0x000f620000000800 */
[----:B----4-:R-:W-:-:S07]  /*37af0*/  IMAD.IADD R31, R33, 0x1, R145 ;  /* 0x00000001211f7824 */ /* 0x010fce00078e0291 */
[----:B------:R-:W4:Y:S01]  /*37b00*/  LDC R10, c[0x0][0x228] ;  /* 0x00008a00ff0a7b82 */ /* 0x000f220000000800 */
[----:B------:R-:W-:Y:S01]  /*37b10*/  IMAD.WIDE R26, R31, 0x2, R146 ;  /* 0x000000021f1a7825 */ /* 0x000fe200078e0292 */
[----:B------:R3:W-:Y:S01]  /*37b20*/  @P1 STG.E.U16 desc[UR60][R2.64], R106 ;  /* 0x0000006a02001986 */ /* 0x0007e2000c10153c */
[----:B0-----:R-:W-:Y:S02]  /*37b30*/  ISETP.GE.AND P1, PT, R57, R8, PT ;  /* 0x000000083900720c */ /* 0x001fe40003f26270 */
[----:B--2---:R-:W-:-:S03]  /*37b40*/  ISETP.LT.AND P5, PT, R172, R32, !P3 ;  /* 0x00000020ac00720c */ /* 0x004fc60005fa1270 */
[----:B------:R-:W0:Y:S01]  /*37b50*/  LDC R0, c[0x0][0x22c] ;  /* 0x00008b00ff007b82 */ /* 0x000e220000000800 */
[----:B------:R2:W-:Y:S04]  /*37b60*/  @P2 STG.E.U16 desc[UR60][R24.64], R22 ;  /* 0x0000001618002986 */ /* 0x0005e8000c10153c */
[----:B------:R-:W-:Y:S01]  /*37b70*/  @P4 STG.E.U16 desc[UR60][R26.64], R138 ;  /* 0x0000008a1a004986 */ /* 0x000fe2000c10153c */
[----:B------:R-:W-:Y:S02]  /*37b80*/  ISETP.LT.AND P4, PT, R171, R34, !P3 ;  /* 0x00000022ab00720c */ /* 0x000fe40005f81270 */
[----:B------:R-:W0:Y:S01]  /*37b90*/  LDC R8, c[0x0][0x22c] ;  /* 0x00008b00ff087b82 */ /* 0x000e220000000800 */
[----:B-1----:R-:W-:Y:S01]  /*37ba0*/  ISETP.LT.AND P6, PT, R173, R36, !P1 ;  /* 0x00000024ad00720c */ /* 0x002fe20004fc1270 */
[----:B------:R-:W-:Y:S01]  /*37bb0*/  IMAD.WIDE R28, R31, 0x2, R14 ;  /* 0x000000021f1c7825 */ /* 0x000fe200078e020e */
[----:B------:R-:W-:-:S02]  /*37bc0*/  PRMT R30, R138, 0x7632, R30 ;  /* 0x000076328a1e7816 */ /* 0x000fc4000000001e */
[----:B---3--:R-:W-:-:S03]  /*37bd0*/  ISETP.LT.AND P2, PT, R170, R35, !P3 ;  /* 0x00000023aa00720c */ /* 0x008fc60005f41270 */
[----:B------:R-:W1:Y:S01]  /*37be0*/  LDC R20, c[0x0][0x228] ;  /* 0x00008a00ff147b82 */ /* 0x000e620000000800 */
[----:B------:R-:W-:-:S07]  /*37bf0*/  IMAD.WIDE R2, R31, 0x2, R12 ;  /* 0x000000021f027825 */ /* 0x000fce00078e020c */
[----:B--2---:R-:W2:Y:S01]  /*37c00*/  LDC R22, c[0x0][0x228] ;  /* 0x00008a00ff167b82 */ /* 0x004ea20000000800 */
[----:B------:R3:W-:Y:S07]  /*37c10*/  @P5 STG.E.U16 desc[UR60][R28.64], R30 ;  /* 0x0000001e1c005986 */ /* 0x0007ee000c10153c */
[----:B------:R-:W2:Y:S01]  /*37c20*/  LDC R34, c[0x0][0x228] ;  /* 0x00008a00ff227b82 */ /* 0x000ea20000000800 */
[----:B-----5:R-:W-:Y:S01]  /*37c30*/  ISETP.LT.AND P5, PT, R172, R37, !P1 ;  /* 0x00000025ac00720c */ /* 0x020fe20004fa1270 */
[----:B------:R-:W-:-:S06]  /*37c40*/  IMAD.IADD R35, R31, 0x1, R145 ;  /* 0x000000011f237824 */ /* 0x000fcc00078e0291 */
[----:B------:R-:W5:Y:S01]  /*37c50*/  LDC R36, c[0x0][0x228] ;  /* 0x00008a00ff247b82 */ /* 0x000f620000000800 */
[----:B------:R-:W-:Y:S01]  /*37c60*/  ISETP.LT.AND P3, PT, R171, R52, !P1 ;  /* 0x00000034ab00720c */ /* 0x000fe20004f61270 */
[----:B------:R0:W-:Y:S01]  /*37c70*/  @P4 STG.E.U16 desc[UR60][R2.64], R74 ;  /* 0x0000004a02004986 */ /* 0x0001e2000c10153c */
[----:B------:R-:W-:Y:S01]  /*37c80*/  IMAD.WIDE R24, R31, 0x2, R54 ;  /* 0x000000021f187825 */ /* 0x000fe200078e0236 */
[----:B---3--:R-:W-:Y:S02]  /*37c90*/  PRMT R29, R74, 0x7632, R29 ;  /* 0x000076324a1d7816 */ /* 0x008fe4000000001d */
[----:B----4-:R-:W-:Y:S01]  /*37ca0*/  ISETP.LT.AND P4, PT, R170, R10, !P1 ;  /* 0x0000000aaa00720c */ /* 0x010fe20004f81270 */
[C---:B------:R-:W-:Y:S01]  /*37cb0*/  VIADD R57, R174.reuse, 0x27 ;  /* 0x00000027ae397836 */ /* 0x040fe20000000000 */
[----:B------:R-:W3:Y:S01]  /*37cc0*/  LDC R37, c[0x0][0x228] ;  /* 0x00008a00ff257b82 */ /* 0x000ee20000000800 */
[----:B------:R-:W-:Y:S01]  /*37cd0*/  IMAD.WIDE R26, R35, 0x2, R146 ;  /* 0x00000002231a7825 */ /* 0x000fe200078e0292 */
[----:B------:R4:W-:Y:S02]  /*37ce0*/  @P2 STG.E.U16 desc[UR60][R24.64], R29 ;  /* 0x0000001d18002986 */ /* 0x0009e4000c10153c */
[----:B0-----:R-:W-:Y:S01]  /*37cf0*/  ISETP.GE.AND P1, PT, R57, R0, PT ;  /* 0x000000003900720c */ /* 0x001fe20003f26270 */
[----:B------:R-:W-:Y:S01]  /*37d00*/  VIADD R3, R174, 0x28 ;  /* 0x00000028ae037836 */ /* 0x000fe20000000000 */
[----:B------:R0:W-:Y:S02]  /*37d10*/  @P6 STG.E.U16 desc[UR60][R26.64], R39 ;  /* 0x000000271a006986 */ /* 0x0001e4000c10153c */
[----:B------:R-:W3:Y:S01]  /*37d20*/  LDC R0, c[0x0][0x22c] ;  /* 0x00008b00ff007b82 */ /* 0x000ee20000000800 */
[----:B------:R-:W-:Y:S01]  /*37d30*/  IMAD.WIDE R30, R35, 0x2, R12 ;  /* 0x00000002231e7825 */ /* 0x000fe200078e020c */
[----:B------:R-:W-:-:S02]  /*37d40*/  ISETP.GE.AND P2, PT, R3, R8, PT ;  /* 0x000000080300720c */ /* 0x000fc40003f46270 */
[----:B----4-:R-:W-:Y:S01]  /*37d50*/  PRMT R25, R39, 0x7632, R25 ;  /* 0x0000763227197816 */ /* 0x010fe20000000019 */
[----:B------:R-:W-:-:S03]  /*37d60*/  IMAD.WIDE R28, R35, 0x2, R14 ;  /* 0x00000002231c7825 */ /* 0x000fc600078e020e */
[----:B------:R-:W4:Y:S01]  /*37d70*/  LDC R8, c[0x0][0x228] ;  /* 0x00008a00ff087b82 */ /* 0x000f220000000800 */
[----:B------:R-:W-:Y:S01]  /*37d80*/  IMAD.WIDE R32, R35, 0x2, R54 ;  /* 0x0000000223207825 */ /* 0x000fe200078e0236 */
[----:B0-----:R-:W-:Y:S01]  /*37d90*/  PRMT R27, R107, 0x7632, R27 ;  /* 0x000076326b1b7816 */ /* 0x001fe2000000001b */
[----:B------:R0:W-:Y:S05]  /*37da0*/  @P5 STG.E.U16 desc[UR60][R28.64], R25 ;  /* 0x000000191c005986 */ /* 0x0001ea000c10153c */
[----:B------:R-:W4:Y:S01]  /*37db0*/  LDC R10, c[0x0][0x228] ;  /* 0x00008a00ff0a7b82 */ /* 0x000f220000000800 */
[----:B------:R-:W-:Y:S01]  /*37dc0*/  @P3 STG.E.U16 desc[UR60][R30.64], R107 ;  /* 0x0000006b1e003986 */ /* 0x000fe2000c10153c */
[----:B-1----:R-:W-:-:S03]  /*37dd0*/  ISETP.LT.AND P5, PT, R173, R20, !P1 ;  /* 0x00000014ad00720c */ /* 0x002fc60004fa1270 */
[----:B------:R1:W-:Y:S01]  /*37de0*/  @P4 STG.E.U16 desc[UR60][R32.64], R27 ;  /* 0x0000001b20004986 */ /* 0x0003e2000c10153c */
[----:B--2---:R-:W-:Y:S02]  /*37df0*/  ISETP.LT.AND P4, PT, R172, R22, !P1 ;  /* 0x00000016ac00720c */ /* 0x004fe40004f81270 */
[----:B------:R-:W-:Y:S01]  /*37e00*/  ISETP.LT.AND P3, PT, R171, R34, !P1 ;  /* 0x00000022ab00720c */ /* 0x000fe20004f61270 */
[----:B0-----:R-:W-:Y:S01]  /*37e10*/  IMAD.IADD R29, R35, 0x1, R145 ;  /* 0x00000001231d7824 */ /* 0x001fe200078e0291 */
[----:B-----5:R-:W-:Y:S01]  /*37e20*/  ISETP.LT.AND P1, PT, R170, R36, !P1 ;  /* 0x00000024aa00720c */ /* 0x020fe20004f21270 */
[----:B------:R-:W0:Y:S01]  /*37e30*/  LDC R20, c[0x0][0x228] ;  /* 0x00008a00ff147b82 */ /* 0x000e220000000800 */
[----:B------:R-:W-:Y:S01]  /*37e40*/  PRMT R34, R139, 0x7632, R34 ;  /* 0x000076328b227816 */ /* 0x000fe20000000022 */
[----:B------:R-:W-:Y:S01]  /*37e50*/  IMAD.WIDE R2, R29, 0x2, R146 ;  /* 0x000000021d027825 */ /* 0x000fe200078e0292 */
[----:B------:R-:W-:-:S03]  /*37e60*/  PRMT R36, R75, 0x7632, R36 ;  /* 0x000076324b247816 */ /* 0x000fc60000000024 */
[----:B------:R-:W-:Y:S01]  /*37e70*/  IMAD.WIDE R24, R29, 0x2, R14 ;  /* 0x000000021d187825 */ /* 0x000fe200078e020e */
[----:B------:R-:W-:Y:S01]  /*37e80*/  @P5 STG.E.U16 desc[UR60][R2.64], R139 ;  /* 0x0000008b02005986 */ /* 0x000fe2000c10153c */
[----:B---3--:R-:W-:Y:S01]  /*37e90*/  ISETP.LT.AND P6, PT, R173, R37, !P2 ;  /* 0x00000025ad00720c */ /* 0x008fe200057c1270 */
[----:B------:R-:W2:Y:S01]  /*37ea0*/  LDC R22, c[0x0][0x228] ;  /* 0x00008a00ff167b82 */ /* 0x000ea20000000800 */
[C---:B-1----:R-:W-:Y:S02]  /*37eb0*/  IMAD.IADD R33, R29.reuse, 0x1, R145 ;  /* 0x000000011d217824 */ /* 0x042fe400078e0291 */
[C---:B------:R-:W-:Y:S01]  /*37ec0*/  IMAD.WIDE R26, R29.reuse, 0x2, R12 ;  /* 0x000000021d1a7825 */ /* 0x040fe200078e020c */
[----:B------:R1:W-:Y:S03]  /*37ed0*/  @P4 STG.E.U16 desc[UR60][R24.64], R34 ;  /* 0x0000002218004986 */ /* 0x0003e6000c10153c */
[----:B------:R-:W-:Y:S01]  /*37ee0*/  IMAD.WIDE R28, R29, 0x2, R54 ;  /* 0x000000021d1c7825 */ /* 0x000fe200078e0236 */
[----:B------:R3:W-:Y:S01]  /*37ef0*/  @P3 STG.E.U16 desc[UR60][R26.64], R75 ;  /* 0x0000004b1a003986 */ /* 0x0007e2000c10153c */
[----:B------:R-:W5:Y:S02]  /*37f00*/  LDC R32, c[0x0][0x228] ;  /* 0x00008a00ff207b82 */ /* 0x000f640000000800 */
[----:B------:R-:W-:Y:S01]  /*37f10*/  VIADD R35, R174, 0x29 ;  /* 0x00000029ae237836 */ /* 0x000fe20000000000 */
[----:B------:R3:W-:Y:S01]  /*37f20*/  @P1 STG.E.U16 desc[UR60][R28.64], R36 ;  /* 0x000000241c001986 */ /* 0x0007e2000c10153c */
[----:B----4-:R-:W-:-:S03]  /*37f30*/  ISETP.LT.AND P4, PT, R172, R8, !P2 ;  /* 0x00000008ac00720c */ /* 0x010fc60005781270 */
[----:B------:R-:W-:Y:S01]  /*37f40*/  ISETP.GE.AND P1, PT, R35, R0, PT ;  /* 0x000000002300720c */ /* 0x000fe20003f26270 */
[----:B------:R-:W4:Y:S01]  /*37f50*/  LDC R8, c[0x0][0x228] ;  /* 0x00008a00ff087b82 */ /* 0x000f220000000800 */
[----:B------:R-:W-:-:S07]  /*37f60*/  ISETP.LT.AND P3, PT, R171, R10, !P2 ;  /* 0x0000000aab00720c */ /* 0x000fce0005761270 */
[----:B------:R-:W2:Y:S01]  /*37f70*/  LDC R0, c[0x0][0x22c] ;  /* 0x00008b00ff007b82 */ /* 0x000ea20000000800 */
[----:B------:R-:W-:Y:S01]  /*37f80*/  IMAD.WIDE R30, R33, 0x2, R146 ;  /* 0x00000002211e7825 */ /* 0x000fe200078e0292 */
[----:B0-----:R-:W-:-:S06]  /*37f90*/  ISETP.LT.AND P2, PT, R170, R20, !P2 ;  /* 0x00000014aa00720c */ /* 0x001fcc0005741270 */
[----:B------:R-:W0:Y:S01]  /*37fa0*/  LDC R10, c[0x0][0x228] ;  /* 0x00008a00ff0a7b82 */ /* 0x000e220000000800 */
[----:B-1----:R-:W-:Y:S01]  /*37fb0*/  PRMT R25, R40, 0x7632, R25 ;  /* 0x0000763228197816 */ /* 0x002fe20000000019 */
[C---:B------:R-:W-:Y:S01]  /*37fc0*/  IMAD.WIDE R2, R33.reuse, 0x2, R14 ;  /* 0x0000000221027825 */ /* 0x040fe200078e020e */
[----:B------:R-:W-:Y:S05]  /*37fd0*/  @P6 STG.E.U16 desc[UR60][R30.64], R40 ;  /* 0x000000281e006986 */ /* 0x000fea000c10153c */
[----:B------:R-:W1:Y:S01]  /*37fe0*/  LDC R34, c[0x0][0x228] ;  /* 0x00008a00ff227b82 */ /* 0x000e620000000800 */
[----:B------:R5:W-:Y:S01]  /*37ff0*/  @P4 STG.E.U16 desc[UR60][R2.64], R25 ;  /* 0x0000001902004986 */ /* 0x000be2000c10153c */
[----:B------:R-:W-:-:S02]  /*38000*/  IMAD.IADD R35, R33, 0x1, R145 ;  /* 0x0000000121237824 */ /* 0x000fc400078e0291 */
[----:B---3--:R-:W-:-:S04]  /*38010*/  IMAD.WIDE R26, R33, 0x2, R54 ;  /* 0x00000002211a7825 */ /* 0x008fc800078e0236 */
[----:B------:R-:W3:Y:S01]  /*38020*/  LDC R36, c[0x0][0x228] ;  /* 0x00008a00ff247b82 */ /* 0x000ee20000000800 */
[----:B-----5:R-:W-:Y:S01]  /*38030*/  IMAD.WIDE R24, R33, 0x2, R12 ;  /* 0x0000000221187825 */ /* 0x020fe200078e020c */
[----:B------:R-:W-:-:S06]  /*38040*/  PRMT R3, R108, 0x7632, R3 ;  /* 0x000076326c037816 */ /* 0x000fcc0000000003 */
[----:B------:R-:W5:Y:S01]  /*38050*/  LDC R20, c[0x0][0x228] ;  /* 0x00008a00ff147b82 */ /* 0x000f620000000800 */
[----:B------:R-:W-:Y:S01]  /*38060*/  VIADD R33, R174, 0x2a ;  /* 0x0000002aae217836 */ /* 0x000fe20000000000 */
[----:B------:R-:W-:Y:S04]  /*38070*/  @P3 STG.E.U16 desc[UR60][R24.64], R108 ;  /* 0x0000006c18003986 */ /* 0x000fe8000c10153c */
[----:B------:R1:W-:Y:S01]  /*38080*/  @P2 STG.E.U16 desc[UR60][R26.64], R3 ;  /* 0x000000031a002986 */ /* 0x0003e2000c10153c */
[----:B--2---:R-:W-:Y:S02]  /*38090*/  ISETP.GE.AND P2, PT, R33, R0, PT ;  /* 0x000000002100720c */ /* 0x004fe40003f46270 */
[----:B------:R-:W2:Y:S01]  /*380a0*/  LDC R0, c[0x0][0x22c] ;  /* 0x00008b00ff007b82 */ /* 0x000ea20000000800 */
[----:B------:R-:W-:-:S02]  /*380b0*/  ISETP.LT.AND P5, PT, R173, R22, !P1 ;  /* 0x00000016ad00720c */ /* 0x000fc40004fa1270 */
[----:B------:R-:W-:Y:S02]  /*380c0*/  ISETP.LT.AND P6, PT, R172, R32, !P1 ;  /* 0x00000020ac00720c */ /* 0x000fe40004fc1270 */
[----:B----4-:R-:W-:Y:S02]  /*380d0*/  ISETP.LT.AND P3, PT, R171, R8, !P1 ;  /* 0x00000008ab00720c */ /* 0x010fe40004f61270 */
[----:B0-----:R-:W-:Y:S01]  /*380e0*/  ISETP.LT.AND P1, PT, R170, R10, !P1 ;  /* 0x0000000aaa00720c */ /* 0x001fe20004f21270 */
[----:B------:R-:W0:Y:S01]  /*380f0*/  LDC R22, c[0x0][0x228] ;  /* 0x00008a00ff167b82 */ /* 0x000e220000000800 */
[----:B------:R-:W-:-:S07]  /*38100*/  IMAD.WIDE R28, R35, 0x2, R146 ;  /* 0x00000002231c7825 */ /* 0x000fce00078e0292 */
[----:B------:R-:W4:Y:S01]  /*38110*/  LDC R10, c[0x0][0x228] ;  /* 0x00008a00ff0a7b82 */ /* 0x000f220000000800 */
[----:B------:R-:W-:Y:S01]  /*38120*/  IMAD.WIDE R30, R35, 0x2, R14 ;  /* 0x00000002231e7825 */ /* 0x000fe200078e020e */
[----:B------:R-:W-:Y:S02]  /*38130*/  PRMT R37, R116, 0x7632, R37 ;  /* 0x0000763274257816 */ /* 0x000fe40000000025 */
[----:B-1----:R-:W-:-:S04]  /*38140*/  ISETP.LT.AND P4, PT, R173, R34, !P2 ;  /* 0x00000022ad00720c */ /* 0x002fc80005781270 */
[----:B------:R-:W1:Y:S01]  /*38150*/  LDC R32, c[0x0][0x228] ;  /* 0x00008a00ff207b82 */ /* 0x000e620000000800 */
[----:B------:R-:W-:Y:S01]  /*38160*/  @P5 STG.E.U16 desc[UR60][R28.64], R116 ;  /* 0x000000741c005986 */ /* 0x000fe2000c10153c */
[C---:B------:R-:W-:Y:S01]  /*38170*/  IMAD.WIDE R2, R35.reuse, 0x2, R12 ;  /* 0x0000000223027825 */ /* 0x040fe200078e020c */
[----:B---3--:R-:W-:Y:S02]  /*38180*/  ISETP.LT.AND P5, PT, R172, R36, !P2 ;  /* 0x00000024ac00720c */ /* 0x008fe400057a1270 */
[----:B------:R3:W-:Y:S03]  /*38190*/  @P6 STG.E.U16 desc[UR60][R30.64], R37 ;  /* 0x000000251e006986 */ /* 0x0007e6000c10153c */
[----:B------:R-:W1:Y:S01]  /*381a0*/  LDC R34, c[0x0][0x228] ;  /* 0x00008a00ff227b82 */ /* 0x000e620000000800 */
[----:B------:R-:W-:Y:S01]  /*381b0*/  IMAD.IADD R33, R35, 0x1, R145 ;  /* 0x0000000123217824 */ /* 0x000fe200078e0291 */
[----:B-----5:R-:W-:Y:S01]  /*381c0*/  ISETP.LT.AND P6, PT, R171, R20, !P2 ;  /* 0x00000014ab00720c */ /* 0x020fe200057c1270 */
[----:B------:R-:W-:Y:S01]  /*381d0*/  IMAD.WIDE R24, R35, 0x2, R54 ;  /* 0x0000000223187825 */ /* 0x000fe200078e0236 */
[----:B------:R5:W-:Y:S03]  /*381e0*/  @P3 STG.E.U16 desc[UR60][R2.64], R76 ;  /* 0x0000004c02003986 */ /* 0x000be6000c10153c */
[----:B------:R-:W-:Y:S01]  /*381f0*/  VIADD R35, R174, 0x2b ;  /* 0x0000002bae237836 */ /* 0x000fe20000000000 */
[----:B------:R-:W1:Y:S01]  /*38200*/  LDC R8, c[0x0][0x22c] ;  /* 0x00008b00ff087b82 */ /* 0x000e620000000800 */
[----:B---3--:R-:W-:Y:S01]  /*38210*/  PRMT R31, R76, 0x7632, R31 ;  /* 0x000076324c1f7816 */ /* 0x008fe2000000001f */
[----:B------:R-:W-:-:S06]  /*38220*/  IMAD.WIDE R26, R33, 0x2, R146 ;  /* 0x00000002211a7825 */ /* 0x000fcc00078e0292 */
[----:B------:R-:W3:Y:S01]  /*38230*/  LDC R20, c[0x0][0x228] ;  /* 0x00008a00ff147b82 */ /* 0x000ee20000000800 */
[----:B------:R0:W-:Y:S01]  /*38240*/  @P1 STG.E.U16 desc[UR60][R24.64], R31 ;  /* 0x0000001f18001986 */ /* 0x0001e2000c10153c */
[----:B--2---:R-:W-:Y:S01]  /*38250*/  ISETP.GE.AND P1, PT, R35, R0, PT ;  /* 0x000000002300720c */ /* 0x004fe20003f26270 */
[----:B------:R-:W-:Y:S01]  /*38260*/  IMAD.WIDE R28, R33, 0x2, R14 ;  /* 0x00000002211c7825 */ /* 0x000fe200078e020e */
[----:B-----5:R-:W-:-:S04]  /*38270*/  PRMT R3, R41, 0x7632, R3 ;  /* 0x0000763229037816 */ /* 0x020fc80000000003 */
[----:B------:R-:W2:Y:S01]  /*38280*/  LDC R35, c[0x0][0x228] ;  /* 0x00008a00ff237b82 */ /* 0x000ea20000000800 */
[----:B----4-:R-:W-:Y:S01]  /*38290*/  ISETP.LT.AND P2, PT, R170, R10, !P2 ;  /* 0x0000000aaa00720c */ /* 0x010fe20005741270 */
[----:B------:R-:W-:Y:S01]  /*382a0*/  @P4 STG.E.U16 desc[UR60][R26.64], R41 ;  /* 0x000000291a004986 */ /* 0x000fe2000c10153c */
[----:B0-----:R-:W-:Y:S01]  /*382b0*/  ISETP.LT.AND P3, PT, R173, R22, !P1 ;  /* 0x00000016ad00720c */ /* 0x001fe20004f61270 */
[----:B------:R-:W-:-:S04]  /*382c0*/  IMAD.WIDE R30, R33, 0x2, R12 ;  /* 0x00000002211e7825 */ /* 0x000fc800078e020c */
[----:B------:R-:W0:Y:S01]  /*382d0*/  LDC R36, c[0x0][0x228] ;  /* 0x00008a00ff247b82 */ /* 0x000e220000000800 */
[----:B------:R-:W-:Y:S01]  /*382e0*/  @P5 STG.E.U16 desc[UR60][R28.64], R3 ;  /* 0x000000031c005986 */ /* 0x000fe2000c10153c */
[----:B-1----:R-:W-:-:S03]  /*382f0*/  ISETP.LT.AND P4, PT, R172, R32, !P1 ;  /* 0x00000020ac00720c */ /* 0x002fc60004f81270 */
[----:B------:R1:W-:Y:S03]  /*38300*/  @P6 STG.E.U16 desc[UR60][R30.64], R109 ;  /* 0x0000006d1e006986 */ /* 0x0003e6000c10153c */
[----:B------:R-:W4:Y:S01]  /*38310*/  LDC R37, c[0x0][0x228] ;  /* 0x00008a00ff257b82 */ /* 0x000f220000000800 */
[----:B------:R-:W-:-:S07]  /*38320*/  PRMT R32, R109, 0x7632, R32 ;  /* 0x000076326d207816 */ /* 0x000fce0000000020 */
[----:B------:R-:W5:Y:S01]  /*38330*/  LDC R10, c[0x0][0x228] ;  /* 0x00008a00ff0a7b82 */ /* 0x000f620000000800 */
[C---:B-1----:R-:W-:Y:S02]  /*38340*/  IMAD.IADD R31, R33.reuse, 0x1, R145 ;  /* 0x00000001211f7824 */ /* 0x042fe400078e0291 */
[----:B------:R-:W-:-:S05]  /*38350*/  IMAD.WIDE R2, R33, 0x2, R54 ;  /* 0x0000000221027825 */ /* 0x000fca00078e0236 */
[----:B------:R-:W1:Y:S01]  /*38360*/  LDC R0, c[0x0][0x22c] ;  /* 0x00008b00ff007b82 */ /* 0x000e620000000800 */
[----:B------:R-:W-:Y:S01]  /*38370*/  IMAD.WIDE R24, R31, 0x2, R146 ;  /* 0x000000021f187825 */ /* 0x000fe200078e0292 */
[----:B------:R-:W-:-:S03]  /*38380*/  ISETP.LT.AND P5, PT, R171, R34, !P1 ;  /* 0x00000022ab00720c */ /* 0x000fc60004fa1270 */
[----:B------:R-:W-:-:S03]  /*38390*/  VIADD R39, R174, 0x2c ;  /* 0x0000002cae277836 */ /* 0x000fc60000000000 */
[----:B------:R-:W1:Y:S01]  /*383a0*/  LDC R22, c[0x0][0x228] ;  /* 0x00008a00ff167b82 */ /* 0x000e620000000800 */
[----:B------:R0:W-:Y:S01]  /*383b0*/  @P2 STG.E.U16 desc[UR60][R2.64], R32 ;  /* 0x0000002002002986 */ /* 0x0001e2000c10153c */
[----:B------:R-:W-:-:S03]  /*383c0*/  ISETP.GE.AND P2, PT, R39, R8, PT ;  /* 0x000000082700720c */ /* 0x000fc60003f46270 */
[----:B------:R-:W-:Y:S01]  /*383d0*/  @P3 STG.E.U16 desc[UR60][R24.64], R117 ;  /* 0x0000007518003986 */ /* 0x000fe2000c10153c */
[----:B---3--:R-:W-:Y:S01]  /*383e0*/  ISETP.LT.AND P3, PT, R170, R20, !P1 ;  /* 0x00000014aa00720c */ /* 0x008fe20004f61270 */
[----:B------:R-:W-:Y:S01]  /*383f0*/  IMAD.WIDE R26, R31, 0x2, R14 ;  /* 0x000000021f1a7825 */ /* 0x000fe200078e020e */
[----:B------:R-:W3:Y:S01]  /*38400*/  LDC R20, c[0x0][0x228] ;  /* 0x00008a00ff147b82 */ /* 0x000ee20000000800 */
[----:B------:R-:W-:Y:S02]  /*38410*/  PRMT R30, R117, 0x7632, R30 ;  /* 0x00007632751e7816 */ /* 0x000fe4000000001e */
[----:B------:R-:W-:-:S05]  /*38420*/  IMAD.WIDE R28, R31, 0x2, R12 ;  /* 0x000000021f1c7825 */ /* 0x000fca00078e020c */
[----:B------:R-:W3:Y:S01]  /*38430*/  LDC R8, c[0x0][0x22c] ;  /* 0x00008b00ff087b82 */ /* 0x000ee20000000800 */
[----:B--2---:R-:W-:Y:S01]  /*38440*/  ISETP.LT.AND P6, PT, R173, R35, !P2 ;  /* 0x00000023ad00720c */ /* 0x004fe200057c1270 */
[----:B------:R2:W-:Y:S01]  /*38450*/  @P4 STG.E.U16 desc[UR60][R26.64], R30 ;  /* 0x0000001e1a004986 */ /* 0x0005e2000c10153c */
[----:B------:R-:W-:Y:S01]  /*38460*/  VIADD R35, R174, 0x2d ;  /* 0x0000002dae237836 */ /* 0x000fe20000000000 */
[----:B----4-:R-:W-:Y:S02]  /*38470*/  ISETP.LT.AND P4, PT, R171, R37, !P2 ;  /* 0x00000025ab00720c */ /* 0x010fe40005781270 */
[----:B------:R4:W-:Y:S02]  /*38480*/  @P5 STG.E.U16 desc[UR60][R28.64], R77 ;  /* 0x0000004d1c005986 */ /* 0x0009e4000c10153c */
[----:B0-----:R-:W0:Y:S01]  /*38490*/  LDC R32, c[0x0][0x228] ;  /* 0x00008a00ff207b82 */ /* 0x001e220000000800 */
[----:B------:R-:W-:Y:S01]  /*384a0*/  ISETP.LT.AND P5, PT, R172, R36, !P2 ;  /* 0x00000024ac00720c */ /* 0x000fe200057a1270 */
[C---:B------:R-:W-:Y:S01]  /*384b0*/  IMAD.IADD R33, R31.reuse, 0x1, R145 ;  /* 0x000000011f217824 */ /* 0x040fe200078e0291 */
[----:B-----5:R-:W-:Y:S01]  /*384c0*/  ISETP.LT.AND P2, PT, R170, R10, !P2 ;  /* 0x0000000aaa00720c */ /* 0x020fe20005741270 */
[----:B------:R-:W-:Y:S01]  /*384d0*/  IMAD.WIDE R2, R31, 0x2, R54 ;  /* 0x000000021f027825 */ /* 0x000fe200078e0236 */
[----:B--2---:R-:W-:-:S03]  /*384e0*/  PRMT R27, R77, 0x7632, R27 ;  /* 0x000076324d1b7816 */ /* 0x004fc6000000001b */
[----:B------:R-:W2:Y:S01]  /*384f0*/  LDC R34, c[0x0][0x228] ;  /* 0x00008a00ff227b82 */ /* 0x000ea20000000800 */
[----:B-1----:R-:W-:Y:S01]  /*38500*/  ISETP.GE.AND P1, PT, R35, R0, PT ;  /* 0x000000002300720c */ /* 0x002fe20003f26270 */
[----:B------:R-:W-:Y:S01]  /*38510*/  IMAD.WIDE R24, R33, 0x2, R146 ;  /* 0x0000000221187825 */ /* 0x000fe200078e0292 */
[----:B------:R1:W-:Y:S02]  /*38520*/  @P3 STG.E.U16 desc[UR60][R2.64], R27 ;  /* 0x0000001b02003986 */ /* 0x0003e4000c10153c */
[----:B------:R-:W-:Y:S01]  /*38530*/  ISETP.LT.AND P3, PT, R173, R22, !P1 ;  /* 0x00000016ad00720c */ /* 0x000fe20004f61270 */
[C---:B----4-:R-:W-:Y:S02]  /*38540*/  IMAD.WIDE R28, R33.reuse, 0x2, R12 ;  /* 0x00000002211c7825 */ /* 0x050fe400078e020c */
[----:B------:R-:W4:Y:S01]  /*38550*/  LDC R10, c[0x0][0x228] ;  /* 0x00008a00ff0a7b82 */ /* 0x000f220000000800 */
[----:B------:R5:W-:Y:S01]  /*38560*/  @P6 STG.E.U16 desc[UR60][R24.64], R42 ;  /* 0x0000002a18006986 */ /* 0x000be2000c10153c */
[----:B------:R-:W-:Y:S01]  /*38570*/  IMAD.WIDE R30, R33, 0x2, R54 ;  /* 0x00000002211e7825 */ /* 0x000fe200078e0236 */
[----:B------:R-:W-:-:S02]  /*38580*/  PRMT R22, R110, 0x7632, R22 ;  /* 0x000076326e167816 */ /* 0x000fc40000000016 */
[----:B-1----:R-:W-:Y:S01]  /*38590*/  PRMT R3, R42, 0x7632, R3 ;  /* 0x000076322a037816 */ /* 0x002fe20000000003 */
[C---:B------:R-:W-:Y:S02]  /*385a0*/  IMAD.WIDE R26, R33.reuse, 0x2, R14 ;  /* 0x00000002211a7825 */ /* 0x040fe400078e020e */
[----:B------:R-:W1:Y:S02]  /*385b0*/  LDC R36, c[0x0][0x228] ;  /* 0x00008a00ff247b82 */ /* 0x000e640000000800 */
[----:B------:R-:W-:Y:S02]  /*385c0*/  IMAD.IADD R35, R33, 0x1, R145 ;  /* 0x0000000121237824 */ /* 0x000fe400078e0291 */
[----:B-----5:R-:W-:Y:S01]  /*385d0*/  VIADD R25, R174, 0x2e ;  /* 0x0000002eae197836 */ /* 0x020fe20000000000 */
[----:B------:R5:W-:Y:S03]  /*385e0*/  @P5 STG.E.U16 desc[UR60][R26.64], R3 ;  /* 0x000000031a005986 */ /* 0x000be6000c10153c */
[----:B------:R-:W1:Y:S01]  /*385f0*/  LDC R0, c[0x0][0x22c] ;  /* 0x00008b00ff007b82 */ /* 0x000e620000000800 */
[----:B------:R-:W-:Y:S01]  /*38600*/  @P4 STG.E.U16 desc[UR60][R28.64], R110 ;  /* 0x0000006e1c004986 */ /* 0x000fe2000c10153c */
[----:B---3--:R-:W-:-:S03]  /*38610*/  ISETP.LT.AND P4, PT, R172, R20, !P1 ;  /* 0x00000014ac00720c */ /* 0x008fc60004f81270 */
[----:B------:R3:W-:Y:S01]  /*38620*/  @P2 STG.E.U16 desc[UR60][R30.64], R22 ;  /* 0x000000161e002986 */ /* 0x0007e2000c10153c */
[----:B------:R-:W-:Y:S02]  /*38630*/  ISETP.GE.AND P2, PT, R25, R8, PT ;  /* 0x000000081900720c */ /* 0x000fe40003f46270 */
[----:B------:R-:W1:Y:S01]  /*38640*/  LDC R20, c[0x0][0x228] ;  /* 0x00008a00ff147b82 */ /* 0x000e620000000800 */
[----:B-----5:R-:W-:-:S07]  /*38650*/  IMAD.WIDE R2, R35, 0x2, R146 ;  /* 0x0000000223027825 */ /* 0x020fce00078e0292 */
[----:B------:R-:W5:Y:S01]  /*38660*/  LDC R8, c[0x0][0x228] ;  /* 0x00008a00ff087b82 */ /* 0x000f620000000800 */
[----:B------:R4:W-:Y:S01]  /*38670*/  @P3 STG.E.U16 desc[UR60][R2.64], R118 ;  /* 0x0000007602003986 */ /* 0x0009e2000c10153c */
[----:B0-----:R-:W-:Y:S01]  /*38680*/  ISETP.LT.AND P3, PT, R171, R32, !P1 ;  /* 0x00000020ab00720c */ /* 0x001fe20004f61270 */
[----:B------:R-:W-:Y:S01]  /*38690*/  IMAD.WIDE R24, R35, 0x2, R14 ;  /* 0x0000000223187825 */ /* 0x000fe200078e020e */
[----:B--2---:R-:W-:-:S04]  /*386a0*/  ISETP.LT.AND P1, PT, R170, R34, !P1 ;  /* 0x00000022aa00720c */ /* 0x004fc80004f21270 */
[----:B---3--:R-:W0:Y:S01]  /*386b0*/  LDC R30, c[0x0][0x228] ;  /* 0x00008a00ff1e7b82 */ /* 0x008e220000000800 */
[----:B----4-:R-:W-:Y:S01]  /*386c0*/  PRMT R3, R118, 0x7632, R3 ;  /* 0x0000763276037816 */ /* 0x010fe20000000003 */
[----:B------:R-:W-:-:S06]  /*386d0*/  VIADD R33, R174, 0x2f ;  /* 0x0000002fae217836 */ /* 0x000fcc0000000000 */
[----:B------:R-:W2:Y:S01]  /*386e0*/  LDC R22, c[0x0][0x228] ;  /* 0x00008a00ff167b82 */ /* 0x000ea20000000800 */
[----:B------:R3:W-:Y:S01]  /*386f0*/  @P4 STG.E.U16 desc[UR60][R24.64], R3 ;  /* 0x0000000318004986 */ /* 0x0007e2000c10153c */
[----:B------:R-:W-:Y:S01]  /*38700*/  ISETP.LT.AND P4, PT, R172, R10, !P2 ;  /* 0x0000000aac00720c */ /* 0x000fe20005781270 */
[----:B------:R-:W-:Y:S01]  /*38710*/  IMAD.WIDE R26, R35, 0x2, R54 ;  /* 0x00000002231a7825 */ /* 0x000fe200078e0236 */
[----:B-1----:R-:W-:-:S04]  /*38720*/  ISETP.LT.AND P5, PT, R173, R36, !P2 ;  /* 0x00000024ad00720c */ /* 0x002fc800057a1270 */
[----:B------:R-:W1:Y:S01]  /*38730*/  LDC R10, c[0x0][0x228] ;  /* 0x00008a00ff0a7b82 */ /* 0x000e620000000800 */
[----:B---3--:R-:W-:Y:S01]  /*38740*/  IMAD.WIDE R2, R35, 0x2, R12 ;  /* 0x0000000223027825 */ /* 0x008fe200078e020c */
[----:B------:R-:W-:-:S06]  /*38750*/  PRMT R25, R78, 0x7632, R25 ;  /* 0x000076324e197816 */ /* 0x000fcc0000000019 */
[----:B------:R-:W3:Y:S01]  /*38760*/  LDC R32, c[0x0][0x228] ;  /* 0x00008a00ff207b82 */ /* 0x000ee20000000800 */
[----:B------:R-:W-:Y:S01]  /*38770*/  @P3 STG.E.U16 desc[UR60][R2.64], R78 ;  /* 0x0000004e02003986 */ /* 0x000fe2000c10153c */
[----:B------:R-:W-:Y:S01]  /*38780*/  ISETP.GE.AND P3, PT, R33, R0, PT ;  /* 0x000000002100720c */ /* 0x000fe20003f66270 */
[----:B------:R-:W-:-:S05]  /*38790*/  IMAD.IADD R31, R35, 0x1, R145 ;  /* 0x00000001231f7824 */ /* 0x000fca00078e0291 */
[----:B------:R-:W4:Y:S01]  /*387a0*/  LDC R0, c[0x0][0x22c] ;  /* 0x00008b00ff007b82 */ /* 0x000f220000000800 */
[----:B------:R0:W-:Y:S01]  /*387b0*/  @P1 STG.E.U16 desc[UR60][R26.64], R25 ;  /* 0x000000191a001986 */ /* 0x0001e2000c10153c */
[----:B-----5:R-:W-:Y:S01]  /*387c0*/  ISETP.LT.AND P1, PT, R171, R8, !P2 ;  /* 0x00000008ab00720c */ /* 0x020fe20005721270 */
[----:B------:R-:W-:Y:S01]  /*387d0*/  IMAD.WIDE R28, R31, 0x2, R146 ;  /* 0x000000021f1c7825 */ /* 0x000fe200078e0292 */
[----:B------:R-:W-:-:S04]  /*387e0*/  ISETP.LT.AND P2, PT, R170, R20, !P2 ;  /* 0x00000014aa00720c */ /* 0x000fc80005741270 */
[----:B------:R-:W5:Y:S01]  /*387f0*/  LDC R34, c[0x0][0x228] ;  /* 0x00008a00ff227b82 */ /* 0x000f620000000800 */
[----:B------:R-:W-:Y:S01]  /*38800*/  @P5 STG.E.U16 desc[UR60][R28.64], R43 ;  /* 0x0000002b1c005986 */ /* 0x000fe2000c10153c */
[----:B0-----:R-:W-:Y:S01]  /*38810*/  PRMT R27, R43, 0x7632, R27 ;  /* 0x000076322b1b7816 */ /* 0x001fe2000000001b */
[----:B------:R-:W-:-:S05]  /*38820*/  IMAD.WIDE R24, R31, 0x2, R14 ;  /* 0x000000021f187825 */ /* 0x000fca00078e020e */
[----:B------:R-:W0:Y:S01]  /*38830*/  LDC R35, c[0x0][0x228] ;  /* 0x00008a00ff237b82 */ /* 0x000e220000000800 */
[----:B------:R-:W-:Y:S01]  /*38840*/  ISETP.LT.AND P5, PT, R172, R30, !P3 ;  /* 0x0000001eac00720c */ /* 0x000fe20005fa1270 */
[----:B------:R-:W-:Y:S01]  /*38850*/  IMAD.WIDE R2, R31, 0x2, R12 ;  /* 0x000000021f027825 */ /* 0x000fe200078e020c */
[----:B------:R1:W-:Y:S01]  /*38860*/  @P4 STG.E.U16 desc[UR60][R24.64], R27 ;  /* 0x0000001b18004986 */ /* 0x0003e2000c10153c */
[----:B------:R-:W-:-:S04]  /*38870*/  PRMT R30, R111, 0x7632, R30 ;  /* 0x000076326f1e7816 */ /* 0x000fc8000000001e */
[----:B------:R-:W0:Y:S01]  /*38880*/  LDC R20, c[0x0][0x228] ;  /* 0x00008a00ff147b82 */ /* 0x000e220000000800 */
[----:B------:R0:W-:Y:S01]  /*38890*/  @P1 STG.E.U16 desc[UR60][R2.64], R111 ;  /* 0x0000006f02001986 */ /* 0x0001e2000c10153c */
[----:B--2---:R-:W-:Y:S01]  /*388a0*/  ISETP.LT.AND P4, PT, R173, R22, !P3 ;  /* 0x00000016ad00720c */ /* 0x004fe20005f81270 */
[----:B-1----:R-:W-:-:S05]  /*388b0*/  IMAD.WIDE R26, R31, 0x2, R54 ;  /* 0x000000021f1a7825 */ /* 0x002fca00078e0236 */
[----:B------:R-:W1:Y:S01]  /*388c0*/  LDC R8, c[0x0][0x22c] ;  /* 0x00008b00ff087b82 */ /* 0x000e620000000800 */
[----:B------:R-:W-:Y:S01]  /*388d0*/  VIADD R37, R174, 0x30 ;  /* 0x00000030ae257836 */ /* 0x000fe20000000000 */
[----:B------:R-:W-:Y:S01]  /*388e0*/  @P2 STG.E.U16 desc[UR60][R26.64], R30 ;  /* 0x0000001e1a002986 */ /* 0x000fe2000c10153c */
[----:B------:R-:W-:Y:S01]  /*388f0*/  ISETP.LT.AND P2, PT, R171, R10, !P3 ;  /* 0x0000000aab00720c */ /* 0x000fe20005f41270 */
[----:B------:R-:W-:Y:S01]  /*38900*/  IMAD.IADD R33, R31, 0x1, R145 ;  /* 0x000000011f217824 */ /* 0x000fe200078e0291 */
[----:B---3--:R-:W-:-:S03]  /*38910*/  ISETP.LT.AND P3, PT, R170, R32, !P3 ;  /* 0x00000020aa00720c */ /* 0x008fc60005f61270 */
[----:B------:R-:W2:Y:S01]  /*38920*/  LDC R10, c[0x0][0x228] ;  /* 0x00008a00ff0a7b82 */ /* 0x000ea20000000800 */
[----:B----4-:R-:W-:Y:S01]  /*38930*/  ISETP.GE.AND P1, PT, R37, R0, PT ;  /* 0x000000002500720c */ /* 0x010fe20003f26270 */
[----:B------:R-:W-:-:S06]  /*38940*/  IMAD.WIDE R24, R33, 0x2, R146 ;  /* 0x0000000221187825 */ /* 0x000fcc00078e0292 */
[----:B------:R-:W3:Y:S01]  /*38950*/  LDC R22, c[0x0][0x228] ;  /* 0x00008a00ff167b82 */ /* 0x000ee20000000800 */
[----:B------:R-:W-:Y:S01]  /*38960*/  IMAD.WIDE R28, R33, 0x2, R14 ;  /* 0x00000002211c7825 */ /* 0x000fe200078e020e */
[----:B------:R-:W-:-:S06]  /*38970*/  PRMT R31, R119, 0x7632, R31 ;  /* 0x00007632771f7816 */ /* 0x000fcc000000001f */
[----:B------:R-:W4:Y:S01]  /*38980*/  LDC R32, c[0x0][0x228] ;  /* 0x00008a00ff207b82 */ /* 0x000f220000000800 */
[----:B-----5:R-:W-:Y:S01]  /*38990*/  ISETP.LT.AND P6, PT, R173, R34, !P1 ;  /* 0x00000022ad00720c */ /* 0x020fe20004fc1270 */
[----:B------:R5:W-:Y:S01]  /*389a0*/  @P4 STG.E.U16 desc[UR60][R24.64], R119 ;  /* 0x0000007718004986 */ /* 0x000be2000c10153c */
[----:B0-----:R-:W-:Y:S01]  /*389b0*/  ISETP.LT.AND P4, PT, R172, R35, !P1 ;  /* 0x00000023ac00720c */ /* 0x001fe20004f81270 */
[----:B------:R-:W-:-:S04]  /*389c0*/  IMAD.WIDE R2, R33, 0x2, R12 ;  /* 0x0000000221027825 */ /* 0x000fc800078e020c */
[----:B------:R-:W0:Y:S01]  /*389d0*/  LDC R34, c[0x0][0x228] ;  /* 0x00008a00ff227b82 */ /* 0x000e220000000800 */
[----:B------:R1:W-:Y:S01]  /*389e0*/  @P5 STG.E.U16 desc[UR60][R28.64], R31 ;  /* 0x0000001f1c005986 */ /* 0x0003e2000c10153c */
[----:B------:R-:W-:Y:S01]  /*389f0*/  IMAD.IADD R35, R33, 0x1, R145 ;  /* 0x0000000121237824 */ /* 0x000fe200078e0291 */
[----:B------:R-:W-:Y:S02]  /*38a00*/  ISETP.LT.AND P5, PT, R171, R20, !P1 ;  /* 0x00000014ab00720c */ /* 0x000fe40004fa1270 */
[----:B------:R2:W-:Y:S01]  /*38a10*/  @P2 STG.E.U16 desc[UR60][R2.64], R79 ;  /* 0x0000004f02002986 */ /* 0x0005e2000c10153c */
[----:B-----5:R-:W-:Y:S02]  /*38a20*/  IMAD.WIDE R24, R33, 0x2, R54 ;  /* 0x0000000221187825 */ /* 0x020fe400078e0236 */
[----:B------:R-:W5:Y:S02]  /*38a30*/  LDC R0, c[0x0][0x22c] ;  /* 0x00008b00ff007b82 */ /* 0x000f640000000800 */
[----:B-1----:R-:W-:Y:S01]  /*38a40*/  VIADD R29, R174, 0x31 ;  /* 0x00000031ae1d7836 */ /* 0x002fe20000000000 */
[----:B------:R-:W-:Y:S01]  /*38a50*/  PRMT R31, R79, 0x7632, R31 ;  /* 0x000076324f1f7816 */ /* 0x000fe2000000001f */
[----:B------:R-:W-:-:S04]  /*38a60*/  IMAD.WIDE R26, R35, 0x2, R146 ;  /* 0x00000002231a7825 */ /* 0x000fc800078e0292 */
[----:B------:R-:W1:Y:S01]  /*38a70*/  LDC R20, c[0x0][0x228] ;  /* 0x00008a00ff147b82 */ /* 0x000e620000000800 */
[----:B--2---:R-:W-:Y:S02]  /*38a80*/  PRMT R3, R44, 0x7632, R3 ;  /* 0x000076322c037816 */ /* 0x004fe40000000003 */
[----:B------:R-:W-:Y:S01]  /*38a90*/  ISETP.GE.AND P2, PT, R29, R8, PT ;  /* 0x000000081d00720c */ /* 0x000fe20003f46270 */
[----:B------:R-:W-:Y:S01]  /*38aa0*/  IMAD.WIDE R28, R35, 0x2, R14 ;  /* 0x00000002231c7825 */ /* 0x000fe200078e020e */
[----:B------:R2:W-:Y:S01]  /*38ab0*/  @P3 STG.E.U16 desc[UR60][R24.64], R31 ;  /* 0x0000001f18003986 */ /* 0x0005e2000c10153c */
[----:B------:R-:W-:Y:S02]  /*38ac0*/  ISETP.LT.AND P1, PT, R170, R10, !P1 ;  /* 0x0000000aaa00720c */ /* 0x000fe40004f21270 */
[----:B---3--:R-:W-:Y:S01]  /*38ad0*/  ISETP.LT.AND P3, PT, R173, R22, !P2 ;  /* 0x00000016ad00720c */ /* 0x008fe20005761270 */
[----:B------:R-:W-:Y:S01]  /*38ae0*/  @P6 STG.E.U16 desc[UR60][R26.64], R44 ;  /* 0x0000002c1a006986 */ /* 0x000fe2000c10153c */
[----:B------:R-:W3:Y:S03]  /*38af0*/  LDC R8, c[0x0][0x228] ;  /* 0x00008a00ff087b82 */ /* 0x000ee60000000800 */
[----:B------:R0:W-:Y:S01]  /*38b00*/  @P4 STG.E.U16 desc[UR60][R28.64], R3 ;  /* 0x000000031c004986 */ /* 0x0001e2000c10153c */
[----:B----4-:R-:W-:Y:S01]  /*38b10*/  ISETP.LT.AND P4, PT, R172, R32, !P2 ;  /* 0x00000020ac00720c */ /* 0x010fe20005781270 */
[----:B------:R-:W-:-:S02]  /*38b20*/  IMAD.IADD R33, R35, 0x1, R145 ;  /* 0x0000000123217824 */ /* 0x000fc400078e0291 */
[----:B--2---:R-:W-:Y:S01]  /*38b30*/  IMAD.WIDE R30, R35, 0x2, R12 ;  /* 0x00000002231e7825 */ /* 0x004fe200078e020c */
[----:B------:R-:W-:Y:S01]  /*38b40*/  PRMT R32, R112, 0x7632, R32 ;  /* 0x0000763270207816 */ /* 0x000fe20000000020 */
[----:B------:R-:W2:Y:S02]  /*38b50*/  LDC R10, c[0x0][0x228] ;  /* 0x00008a00ff0a7b82 */ /* 0x000ea40000000800 */
[----:B------:R-:W-:Y:S01]  /*38b60*/  IMAD.WIDE R24, R33, 0x2, R146 ;  /* 0x0000000221187825 */ /* 0x000fe200078e0292 */
[----:B------:R4:W-:Y:S01]  /*38b70*/  @P5 STG.E.U16 desc[UR60][R30.64], R112 ;  /* 0x000000701e005986 */ /* 0x0009e2000c10153c */
[----:B0-----:R-:W-:Y:S02]  /*38b80*/  ISETP.LT.AND P5, PT, R171, R34, !P2 ;  /* 0x00000022ab00720c */ /* 0x001fe400057a1270 */
[----:B------:R-:W-:Y:S01]  /*38b90*/  IMAD.WIDE R2, R35, 0x2, R54 ;  /* 0x0000000223027825 */ /* 0x000fe200078e0236 */
[----:B------:R-:W-:Y:S01]  /*38ba0*/  PRMT R34, R80, 0x7632, R34 ;  /* 0x0000763250227816 */ /* 0x000fe20000000022 */
[----:B------:R-:W0:Y:S02]  /*38bb0*/  LDC R36, c[0x0][0x228] ;  /* 0x00008a00ff247b82 */ /* 0x000e240000000800 */
[----:B------:R-:W-:Y:S01]  /*38bc0*/  IMAD.WIDE R26, R33, 0x2, R14 ;  /* 0x00000002211a7825 */ /* 0x000fe200078e020e */
[----:B------:R3:W-:Y:S03]  /*38bd0*/  @P1 STG.E.U16 desc[UR60][R2.64], R32 ;  /* 0x0000002002001986 */ /* 0x0007e6000c10153c */
[----:B----4-:R-:W-:Y:S01]  /*38be0*/  VIADD R31, R174, 0x32 ;  /* 0x00000032ae1f7836 */ /* 0x010fe20000000000 */
[----:B------:R4:W-:Y:S01]  /*38bf0*/  @P3 STG.E.U16 desc[UR60][R24.64], R80 ;  /* 0x0000005018003986 */ /* 0x0009e2000c10153c */
[----:B------:R-:W0:Y:S03]  /*38c00*/  LDC R22, c[0x0][0x228] ;  /* 0x00008a00ff167b82 */ /* 0x000e260000000800 */
[----:B------:R-:W-:Y:S01]  /*38c10*/  @P4 STG.E.U16 desc[UR60][R26.64], R34 ;  /* 0x000000221a004986 */ /* 0x000fe2000c10153c */
[----:B-----5:R-:W-:-:S04]  /*38c20*/  ISETP.GE.AND P4, PT, R31, R0, PT ;  /* 0x000000001f00720c */ /* 0x020fc80003f86270 */
[----:B------:R-:W5:Y:S01]  /*38c30*/  LDC R0, c[0x0][0x22c] ;  /* 0x00008b00ff007b82 */ /* 0x000f620000000800 */
[----:B-1----:R-:W-:Y:S02]  /*38c40*/  ISETP.LT.AND P3, PT, R173, R20, !P4 ;  /* 0x00000014ad00720c */ /* 0x002fe40006761270 */
[----:B---3--:R-:W-:-:S05]  /*38c50*/  ISETP.LT.AND P2, PT, R170, R8, !P2 ;  /* 0x00000008aa00720c */ /* 0x008fca0005741270 */
[----:B------:R-:W1:Y:S01]  /*38c60*/  LDC R20, c[0x0][0x228] ;  /* 0x00008a00ff147b82 */ /* 0x000e620000000800 */
[----:B------:R-:W-:-:S04]  /*38c70*/  IMAD.WIDE R28, R33, 0x2, R12 ;  /* 0x00000002211c7825 */ /* 0x000fc800078e020c */
[C---:B------:R-:W-:Y:S01]  /*38c80*/  IMAD.IADD R31, R33.reuse, 0x1, R145 ;  /* 0x00000001211f7824 */ /* 0x040fe200078e0291 */
[----:B------:R3:W-:Y:S01]  /*38c90*/  @P5 STG.E.U16 desc[UR60][R28.64], R84 ;  /* 0x000000541c005986 */ /* 0x0007e2000c10153c */
[----:B------:R-:W-:Y:S01]  /*38ca0*/  VIADD R8, R174, 0x35 ;  /* 0x00000035ae087836 */ /* 0x000fe20000000000 */
[----:B------:R-:W1:Y:S01]  /*38cb0*/  LDC R30, c[0x0][0x228] ;  /* 0x00008a00ff1e7b82 */ /* 0x000e620000000800 */
[----:B------:R-:W-:-:S04]  /*38cc0*/  IMAD.WIDE R2, R33, 0x2, R54 ;  /* 0x0000000221027825 */ /* 0x000fc800078e0236 */
[----:B----4-:R-:W-:Y:S01]  /*38cd0*/  IMAD.WIDE R24, R31, 0x2, R146 ;  /* 0x000000021f187825 */ /* 0x010fe200078e0292 */
[----:B------:R-:W-:Y:S02]  /*38ce0*/  ISETP.GE.AND P1, PT, R8, R53, PT ;  /* 0x000000350800720c */ /* 0x000fe40003f26270 */
[----:B------:R-:W4:Y:S01]  /*38cf0*/  LDC R32, c[0x0][0x228] ;  /* 0x00008a00ff207b82 */ /* 0x000f220000000800 */
[----:B---3--:R-:W-:Y:S01]  /*38d00*/  PRMT R29, R84, 0x7632, R29 ;  /* 0x00007632541d7816 */ /* 0x008fe2000000001d */
[----:B------:R-:W-:-:S04]  /*38d10*/  VIADD R33, R174, 0x33 ;  /* 0x00000033ae217836 */ /* 0x000fc80000000000 */
[----:B------:R3:W-:Y:S02]  /*38d20*/  @P2 STG.E.U16 desc[UR60][R2.64], R29 ;  /* 0x0000001d02002986 */ /* 0x0007e4000c10153c */
[----:B------:R-:W4:Y:S02]  /*38d30*/  LDC R8, c[0x0][0x22c] ;  /* 0x00008b00ff087b82 */ /* 0x000f240000000800 */
[----:B------:R3:W-:Y:S01]  /*38d40*/  @P3 STG.E.U16 desc[UR60][R24.64], R45 ;  /* 0x0000002d18003986 */ /* 0x0007e2000c10153c */
[----:B-----5:R-:W-:Y:S02]  /*38d50*/  ISETP.GE.AND P3, PT, R33, R0, PT ;  /* 0x000000002100720c */ /* 0x020fe40003f66270 */
[----:B--2---:R-:W-:-:S03]  /*38d60*/  ISETP.LT.AND P5, PT, R171, R10, !P4 ;  /* 0x0000000aab00720c */ /* 0x004fc600067a1270 */
[----:B------:R-:W2:Y:S01]  /*38d70*/  LDC R0, c[0x0][0x228] ;  /* 0x00008a00ff007b82 */ /* 0x000ea20000000800 */
[----:B0-----:R-:W-:Y:S02]  /*38d80*/  ISETP.LT.AND P6, PT, R172, R36, !P4 ;  /* 0x00000024ac00720c */ /* 0x001fe400067c1270 */
[----:B-1----:R-:W-:Y:S02]  /*38d90*/  ISETP.LT.AND P4, PT, R170, R20, !P4 ;  /* 0x00000014aa00720c */ /* 0x002fe40006781270 */
[----:B------:R-:W-:-:S03]  /*38da0*/  ISETP.LT.AND P2, PT, R173, R22, !P3 ;  /* 0x00000016ad00720c */ /* 0x000fc60005f41270 */
[----:B------:R-:W0:Y:S01]  /*38db0*/  LDC R10, c[0x0][0x228] ;  /* 0x00008a00ff0a7b82 */ /* 0x000e220000000800 */
[----:B------:R-:W-:Y:S01]  /*38dc0*/  IMAD.IADD R33, R31, 0x1, R145 ;  /* 0x000000011f217824 */ /* 0x000fe200078e0291 */
[----:B------:R-:W-:Y:S01]  /*38dd0*/  PRMT R36, R45, 0x7632, R36 ;  /* 0x000076322d247816 */ /* 0x000fe20000000024 */
[----:B------:R-:W-:Y:S01]  /*38de0*/  IMAD.WIDE R26, R31, 0x2, R14 ;  /* 0x000000021f1a7825 */ /* 0x000fe200078e020e */
[----:B------:R-:W-:-:S04]  /*38df0*/  PRMT R22, R113, 0x7632, R22 ;  /* 0x0000763271167816 */ /* 0x000fc80000000016 */
[----:B------:R-:W1:Y:S01]  /*38e00*/  LDC R34, c[0x0][0x228] ;  /* 0x00008a00ff227b82 */ /* 0x000e620000000800 */
[C---:B---3--:R-:W-:Y:S01]  /*38e10*/  IMAD.WIDE R28, R31.reuse, 0x2, R12 ;  /* 0x000000021f1c7825 */ /* 0x048fe200078e020c */
[----:B------:R3:W-:Y:S03]  /*38e20*/  @P6 STG.E.U16 desc[UR60][R26.64], R36 ;  /* 0x000000241a006986 */ /* 0x0007e6000c10153c */
[----:B------:R-:W-:-:S03]  /*38e30*/  IMAD.WIDE R2, R31, 0x2, R54 ;  /* 0x000000021f027825 */ /* 0x000fc600078e0236 */
[----:B------:R-:W5:Y:S01]  /*38e40*/  LDC R35, c[0x0][0x228] ;  /* 0x00008a00ff237b82 */ /* 0x000f620000000800 */
[----:B------:R-:W-:Y:S01]  /*38e50*/  IMAD.WIDE R24, R33, 0x2, R146 ;  /* 0x0000000221187825 */ /* 0x000fe200078e0292 */
[----:B------:R2:W-:Y:S06]  /*38e60*/  @P5 STG.E.U16 desc[UR60][R28.64], R113 ;  /* 0x000000711c005986 */ /* 0x0005ec000c10153c */
[----:B------:R-:W1:Y:S01]  /*38e70*/  LDC R20, c[0x0][0x228] ;  /* 0x00008a00ff147b82 */ /* 0x000e620000000800 */
[----:B------:R-:W-:Y:S01]  /*38e80*/  VIADD R31, R174, 0x34 ;  /* 0x00000034ae1f7836 */ /* 0x000fe20000000000 */
[----:B------:R-:W-:Y:S01]  /*38e90*/  ISETP.LT.AND P6, PT, R172, R30, !P3 ;  /* 0x0000001eac00720c */ /* 0x000fe20005fc1270 */
[----:B------:R1:W-:Y:S01]  /*38ea0*/  @P4 STG.E.U16 desc[UR60][R2.64], R22 ;  /* 0x0000001602004986 */ /* 0x0003e2000c10153c */
[----:B----4-:R-:W-:-:S03]  /*38eb0*/  ISETP.LT.AND P5, PT, R171, R32, !P3 ;  /* 0x00000020ab00720c */ /* 0x010fc60005fa1270 */
[----:B------:R-:W-:Y:S01]  /*38ec0*/  @P2 STG.E.U16 desc[UR60][R24.64], R81 ;  /* 0x0000005118002986 */ /* 0x000fe2000c10153c */
[----:B------:R-:W-:Y:S01]  /*38ed0*/  ISETP.GE.AND P2, PT, R31, R8, PT ;  /* 0x000000081f00720c */ /* 0x000fe20003f46270 */
[----:B---3--:R-:W-:Y:S01]  /*38ee0*/  IMAD.WIDE R26, R33, 0x2, R14 ;  /* 0x00000002211a7825 */ /* 0x008fe200078e020e */
[----:B------:R-:W3:Y:S02]  /*38ef0*/  LDC R8, c[0x0][0x228] ;  /* 0x00008a00ff087b82 */ /* 0x000ee40000000800 */
[----:B--2---:R-:W-:Y:S01]  /*38f00*/  ISETP.LT.AND P4, PT, R173, R0, !P2 ;  /* 0x00000000ad00720c */ /* 0x004fe20005781270 */
[----:B------:R-:W-:Y:S01]  /*38f10*/  IMAD.WIDE R28, R33, 0x2, R12 ;  /* 0x00000002211c7825 */ /* 0x000fe200078e020c */
[----:B------:R-:W-:Y:S02]  /*38f20*/  PRMT R30, R81, 0x7632, R30 ;  /* 0x00007632511e7816 */ /* 0x000fe4000000001e */
[----:B0-----:R-:W-:Y:S02]  /*38f30*/  ISETP.LT.AND P3, PT, R170, R10, !P3 ;  /* 0x0000000aaa00720c */ /* 0x001fe40005f61270 */
[----:B------:R-:W0:Y:S01]  /*38f40*/  LDC R0, c[0x0][0x228] ;  /* 0x00008a00ff007b82 */ /* 0x000e220000000800 */
[----:B------:R-:W-:Y:S01]  /*38f50*/  @P6 STG.E.U16 desc[UR60][R26.64], R30 ;  /* 0x0000001e1a006986 */ /* 0x000fe2000c10153c */
[----:B-----5:R-:W-:-:S03]  /*38f60*/  ISETP.LT.AND P6, PT, R171, R35, !P2 ;  /* 0x00000023ab00720c */ /* 0x020fc600057c1270 */
[----:B------:R2:W-:Y:S01]  /*38f70*/  @P5 STG.E.U16 desc[UR60][R28.64], R85 ;  /* 0x000000551c005986 */ /* 0x0005e2000c10153c */
[----:B-1----:R-:W-:Y:S01]  /*38f80*/  ISETP.LT.AND P5, PT, R172, R34, !P2 ;  /* 0x00000022ac00720c */ /* 0x002fe200057a1270 */
[C---:B------:R-:W-:Y:S01]  /*38f90*/  IMAD.WIDE R2, R33.reuse, 0x2, R54 ;  /* 0x0000000221027825 */ /* 0x040fe200078e0236 */
[----:B------:R-:W-:Y:S01]  /*38fa0*/  ISETP.LT.AND P2, PT, R170, R20, !P2 ;  /* 0x00000014aa00720c */ /* 0x000fe20005741270 */
[----:B------:R-:W1:Y:S02]  /*38fb0*/  LDC R10, c[0x0][0x228] ;  /* 0x00008a00ff0a7b82 */ /* 0x000e640000000800 */
[----:B------:R-:W-:Y:S02]  /*38fc0*/  IMAD.IADD R31, R33, 0x1, R145 ;  /* 0x00000001211f7824 */ /* 0x000fe400078e0291 */
[----:B------:R-:W-:Y:S01]  /*38fd0*/  VIADD R22, R174, 0x36 ;  /* 0x00000036ae167836 */ /* 0x000fe20000000000 */
[----:B--2---:R-:W-:-:S03]  /*38fe0*/  PRMT R29, R85, 0x7632, R29 ;  /* 0x00007632551d7816 */ /* 0x004fc6000000001d */
[----:B------:R-:W2:Y:S01]  /*38ff0*/  LDC R30, c[0x0][0x228] ;  /* 0x00008a00ff1e7b82 */ /* 0x000ea20000000800 */
[C---:B------:R-:W-:Y:S01]  /*39000*/  IMAD.WIDE R24, R31.reuse, 0x2, R146 ;  /* 0x000000021f187825 */ /* 0x040fe200078e0292 */
[----:B------:R-:W-:Y:S01]  /*39010*/  PRMT R33, R46, 0x7632, R33 ;  /* 0x000076322e217816 */ /* 0x000fe20000000021 */
[----:B------:R4:W-:Y:S02]  /*39020*/  @P3 STG.E.U16 desc[UR60][R2.64], R29 ;  /* 0x0000001d02003986 */ /* 0x0009e4000c10153c */
[C---:B------:R-:W-:Y:S01]  /*39030*/  IMAD.WIDE R26, R31.reuse, 0x2, R14 ;  /* 0x000000021f1a7825 */ /* 0x040fe200078e020e */
[----:B------:R-:W-:Y:S02]  /*39040*/  ISETP.GE.AND P3, PT, R22, R23, PT ;  /* 0x000000171600720c */ /* 0x000fe40003f66270 */
[----:B------:R-:W5:Y:S01]  /*39050*/  LDC R32, c[0x0][0x228] ;  /* 0x00008a00ff207b82 */ /* 0x000f620000000800 */
[C---:B------:R-:W-:Y:S01]  /*39060*/  IMAD.WIDE R22, R31.reuse, 0x2, R12 ;  /* 0x000000021f167825 */ /* 0x040fe200078e020c */
[----:B------:R-:W-:Y:S03]  /*39070*/  @P4 STG.E.U16 desc[UR60][R24.64], R46 ;  /* 0x0000002e18004986 */ /* 0x000fe6000c10153c */
[----:B----4-:R-:W-:Y:S01]  /*39080*/  IMAD.WIDE R28, R31, 0x2, R54 ;  /* 0x000000021f1c7825 */ /* 0x010fe200078e0236 */
[----:B------:R-:W-:Y:S01]  /*39090*/  PRMT R3, R114, 0x7632, R3 ;  /* 0x0000763272037816 */ /* 0x000fe20000000003 */
[----:B------:R-:W-:Y:S01]  /*390a0*/  @P5 STG.E.U16 desc[UR60][R26.64], R33 ;  /* 0x000000211a005986 */ /* 0x000fe2000c10153c */
[----:B---3--:R-:W-:Y:S01]  /*390b0*/  ISETP.LT.AND P5, PT, R173, R8, !P1 ;  /* 0x00000008ad00720c */ /* 0x008fe20004fa1270 */
[----:B------:R-:W-:Y:S01]  /*390c0*/  IMAD.IADD R31, R31, 0x1, R145 ;  /* 0x000000011f1f7824 */ /* 0x000fe200078e0291 */
[----:B------:R-:W3:Y:S01]  /*390d0*/  LDC R8, c[0x0][0x228] ;  /* 0x00008a00ff087b82 */ /* 0x000ee20000000800 */
[----:B------:R-:W-:Y:S04]  /*390e0*/  @P6 STG.E.U16 desc[UR60][R22.64], R114 ;  /* 0x0000007216006986 */ /* 0x000fe8000c10153c */
[----:B------:R4:W-:Y:S01]  /*390f0*/  @P2 STG.E.U16 desc[UR60][R28.64], R3 ;  /* 0x000000031c002986 */ /* 0x0009e2000c10153c */
[----:B0-----:R-:W-:-:S02]  /*39100*/  ISETP.LT.AND P2, PT, R172, R0, !P1 ;  /* 0x00000000ac00720c */ /* 0x001fc40004f41270 */
[----:B------:R-:W0:Y:S01]  /*39110*/  LDC R0, c[0x0][0x228] ;  /* 0x00008a00ff007b82 */ /* 0x000e220000000800 */
[----:B-1----:R-:W-:Y:S01]  /*39120*/  ISETP.LT.AND P6, PT, R171, R10, !P1 ;  /* 0x0000000aab00720c */ /* 0x002fe20004fc1270 */
[----:B------:R-:W-:Y:S01]  /*39130*/  VIADD R20, R174, 0x37 ;  /* 0x00000037ae147836 */ /* 0x000fe20000000000 */
[----:B--2---:R-:W-:-:S05]  /*39140*/  ISETP.LT.AND P1, PT, R170, R30, !P1 ;  /* 0x0000001eaa00720c */ /* 0x004fca0004f21270 */
[----:B------:R-:W1:Y:S01]  /*39150*/  LDC R10, c[0x0][0x228] ;  /* 0x00008a00ff0a7b82 */ /* 0x000e620000000800 */
[----:B----4-:R-:W-:-:S05]  /*39160*/  IMAD.WIDE R2, R31, 0x2, R146 ;  /* 0x000000021f027825 */ /* 0x010fca00078e0292 */
[----:B------:R2:W-:Y:S01]  /*39170*/  @P5 STG.E.U16 desc[UR60][R2.64], R82 ;  /* 0x0000005202005986 */ /* 0x0005e2000c10153c */
[----:B-----5:R-:W-:Y:S01]  /*39180*/  ISETP.LT.AND P5, PT, R173, R32, !P3 ;  /* 0x00000020ad00720c */ /* 0x020fe20005fa1270 */
[----:B------:R-:W4:Y:S01]  /*39190*/  LDC R33, c[0x0][0x228] ;  /* 0x00008a00ff217b82 */ /* 0x000f220000000800 */
[----:B------:R-:W-:Y:S01]  /*391a0*/  ISETP.GE.AND P4, PT, R20, R21, PT ;  /* 0x000000151400720c */ /* 0x000fe20003f86270 */
[C---:B------:R-:W-:Y:S02]  /*391b0*/  IMAD.IADD R29, R31.reuse, 0x1, R145 ;  /* 0x000000011f1d7824 */ /* 0x040fe400078e0291 */
[----:B------:R-:W-:-:S04]  /*391c0*/  IMAD.WIDE R20, R31, 0x2, R14 ;  /* 0x000000021f147825 */ /* 0x000fc800078e020e */
[----:B------:R-:W5:Y:S01]  /*391d0*/  LDC R28, c[0x0][0x228] ;  /* 0x00008a00ff1c7b82 */ /* 0x000f620000000800 */
[C---:B------:R-:W-:Y:S01]  /*391e0*/  IMAD.WIDE R22, R31.reuse, 0x2, R12 ;  /* 0x000000021f167825 */ /* 0x040fe200078e020c */
[----:B--2---:R-:W-:Y:S02]  /*391f0*/  PRMT R3, R82, 0x7632, R3 ;  /* 0x0000763252037816 */ /* 0x004fe40000000003 */
[----:B------:R-:W-:Y:S01]  /*39200*/  PRMT R32, R86, 0x7632, R32 ;  /* 0x0000763256207816 */ /* 0x000fe20000000020 */
[----:B------:R-:W-:Y:S02]  /*39210*/  IMAD.WIDE R24, R31, 0x2, R54 ;  /* 0x000000021f187825 */ /* 0x000fe400078e0236 */
[----:B------:R2:W-:Y:S01]  /*39220*/  @P2 STG.E.U16 desc[UR60][R20.64], R3 ;  /* 0x0000000314002986 */ /* 0x0005e2000c10153c */
[----:B------:R-:W5:Y:S01]  /*39230*/  LDC R30, c[0x0][0x228] ;  /* 0x00008a00ff1e7b82 */ /* 0x000f620000000800 */
[----:B------:R-:W-:Y:S01]  /*39240*/  IMAD.WIDE R26, R29, 0x2, R146 ;  /* 0x000000021d1a7825 */ /* 0x000fe200078e0292 */
[----:B0-----:R-:W-:Y:S01]  /*39250*/  ISETP.LT.AND P2, PT, R172, R0, !P3 ;  /* 0x00000000ac00720c */ /* 0x001fe20005f41270 */
[----:B------:R-:W-:Y:S02]  /*39260*/  @P6 STG.E.U16 desc[UR60][R22.64], R86 ;  /* 0x0000005616006986 */ /* 0x000fe4000c10153c */
[----:B------:R-:W-:-:S02]  /*39270*/  VIADD R2, R174, 0x38 ;  /* 0x00000038ae027836 */ /* 0x000fc40000000000 */
[----:B------:R0:W-:Y:S01]  /*39280*/  @P1 STG.E.U16 desc[UR60][R24.64], R32 ;  /* 0x0000002018001986 */ /* 0x0001e2000c10153c */
[----:B------:R-:W5:Y:S03]  /*39290*/  LDC R31, c[0x0][0x228] ;  /* 0x00008a00ff1f7b82 */ /* 0x000f660000000800 */
[----:B------:R5:W-:Y:S01]  /*392a0*/  @P5 STG.E.U16 desc[UR60][R26.64], R47 ;  /* 0x0000002f1a005986 */ /* 0x000be2000c10153c */
[----:B---3--:R-:W-:-:S04]  /*392b0*/  ISETP.LT.AND P5, PT, R171, R8, !P3 ;  /* 0x00000008ab00720c */ /* 0x008fc80005fa1270 */
[----:B------:R-:W3:Y:S01]  /*392c0*/  LDC R0, c[0x0][0x228] ;  /* 0x00008a00ff007b82 */ /* 0x000ee20000000800 */
[----:B------:R-:W-:Y:S01]  /*392d0*/  ISETP.GE.AND P1, PT, R2, R153, PT ;  /* 0x000000990200720c */ /* 0x000fe20003f26270 */
[----:B--2---:R-:W-:Y:S01]  /*392e0*/  IMAD.WIDE R2, R29, 0x2, R14 ;  /* 0x000000021d027825 */ /* 0x004fe200078e020e */
[----:B0-----:R-:W-:-:S05]  /*392f0*/  PRMT R25, R47, 0x7632, R25 ;  /* 0x000076322f197816 */ /* 0x001fca0000000019 */
[----:B------:R-:W0:Y:S01]  /*39300*/  LDC R8, c[0x0][0x228] ;  /* 0x00008a00ff087b82 */ /* 0x000e220000000800 */
[----:B-1----:R-:W-:Y:S01]  /*39310*/  ISETP.LT.AND P3, PT, R170, R10, !P3 ;  /* 0x0000000aaa00720c */ /* 0x002fe20005f61270 */
[----:B------:R1:W-:Y:S01]  /*39320*/  @P2 STG.E.U16 desc[UR60][R2.64], R25 ;  /* 0x0000001902002986 */ /* 0x0003e2000c10153c */
[----:B----4-:R-:W-:Y:S02]  /*39330*/  ISETP.LT.AND P6, PT, R173, R33, !P4 ;  /* 0x00000021ad00720c */ /* 0x010fe400067c1270 */
[----:B-----5:R-:W-:Y:S01]  /*39340*/  ISETP.LT.AND P2, PT, R172, R28, !P4 ;  /* 0x0000001cac00720c */ /* 0x020fe20006741270 */
[C---:B------:R-:W-:Y:S02]  /*39350*/  IMAD.WIDE R20, R29.reuse, 0x2, R12 ;  /* 0x000000021d147825 */ /* 0x040fe400078e020c */
[----:B------:R-:W2:Y:S02]  /*39360*/  LDC R10, c[0x0][0x228] ;  /* 0x00008a00ff0a7b82 */ /* 0x000ea40000000800 */
[----:B------:R-:W-:Y:S01]  /*39370*/  IMAD.IADD R27, R29, 0x1, R145 ;  /* 0x000000011d1b7824 */ /* 0x000fe200078e0291 */
[----:B------:R-:W-:Y:S01]  /*39380*/  PRMT R26, R115, 0x7632, R26 ;  /* 0x00007632731a7816 */ /* 0x000fe2000000001a */
[----:B------:R-:W-:Y:S01]  /*39390*/  IMAD.WIDE R22, R29, 0x2, R54 ;  /* 0x000000021d167825 */ /* 0x000fe200078e0236 */
[----:B------:R4:W-:Y:S03]  /*393a0*/  @P5 STG.E.U16 desc[UR60][R20.64], R115 ;  /* 0x0000007314005986 */ /* 0x0009e6000c10153c */
[----:B------:R-:W5:Y:S01]  /*393b0*/  LDC R32, c[0x0][0x228] ;  /* 0x00008a00ff207b82 */ /* 0x000f620000000800 */
[C---:B-1----:R-:W-:Y:S01]  /*393c0*/  IMAD.WIDE R24, R27.reuse, 0x2, R146 ;  /* 0x000000021b187825 */ /* 0x042fe200078e0292 */
[----:B------:R-:W-:Y:S03]  /*393d0*/  @P3 STG.E.U16 desc[UR60][R22.64], R26 ;  /* 0x0000001a16003986 */ /* 0x000fe6000c10153c */
[----:B------:R-:W-:Y:S01]  /*393e0*/  IMAD.WIDE R2, R27, 0x2, R14 ;  /* 0x000000021b027825 */ /* 0x000fe200078e020e */
[----:B------:R-:W-:-:S02]  /*393f0*/  ISETP.LT.AND P5, PT, R171, R30, !P4 ;  /* 0x0000001eab00720c */ /* 0x000fc400067a1270 */
[----:B------:R-:W-:Y:S01]  /*39400*/  PRMT R37, R48, 0x7632, R37 ;  /* 0x0000763230257816 */ /* 0x000fe20000000025 */
[----:B------:R-:W1:Y:S01]  /*39410*/  LDC R34, c[0x0][0x228] ;  /* 0x00008a00ff227b82 */ /* 0x000e620000000800 */
[----:B----4-:R-:W-:Y:S01]  /*39420*/  PRMT R21, R83, 0x7632, R21 ;  /* 0x0000763253157816 */ /* 0x010fe20000000015 */
[----:B------:R4:W-:Y:S01]  /*39430*/  @P6 STG.E.U16 desc[UR60][R24.64], R83 ;  /* 0x0000005318006986 */ /* 0x0009e2000c10153c */
[----:B------:R-:W-:Y:S02]  /*39440*/  ISETP.LT.AND P4, PT, R170, R31, !P4 ;  /* 0x0000001faa00720c */ /* 0x000fe40006781270 */
[----:B---3--:R-:W-:Y:S01]  /*39450*/  ISETP.LT.AND P6, PT, R173, R0, !P1 ;  /* 0x00000000ad00720c */ /* 0x008fe20004fc1270 */
[----:B------:R3:W-:Y:S01]  /*39460*/  @P2 STG.E.U16 desc[UR60][R2.64], R21 ;  /* 0x0000001502002986 */ /* 0x0007e2000c10153c */
[----:B0-----:R-:W-:Y:S01]  /*39470*/  ISETP.LT.AND P2, PT, R172, R8, !P1 ;  /* 0x00000008ac00720c */ /* 0x001fe20004f41270 */
[----:B------:R-:W0:Y:S01]  /*39480*/  LDC R0, c[0x0][0x228] ;  /* 0x00008a00ff007b82 */ /* 0x000e220000000800 */
[----:B------:R-:W-:-:S02]  /*39490*/  VIADD R20, R174, 0x39 ;  /* 0x00000039ae147836 */ /* 0x000fc40000000000 */
[C---:B------:R-:W-:Y:S02]  /*394a0*/  IMAD.IADD R33, R27.reuse, 0x1, R145 ;  /* 0x000000011b217824 */ /* 0x040fe400078e0291 */
[C---:B----4-:R-:W-:Y:S01]  /*394b0*/  IMAD.WIDE R24, R27.reuse, 0x2, R12 ;  /* 0x000000021b187825 */ /* 0x050fe200078e020c */
[----:B------:R-:W-:Y:S02]  /*394c0*/  ISETP.GE.AND P3, PT, R20, R151, PT ;  /* 0x000000971400720c */ /* 0x000fe40003f66270 */
[----:B------:R-:W4:Y:S01]  /*394d0*/  LDC R8, c[0x0][0x228] ;  /* 0x00008a00ff087b82 */ /* 0x000f220000000800 */
[----:B------:R-:W4:Y:S01]  /*394e0*/  LDS.128 R20, [R144] ;  /* 0x0000000090147984 */ /* 0x000f220000000c00 */
[----:B------:R-:W-:Y:S01]  /*394f0*/  IMAD.WIDE R26, R27, 0x2, R54 ;  /* 0x000000021b1a7825 */ /* 0x000fe200078e0236 */
[----:B---3--:R-:W-:-:S03]  /*39500*/  PRMT R3, R87, 0x7632, R3 ;  /* 0x0000763257037816 */ /* 0x008fc60000000003 */
[C---:B------:R-:W-:Y:S01]  /*39510*/  IMAD.WIDE R28, R33.reuse, 0x2, R146 ;  /* 0x00000002211c7825 */ /* 0x040fe200078e0292 */
[----:B------:R-:W-:Y:S01]  /*39520*/  @P5 STG.E.U16 desc[UR60][R24.64], R87 ;  /* 0x0000005718005986 */ /* 0x000fe2000c10153c */
[----:B------:R-:W3:Y:S02]  /*39530*/  LDC R35, c[0x0][0x228] ;  /* 0x00008a00ff237b82 */ /* 0x000ee40000000800 */
[----:B------:R-:W-:Y:S01]  /*39540*/  IMAD.WIDE R30, R33, 0x2, R14 ;  /* 0x00000002211e7825 */ /* 0x000fe200078e020e */
[----:B------:R-:W-:Y:S04]  /*39550*/  @P4 STG.E.U16 desc[UR60][R26.64], R3 ;  /* 0x000000031a004986 */ /* 0x000fe8000c10153c */
[----:B------:R1:W-:Y:S01]  /*39560*/  @P6 STG.E.U16 desc[UR60][R28.64], R48 ;  /* 0x000000301c006986 */ /* 0x0003e2000c10153c */
[----:B------:R-:W3:Y:S03]  /*39570*/  LDC R36, c[0x0][0x228] ;  /* 0x00008a00ff247b82 */ /* 0x000ee60000000800 */
[----:B------:R1:W-:Y:S01]  /*39580*/  @P2 STG.E.U16 desc[UR60][R30.64], R37 ;  /* 0x000000251e002986 */ /* 0x0003e2000c10153c */
[----:B--2---:R-:W-:-:S02]  /*39590*/  ISETP.LT.AND P2, PT, R171, R10, !P1 ;  /* 0x0000000aab00720c */ /* 0x004fc40004f41270 */
[----:B-----5:R-:W-:Y:S02]  /*395a0*/  ISETP.LT.AND P1, PT, R170, R32, !P1 ;  /* 0x00000020aa00720c */ /* 0x020fe40004f21270 */
[----:B------:R-:W2:Y:S01]  /*395b0*/  LDC R32, c[0x0][0x228] ;  /* 0x00008a00ff207b82 */ /* 0x000ea20000000800 */
[----:B0-----:R-:W-:Y:S01]  /*395c0*/  ISETP.LT.AND P5, PT, R173, R0, !P3 ;  /* 0x00000000ad00720c */ /* 0x001fe20005fa1270 */
[----:B------:R-:W-:Y:S02]  /*395d0*/  VIADD R0, R174, 0x3a ;  /* 0x0000003aae007836 */ /* 0x000fe40000000000 */
[----:B-1----:R-:W-:-:S03]  /*395e0*/  IMAD.IADD R29, R33, 0x1, R145 ;  /* 0x00000001211d7824 */ /* 0x002fc600078e0291 */
[----:B------:R-:W-:Y:S01]  /*395f0*/  ISETP.GE.AND P4, PT, R0, R149, PT ;  /* 0x000000950000720c */ /* 0x000fe20003f86270 */
[C---:B------:R-:W-:Y:S01]  /*39600*/  IMAD.WIDE R2, R33.reuse, 0x2, R12 ;  /* 0x0000000221027825 */ /* 0x040fe200078e020c */
[----:B------:R-:W0:Y:S01]  /*39610*/  LDC R0, c[0x0][0x228] ;  /* 0x00008a00ff007b82 */ /* 0x000e220000000800 */
[----:B------:R-:W-:Y:S02]  /*39620*/  ISETP.LT.AND P6, PT, R172, R34, !P3 ;  /* 0x00000022ac00720c */ /* 0x000fe40005fc1270 */
[----:B------:R-:W-:Y:S01]  /*39630*/  IMAD.WIDE R24, R33, 0x2, R54 ;  /* 0x0000000221187825 */ /* 0x000fe200078e0236 */
[----:B------:R-:W-:Y:S01]  /*39640*/  PRMT R31, R16, 0x7632, R31 ;  /* 0x00007632101f7816 */ /* 0x000fe2000000001f */
[----:B------:R1:W-:Y:S02]  /*39650*/  @P2 STG.E.U16 desc[UR60][R2.64], R16 ;  /* 0x0000001002002986 */ /* 0x0003e4000c10153c */
[----:B------:R-:W-:Y:S01]  /*39660*/  VIADD R10, R174, 0x3b ;  /* 0x0000003bae0a7836 */ /* 0x000fe20000000000 */
[----:B------:R-:W5:Y:S01]  /*39670*/  LDC R28, c[0x0][0x228] ;  /* 0x00008a00ff1c7b82 */ /* 0x000f620000000800 */
[----:B------:R-:W-:Y:S01]  /*39680*/  IMAD.WIDE R26, R29, 0x2, R146 ;  /* 0x000000021d1a7825 */ /* 0x000fe200078e0292 */
[----:B------:R3:W-:Y:S01]  /*39690*/  @P1 STG.E.U16 desc[UR60][R24.64], R31 ;  /* 0x0000001f18001986 */ /* 0x0007e2000c10153c */
[----:B----4-:R-:W-:-:S02]  /*396a0*/  ISETP.LT.AND P1, PT, R171, R8, !P3 ;  /* 0x00000008ab00720c */ /* 0x010fc40005f21270 */
[----:B------:R-:W-:Y:S01]  /*396b0*/  ISETP.GE.AND P2, PT, R10, R11, PT ;  /* 0x0000000b0a00720c */ /* 0x000fe20003f46270 */
[----:B------:R-:W-:Y:S01]  /*396c0*/  @P5 STG.E.U16 desc[UR60][R26.64], R4 ;  /* 0x000000041a005986 */ /* 0x000fe2000c10153c */
[----:B--2---:R-:W-:Y:S01]  /*396d0*/  ISETP.LT.AND P3, PT, R170, R32, !P3 ;  /* 0x00000020aa00720c */ /* 0x004fe20005f61270 */
[----:B------:R-:W-:Y:S01]  /*396e0*/  IMAD.WIDE R10, R29, 0x2, R14 ;  /* 0x000000021d0a7825 */ /* 0x000fe200078e020e */
[----:B-1----:R-:W-:Y:S01]  /*396f0*/  PRMT R3, R4, 0x7632, R3 ;  /* 0x0000763204037816 */ /* 0x002fe20000000003 */
[----:B------:R-:W1:Y:S01]  /*39700*/  LDC R30, c[0x0][0x228] ;  /* 0x00008a00ff1e7b82 */ /* 0x000e620000000800 */
[----:B---3--:R-:W-:Y:S01]  /*39710*/  ISETP.LT.AND P5, PT, R173, R35, !P4 ;  /* 0x00000023ad00720c */ /* 0x008fe200067a1270 */
[----:B------:R-:W-:Y:S02]  /*39720*/  IMAD.IADD R31, R29, 0x1, R145 ;  /* 0x000000011d1f7824 */ /* 0x000fe400078e0291 */
[----:B------:R2:W-:Y:S04]  /*39730*/  @P6 STG.E.U16 desc[UR60][R10.64], R3 ;  /* 0x000000030a006986 */ /* 0x0005e8000c10153c */
[----:B------:R-:W3:Y:S01]  /*39740*/  LDC R16, c[0x0][0x228] ;  /* 0x00008a00ff107b82 */ /* 0x000ee20000000800 */
[----:B------:R-:W-:Y:S01]  /*39750*/  PRMT R33, R20, 0x7632, R33 ;  /* 0x0000763214217816 */ /* 0x000fe20000000021 */
[----:B------:R-:W-:Y:S01]  /*39760*/  IMAD.WIDE R24, R31, 0x2, R146 ;  /* 0x000000021f187825 */ /* 0x000fe200078e0292 */
[----:B------:R-:W-:-:S05]  /*39770*/  ISETP.LT.AND P6, PT, R172, R36, !P4 ;  /* 0x00000024ac00720c */ /* 0x000fca00067c1270 */
[----:B------:R-:W4:Y:S01]  /*39780*/  LDC R32, c[0x0][0x228] ;  /* 0x00008a00ff207b82 */ /* 0x000f220000000800 */
[----:B--2---:R-:W-:-:S04]  /*39790*/  IMAD.WIDE R2, R29, 0x2, R12 ;  /* 0x000000021d027825 */ /* 0x004fc800078e020c */
[----:B------:R-:W-:Y:S01]  /*397a0*/  IMAD.WIDE R10, R29, 0x2, R54 ;  /* 0x000000021d0a7825 */ /* 0x000fe200078e0236 */
[----:B------:R2:W-:Y:S02]  /*397b0*/  @P1 STG.E.U16 desc[UR60][R2.64], R20 ;  /* 0x0000001402001986 */ /* 0x0005e4000c10153c */
[----:B------:R-:W4:Y:S02]  /*397c0*/  LDC R4, c[0x0][0x228] ;  /* 0x00008a00ff047b82 */ /* 0x000f240000000800 */
[----:B------:R-:W-:Y:S04]  /*397d0*/  @P3 STG.E.U16 desc[UR60][R10.64], R33 ;  /* 0x000000210a003986 */ /* 0x000fe8000c10153c */
[----:B------:R1:W-:Y:S01]  /*397e0*/  @P5 STG.E.U16 desc[UR60][R24.64], R49 ;  /* 0x0000003118005986 */ /* 0x0003e2000c10153c */
[----:B0-----:R-:W-:Y:S01]  /*397f0*/  ISETP.LT.AND P5, PT, R171, R0, !P4 ;  /* 0x00000000ab00720c */ /* 0x001fe200067a1270 */
[----:B------:R-:W-:Y:S01]  /*39800*/  IMAD.WIDE R26, R31, 0x2, R14 ;  /* 0x000000021f1a7825 */ /* 0x000fe200078e020e */
[----:B------:R-:W-:Y:S01]  /*39810*/  PRMT R34, R49, 0x7632, R34 ;  /* 0x0000763231227816 */ /* 0x000fe20000000022 */
[----:B------:R-:W0:Y:S01]  /*39820*/  LDC R0, c[0x0][0x228] ;  /* 0x00008a00ff007b82 */ /* 0x000e220000000800 */
[----:B-----5:R-:W-:Y:S01]  /*39830*/  ISETP.LT.AND P4, PT, R170, R28, !P4 ;  /* 0x0000001caa00720c */ /* 0x020fe20006781270 */
[----:B------:R-:W-:-:S02]  /*39840*/  VIADD R8, R174, 0x3c ;  /* 0x0000003cae087836 */ /* 0x000fc40000000000 */
[----:B--2---:R-:W-:Y:S01]  /*39850*/  IMAD.WIDE R2, R31, 0x2, R12 ;  /* 0x000000021f027825 */ /* 0x004fe200078e020c */
[----:B------:R-:W-:Y:S01]  /*39860*/  @P6 STG.E.U16 desc[UR60][R26.64], R34 ;  /* 0x000000221a006986 */ /* 0x000fe2000c10153c */
[----:B-1----:R-:W-:Y:S02]  /*39870*/  ISETP.LT.AND P6, PT, R173, R30, !P2 ;  /* 0x0000001ead00720c */ /* 0x002fe400057c1270 */
[----:B------:R-:W1:Y:S01]  /*39880*/  LDC R28, c[0x0][0x228] ;  /* 0x00008a00ff1c7b82 */ /* 0x000e620000000800 */
[----:B------:R-:W-:Y:S01]  /*39890*/  ISETP.GE.AND P1, PT, R8, R9, PT ;  /* 0x000000090800720c */ /* 0x000fe20003f26270 */
[----:B------:R-:W-:Y:S01]  /*398a0*/  IMAD.WIDE R8, R31, 0x2, R54 ;  /* 0x000000021f087825 */ /* 0x000fe200078e0236 */
[----:B------:R-:W-:Y:S01]  /*398b0*/  PRMT R25, R17, 0x7632, R25 ;  /* 0x0000763211197816 */ /* 0x000fe20000000019 */
[----:B------:R-:W-:Y:S01]  /*398c0*/  @P5 STG.E.U16 desc[UR60][R2.64], R17 ;  /* 0x0000001102005986 */ /* 0x000fe2000c10153c */
[----:B---3--:R-:W-:Y:S01]  /*398d0*/  ISETP.LT.AND P5, PT, R172, R16, !P2 ;  /* 0x00000010ac00720c */ /* 0x008fe200057a1270 */
[----:B------:R-:W-:-:S02]  /*398e0*/  IMAD.IADD R29, R31, 0x1, R145 ;  /* 0x000000011f1d7824 */ /* 0x000fc400078e0291 */
[----:B------:R-:W2:Y:S01]  /*398f0*/  LDC R30, c[0x0][0x228] ;  /* 0x00008a00ff1e7b82 */ /* 0x000ea20000000800 */
[----:B------:R-:W-:Y:S01]  /*39900*/  VIADD R20, R174, 0x3d ;  /* 0x0000003dae147836 */ /* 0x000fe20000000000 */
[----:B------:R3:W-:Y:S01]  /*39910*/  @P4 STG.E.U16 desc[UR60][R8.64], R25 ;  /* 0x0000001908004986 */ /* 0x0007e2000c10153c */
[----:B------:R-:W-:Y:S01]  /*39920*/  IMAD.WIDE R10, R29, 0x2, R146 ;  /* 0x000000021d0a7825 */ /* 0x000fe200078e0292 */
[----:B----4-:R-:W-:-:S04]  /*39930*/  ISETP.LT.AND P4, PT, R171, R32, !P2 ;  /* 0x00000020ab00720c */ /* 0x010fc80005781270 */
[----:B------:R-:W4:Y:S01]  /*39940*/  LDC R16, c[0x0][0x228] ;  /* 0x00008a00ff107b82 */ /* 0x000f220000000800 */
[----:B------:R-:W-:Y:S01]  /*39950*/  ISETP.GE.AND P3, PT, R20, R157, PT ;  /* 0x0000009d1400720c */ /* 0x000fe20003f66270 */
[----:B------:R5:W-:Y:S01]  /*39960*/  @P6 STG.E.U16 desc[UR60][R10.64], R5 ;  /* 0x000000050a006986 */ /* 0x000be2000c10153c */
[----:B------:R-:W-:Y:S01]  /*39970*/  ISETP.LT.AND P6, PT, R170, R4, !P2 ;  /* 0x00000004aa00720c */ /* 0x000fe200057c1270 */
[----:B------:R-:W-:Y:S01]  /*39980*/  VIADD R4, R174, 0x3e ;  /* 0x0000003eae047836 */ /* 0x000fe20000000000 */
[----:B---3--:R-:W-:-:S03]  /*39990*/  PRMT R9, R5, 0x7632, R9 ;  /* 0x0000763205097816 */ /* 0x008fc60000000009 */
[----:B------:R-:W3:Y:S01]  /*399a0*/  LDC R20, c[0x0][0x228] ;  /* 0x00008a00ff147b82 */ /* 0x000ee20000000800 */
[----:B------:R-:W-:-:S04]  /*399b0*/  IMAD.WIDE R24, R29, 0x2, R14 ;  /* 0x000000021d187825 */ /* 0x000fc800078e020e */
[----:B------:R-:W-:-:S03]  /*399c0*/  IMAD.WIDE R2, R29, 0x2, R12 ;  /* 0x000000021d027825 */ /* 0x000fc600078e020c */
[----:B------:R-:W3:Y:S01]  /*399d0*/  LDC R17, c[0x0][0x228] ;  /* 0x00008a00ff117b82 */ /* 0x000ee20000000800 */
[----:B------:R1:W-:Y:S01]  /*399e0*/  @P5 STG.E.U16 desc[UR60][R24.64], R9 ;  /* 0x0000000918005986 */ /* 0x0003e2000c10153c */
[----:B0-----:R-:W-:Y:S02]  /*399f0*/  ISETP.LT.AND P5, PT, R173, R0, !P1 ;  /* 0x00000000ad00720c */ /* 0x001fe40004fa1270 */
[----:B------:R-:W-:Y:S01]  /*39a00*/  ISETP.GE.AND P2, PT, R4, R155, PT ;  /* 0x0000009b0400720c */ /* 0x000fe20003f46270 */
[----:B------:R0:W-:Y:S01]  /*39a10*/  @P4 STG.E.U16 desc[UR60][R2.64], R21 ;  /* 0x0000001502004986 */ /* 0x0001e2000c10153c */
[----:B-----5:R-:W-:Y:S01]  /*39a20*/  PRMT R11, R21, 0x7632, R11 ;  /* 0x00007632150b7816 */ /* 0x020fe2000000000b */
[C---:B------:R-:W-:Y:S01]  /*39a30*/  IMAD.WIDE R4, R29.reuse, 0x2, R54 ;  /* 0x000000021d047825 */ /* 0x040fe200078e0236 */
[----:B------:R-:W5:Y:S01]  /*39a40*/  LDC R0, c[0x0][0x228] ;  /* 0x00008a00ff007b82 */ /* 0x000f620000000800 */
[----:B-1----:R-:W-:Y:S02]  /*39a50*/  ISETP.LT.AND P4, PT, R172, R28, !P1 ;  /* 0x0000001cac00720c */ /* 0x002fe40004f81270 */
[----:B------:R-:W-:Y:S01]  /*39a60*/  IMAD.IADD R29, R29, 0x1, R145 ;  /* 0x000000011d1d7824 */ /* 0x000fe200078e0291 */
[----:B------:R1:W-:Y:S04]  /*39a70*/  @P6 STG.E.U16 desc[UR60][R4.64], R11 ;  /* 0x0000000b04006986 */ /* 0x0003e8000c10153c */
[----:B------:R-:W5:Y:S01]  /*39a80*/  LDC R24, c[0x0][0x228] ;  /* 0x00008a00ff187b82 */ /* 0x000f620000000800 */
[----:B--2---:R-:W-:-:S07]  /*39a90*/  ISETP.LT.AND P6, PT, R171, R30, !P1 ;  /* 0x0000001eab00720c */ /* 0x004fce0004fc1270 */
[----:B0-----:R-:W0:Y:S01]  /*39aa0*/  LDC R21, c[0x0][0x228] ;  /* 0x00008a00ff157b82 */ /* 0x001e220000000800 */
[C---:B------:R-:W-:Y:S01]  /*39ab0*/  IMAD.WIDE R8, R29.reuse, 0x2, R146 ;  /* 0x000000021d087825 */ /* 0x040fe200078e0292 */
[----:B----4-:R-:W-:Y:S02]  /*39ac0*/  ISETP.LT.AND P1, PT, R170, R16, !P1 ;  /* 0x00000010aa00720c */ /* 0x010fe40004f21270 */
[----:B-1----:R-:W-:Y:S01]  /*39ad0*/  PRMT R5, R50, 0x7632, R5 ;  /* 0x0000763232057816 */ /* 0x002fe20000000005 */
[----:B------:R-:W-:-:S03]  /*39ae0*/  IMAD.WIDE R10, R29, 0x2, R14 ;  /* 0x000000021d0a7825 */ /* 0x000fc600078e020e */
[----:B------:R-:W1:Y:S01]  /*39af0*/  LDC R16, c[0x0][0x228] ;  /* 0x00008a00ff107b82 */ /* 0x000e620000000800 */
[----:B------:R2:W-:Y:S01]  /*39b00*/  @P5 STG.E.U16 desc[UR60][R8.64], R50 ;  /* 0x0000003208005986 */ /* 0x0005e2000c10153c */
[----:B------:R-:W-:-:S03]  /*39b10*/  IMAD.WIDE R2, R29, 0x2, R12 ;  /* 0x000000021d027825 */ /* 0x000fc600078e020c */
[----:B------:R4:W-:Y:S01]  /*39b20*/  @P4 STG.E.U16 desc[UR60][R10.64], R5 ;  /* 0x000000050a004986 */ /* 0x0009e2000c10153c */
[----:B---3--:R-:W-:Y:S02]  /*39b30*/  ISETP.LT.AND P4, PT, R172, R20, !P3 ;  /* 0x00000014ac00720c */ /* 0x008fe40005f81270 */
[----:B------:R-:W3:Y:S01]  /*39b40*/  LDC R20, c[0x0][0x228] ;  /* 0x00008a00ff147b82 */ /* 0x000ee20000000800 */
[----:B------:R-:W-:Y:S02]  /*39b50*/  ISETP.LT.AND P5, PT, R173, R17, !P3 ;  /* 0x00000011ad00720c */ /* 0x000fe40005fa1270 */
[----:B--2---:R-:W-:-:S05]  /*39b60*/  PRMT R9, R18, 0x7632, R9 ;  /* 0x0000763212097816 */ /* 0x004fca0000000009 */
[----:B------:R-:W2:Y:S01]  /*39b70*/  LDC R25, c[0x0][0x228] ;  /* 0x00008a00ff197b82 */ /* 0x000ea20000000800 */
[C---:B----4-:R-:W-:Y:S01]  /*39b80*/  IMAD.WIDE R4, R29.reuse, 0x2, R54 ;  /* 0x000000021d047825 */ /* 0x050fe200078e0236 */
[----:B------:R4:W-:Y:S06]  /*39b90*/  @P6 STG.E.U16 desc[UR60][R2.64], R18 ;  /* 0x0000001202006986 */ /* 0x0009ec000c10153c */
[----:B------:R-:W3:Y:S01]  /*39ba0*/  LDC R26, c[0x0][0x228] ;  /* 0x00008a00ff1a7b82 */ /* 0x000ee20000000800 */
[----:B------:R-:W-:Y:S01]  /*39bb0*/  IMAD.IADD R17, R29, 0x1, R145 ;  /* 0x000000011d117824 */ /* 0x000fe200078e0291 */
[----:B------:R4:W-:Y:S01]  /*39bc0*/  @P1 STG.E.U16 desc[UR60][R4.64], R9 ;  /* 0x0000000904001986 */ /* 0x0009e2000c10153c */
[----:B-----5:R-:W-:-:S05]  /*39bd0*/  ISETP.LT.AND P1, PT, R171, R0, !P3 ;  /* 0x00000000ab00720c */ /* 0x020fca0005f21270 */
[----:B------:R-:W5:Y:S01]  /*39be0*/  LDC R27, c[0x0][0x228] ;  /* 0x00008a00ff1b7b82 */ /* 0x000f620000000800 */
[----:B0-----:R-:W-:Y:S01]  /*39bf0*/  ISETP.LT.AND P3, PT, R170, R21, !P3 ;  /* 0x00000015aa00720c */ /* 0x001fe20005f61270 */
[----:B----4-:R-:W-:Y:S01]  /*39c00*/  IMAD.WIDE R2, R17, 0x2, R146 ;  /* 0x0000000211027825 */ /* 0x010fe200078e0292 */
[----:B------:R-:W-:-:S05]  /*39c10*/  ISETP.LT.AND P6, PT, R173, R24, !P2 ;  /* 0x00000018ad00720c */ /* 0x000fca00057c1270 */
[----:B------:R-:W0:Y:S01]  /*39c20*/  LDC R28, c[0x0][0x228] ;  /* 0x00008a00ff1c7b82 */ /* 0x000e220000000800 */
[----:B------:R-:W-:Y:S01]  /*39c30*/  IMAD.WIDE R8, R17, 0x2, R14 ;  /* 0x0000000211087825 */ /* 0x000fe200078e020e */
[----:B------:R-:W-:-:S06]  /*39c40*/  PRMT R0, R6, 0x7632, R0 ;  /* 0x0000763206007816 */ /* 0x000fcc0000000000 */
[----:B------:R-:W4:Y:S01]  /*39c50*/  LDC R30, c[0x0][0x228] ;  /* 0x00008a00ff1e7b82 */ /* 0x000f220000000800 */
[C---:B------:R-:W-:Y:S01]  /*39c60*/  IMAD.IADD R21, R17.reuse, 0x1, R145 ;  /* 0x0000000111157824 */ /* 0x040fe200078e0291 */
[----:B------:R2:W-:Y:S01]  /*39c70*/  @P5 STG.E.U16 desc[UR60][R2.64], R6 ;  /* 0x0000000602005986 */ /* 0x0005e2000c10153c */
[----:B------:R-:W-:-:S03]  /*39c80*/  IMAD.WIDE R10, R17, 0x2, R12 ;  /* 0x00000002110a7825 */ /* 0x000fc600078e020c */
[----:B------:R-:W-:Y:S01]  /*39c90*/  @P4 STG.E.U16 desc[UR60][R8.64], R0 ;  /* 0x0000000008004986 */ /* 0x000fe2000c10153c */
[----:B-1----:R-:W-:Y:S01]  /*39ca0*/  ISETP.LT.AND P4, PT, R172, R16, !P0 ;  /* 0x00000010ac00720c */ /* 0x002fe20004781270 */
[----:B------:R-:W-:-:S04]  /*39cb0*/  IMAD.WIDE R4, R17, 0x2, R54 ;  /* 0x0000000211047825 */ /* 0x000fc800078e0236 */
[----:B------:R-:W-:Y:S01]  /*39cc0*/  IMAD.WIDE R16, R21, 0x2, R146 ;  /* 0x0000000215107825 */ /* 0x000fe200078e0292 */
[----:B--2---:R-:W-:Y:S01]  /*39cd0*/  PRMT R3, R22, 0x7632, R3 ;  /* 0x0000763216037816 */ /* 0x004fe20000000003 */
[----:B------:R-:W-:Y:S04]  /*39ce0*/  @P1 STG.E.U16 desc[UR60][R10.64], R22 ;  /* 0x000000160a001986 */ /* 0x000fe8000c10153c */
[----:B------:R1:W-:Y:S01]  /*39cf0*/  @P3 STG.E.U16 desc[UR60][R4.64], R3 ;  /* 0x0000000304003986 */ /* 0x0003e2000c10153c */
[----:B------:R-:W-:-:S03]  /*39d00*/  ISETP.LT.AND P3, PT, R171, R25, !P2 ;  /* 0x00000019ab00720c */ /* 0x000fc60005761270 */
[----:B------:R2:W-:Y:S01]  /*39d10*/  @P6 STG.E.U16 desc[UR60][R16.64], R51 ;  /* 0x0000003310006986 */ /* 0x0005e2000c10153c */
[----:B---3--:R-:W-:Y:S02]  /*39d20*/  ISETP.LT.AND P6, PT, R172, R20, !P2 ;  /* 0x00000014ac00720c */ /* 0x008fe400057c1270 */
[C---:B------:R-:W-:Y:S02]  /*39d30*/  ISETP.LT.AND P2, PT, R170.reuse, R26, !P2 ;  /* 0x0000001aaa00720c */ /* 0x040fe40005741270 */
[----:B-----5:R-:W-:Y:S02]  /*39d40*/  ISETP.LT.AND P5, PT, R173, R27, !P0 ;  /* 0x0000001bad00720c */ /* 0x020fe400047a1270 */
[----:B0-----:R-:W-:Y:S01]  /*39d50*/  ISETP.LT.AND P1, PT, R171, R28, !P0 ;  /* 0x0000001cab00720c */ /* 0x001fe20004721270 */
[C---:B------:R-:W-:Y:S01]  /*39d60*/  IMAD.IADD R145, R21.reuse, 0x1, R145 ;  /* 0x0000000115917824 */ /* 0x040fe200078e0291 */
[----:B----4-:R-:W-:Y:S01]  /*39d70*/  ISETP.LT.AND P0, PT, R170, R30, !P0 ;  /* 0x0000001eaa00720c */ /* 0x010fe20004701270 */
[----:B-1----:R-:W-:Y:S01]  /*39d80*/  IMAD.WIDE R2, R21, 0x2, R14 ;  /* 0x0000000215027825 */ /* 0x002fe200078e020e */
[----:B------:R-:W-:-:S02]  /*39d90*/  PRMT R0, R51, 0x7632, R0 ;  /* 0x0000763233007816 */ /* 0x000fc40000000000 */
[----:B------:R-:W-:Y:S01]  /*39da0*/  PRMT R5, R19, 0x7632, R5 ;  /* 0x0000763213057816 */ /* 0x000fe20000000005 */
[----:B------:R-:W-:Y:S01]  /*39db0*/  IMAD.WIDE R8, R21, 0x2, R12 ;  /* 0x0000000215087825 */ /* 0x000fe200078e020c */
[----:B------:R-:W-:-:S03]  /*39dc0*/  PRMT R4, R7, 0x7632, R4 ;  /* 0x0000763207047816 */ /* 0x000fc60000000004 */
[----:B------:R-:W-:Y:S01]  /*39dd0*/  IMAD.WIDE R10, R21, 0x2, R54 ;  /* 0x00000002150a7825 */ /* 0x000fe200078e0236 */
[----:B------:R2:W-:Y:S03]  /*39de0*/  @P6 STG.E.U16 desc[UR60][R2.64], R0 ;  /* 0x0000000002006986 */ /* 0x0005e6000c10153c */
[C---:B------:R-:W-:Y:S01]  /*39df0*/  IMAD.WIDE R146, R145.reuse, 0x2, R146 ;  /* 0x0000000291927825 */ /* 0x040fe200078e0292 */
[----:B------:R2:W-:Y:S03]  /*39e00*/  @P3 STG.E.U16 desc[UR60][R8.64], R19 ;  /* 0x0000001308003986 */ /* 0x0005e6000c10153c */
[C---:B------:R-:W-:Y:S01]  /*39e10*/  IMAD.WIDE R14, R145.reuse, 0x2, R14 ;  /* 0x00000002910e7825 */ /* 0x040fe200078e020e */
[----:B------:R2:W-:Y:S03]  /*39e20*/  @P2 STG.E.U16 desc[UR60][R10.64], R5 ;  /* 0x000000050a002986 */ /* 0x0005e6000c10153c */
[C---:B------:R-:W-:Y:S01]  /*39e30*/  IMAD.WIDE R12, R145.reuse, 0x2, R12 ;  /* 0x00000002910c7825 */ /* 0x040fe200078e020c */
[----:B------:R2:W-:Y:S04]  /*39e40*/  @P5 STG.E.U16 desc[UR60][R146.64], R7 ;  /* 0x0000000792005986 */ /* 0x0005e8000c10153c */
[----:B------:R2:W-:Y:S01]  /*39e50*/  @P4 STG.E.U16 desc[UR60][R14.64], R4 ;  /* 0x000000040e004986 */ /* 0x0005e2000c10153c */
[----:B------:R-:W-:-:S03]  /*39e60*/  IMAD.WIDE R54, R145, 0x2, R54 ;  /* 0x0000000291367825 */ /* 0x000fc600078e0236 */
[----:B------:R2:W-:Y:S01]  /*39e70*/  @P1 STG.E.U16 desc[UR60][R12.64], R23 ;  /* 0x000000170c001986 */ /* 0x0005e2000c10153c */
[----:B------:R-:W-:Y:S05]  /*39e80*/  @!P0 EXIT ;  /* 0x000000000000894d */ /* 0x000fea0003800000 */
[----:B------:R-:W-:-:S05]  /*39e90*/  PRMT R27, R23, 0x7632, R27 ;  /* 0x00007632171b7816 */ /* 0x000fca000000001b */
[----:B------:R-:W-:Y:S01]  /*39ea0*/  STG.E.U16 desc[UR60][R54.64], R27 ;  /* 0x0000001b36007986 */ /* 0x000fe2000c10153c */
[----:B------:R-:W-:Y:S05]  /*39eb0*/  EXIT ;  /* 0x000000000000794d */ /* 0x000fea0003800000 */
.L_x_2:
[----:B------:R-:W-:-:S00]  /*39ec0*/  BRA `(.L_x_2) ;  /* 0xfffffffc00fc7947 */ /* 0x000fc0000383ffff */
[----:B------:R-:W-:-:S00]  /*39ed0*/  NOP ;  /* 0x0000000000007918 */ /* 0x000fc00000000000 */
        /* <DEDUP_REMOVED lines=10> */
.L_x_3:


//--------------------- .nv.shared.matmul_kernel  --------------------------
	.section	.nv.shared.matmul_kernel,"aw",@nobits
	.sectionflags	@""
	.align	16
	.zero		1024


//--------------------- .nv.shared.reserved.0     --------------------------
	.section	.nv.shared.reserved.0,"aw",@nobits
	.weak		__nv_reservedSMEM_offset_0_alias
	.size		__nv_reservedSMEM_offset_0_alias, 0, 0
	.other		__nv_reservedSMEM_offset_0_alias,@"STO_CUDA_RESERVED_SHARED STV_DEFAULT"
__nv_reservedSMEM_offset_0_alias:
	.zero		0


//--------------------- .nv.constant0.matmul_kernel --------------------------
	.section	.nv.constant0.matmul_kernel,"a",@progbits
	.sectionflags	@""
	.align	4
.nv.constant0.matmul_kernel:
	.zero		608


//--------------------- SYMBOLS --------------------------

	.type		.nv.reservedSmem.offset0,@object
	.size		.nv.reservedSmem.offset0,0x4
